//
// Generated by NVIDIA NVVM Compiler
//
// Compiler Build ID: CL-36424714
// Cuda compilation tools, release 13.0, V13.0.88
// Based on NVVM 20.0.0
//

.version 9.0
.target sm_100
.address_size 64

	// .globl	_Z18sample_full_kernelPiS_PKiS1_S1_i
.global .align 4 .b8 precalc_xorwow_matrix[102400];
.global .align 4 .b8 precalc_xorwow_offset_matrix[102400];
.global .align 4 .b8 mrg32k3aM1[2304];
.global .align 4 .b8 mrg32k3aM2[2304];
.global .align 4 .b8 mrg32k3aM1SubSeq[2016];
.global .align 4 .b8 mrg32k3aM2SubSeq[2016];
.global .align 4 .b8 mrg32k3aM1Seq[2304];
.global .align 4 .b8 mrg32k3aM2Seq[2304];
.const .align 8 .b8 __cr_lgamma_table[72];

.visible .entry _Z18sample_full_kernelPiS_PKiS1_S1_i(
	.param .u64 .ptr .align 1 _Z18sample_full_kernelPiS_PKiS1_S1_i_param_0,
	.param .u64 .ptr .align 1 _Z18sample_full_kernelPiS_PKiS1_S1_i_param_1,
	.param .u64 .ptr .align 1 _Z18sample_full_kernelPiS_PKiS1_S1_i_param_2,
	.param .u64 .ptr .align 1 _Z18sample_full_kernelPiS_PKiS1_S1_i_param_3,
	.param .u64 .ptr .align 1 _Z18sample_full_kernelPiS_PKiS1_S1_i_param_4,
	.param .u32 _Z18sample_full_kernelPiS_PKiS1_S1_i_param_5
)
{
	.reg .pred 	%p<9>;
	.reg .b32 	%r<40>;
	.reg .b64 	%rd<26>;

	ld.param.u64 	%rd12, [_Z18sample_full_kernelPiS_PKiS1_S1_i_param_0];
	ld.param.u64 	%rd13, [_Z18sample_full_kernelPiS_PKiS1_S1_i_param_1];
	ld.param.u64 	%rd14, [_Z18sample_full_kernelPiS_PKiS1_S1_i_param_2];
	ld.param.u64 	%rd10, [_Z18sample_full_kernelPiS_PKiS1_S1_i_param_3];
	ld.param.u64 	%rd11, [_Z18sample_full_kernelPiS_PKiS1_S1_i_param_4];
	ld.param.u32 	%r21, [_Z18sample_full_kernelPiS_PKiS1_S1_i_param_5];
	cvta.to.global.u64 	%rd1, %rd13;
	cvta.to.global.u64 	%rd2, %rd12;
	cvta.to.global.u64 	%rd3, %rd14;
	mov.u32 	%r22, %ctaid.x;
	mov.u32 	%r1, %ntid.x;
	mov.u32 	%r23, %tid.x;
	mad.lo.s32 	%r34, %r22, %r1, %r23;
	setp.ge.s32 	%p1, %r34, %r21;
	@%p1 bra 	$L__BB0_11;
	add.s64 	%rd4, %rd3, 8;
	cvta.to.global.u64 	%rd5, %rd11;
	cvta.to.global.u64 	%rd6, %rd10;
$L__BB0_2:
	mul.wide.s32 	%rd15, %r34, 4;
	add.s64 	%rd16, %rd5, %rd15;
	ld.global.u32 	%r4, [%rd16];
	mul.wide.s32 	%rd17, %r4, 4;
	add.s64 	%rd18, %rd6, %rd17;
	ld.global.u32 	%r5, [%rd18];
	ld.global.u32 	%r6, [%rd18+4];
	sub.s32 	%r7, %r6, %r5;
	setp.lt.s32 	%p2, %r7, 1;
	@%p2 bra 	$L__BB0_10;
	mul.lo.s32 	%r39, %r34, 25;
	and.b32  	%r9, %r7, 3;
	sub.s32 	%r25, %r5, %r6;
	setp.gt.u32 	%p3, %r25, -4;
	mov.b32 	%r38, 0;
	@%p3 bra 	$L__BB0_6;
	and.b32  	%r38, %r7, 2147483644;
	neg.s32 	%r36, %r38;
	mov.u32 	%r35, %r5;
$L__BB0_5:
	mul.wide.s32 	%rd19, %r39, 4;
	add.s64 	%rd20, %rd2, %rd19;
	add.s64 	%rd21, %rd1, %rd19;
	mul.wide.s32 	%rd22, %r35, 4;
	add.s64 	%rd23, %rd4, %rd22;
	ld.global.u32 	%r26, [%rd23+-8];
	st.global.u32 	[%rd20], %r26;
	st.global.u32 	[%rd21], %r4;
	ld.global.u32 	%r27, [%rd23+-4];
	st.global.u32 	[%rd20+4], %r27;
	st.global.u32 	[%rd21+4], %r4;
	ld.global.u32 	%r28, [%rd23];
	st.global.u32 	[%rd20+8], %r28;
	st.global.u32 	[%rd21+8], %r4;
	ld.global.u32 	%r29, [%rd23+4];
	st.global.u32 	[%rd20+12], %r29;
	add.s32 	%r39, %r39, 4;
	st.global.u32 	[%rd21+12], %r4;
	add.s32 	%r36, %r36, 4;
	add.s32 	%r35, %r35, 4;
	setp.ne.s32 	%p4, %r36, 0;
	@%p4 bra 	$L__BB0_5;
$L__BB0_6:
	setp.eq.s32 	%p5, %r9, 0;
	@%p5 bra 	$L__BB0_10;
	add.s32 	%r30, %r38, %r5;
	mul.wide.s32 	%rd24, %r30, 4;
	add.s64 	%rd7, %rd3, %rd24;
	ld.global.u32 	%r31, [%rd7];
	mul.wide.s32 	%rd25, %r39, 4;
	add.s64 	%rd8, %rd2, %rd25;
	st.global.u32 	[%rd8], %r31;
	add.s64 	%rd9, %rd1, %rd25;
	st.global.u32 	[%rd9], %r4;
	setp.eq.s32 	%p6, %r9, 1;
	@%p6 bra 	$L__BB0_10;
	ld.global.u32 	%r32, [%rd7+4];
	st.global.u32 	[%rd8+4], %r32;
	st.global.u32 	[%rd9+4], %r4;
	setp.eq.s32 	%p7, %r9, 2;
	@%p7 bra 	$L__BB0_10;
	ld.global.u32 	%r33, [%rd7+8];
	st.global.u32 	[%rd8+8], %r33;
	st.global.u32 	[%rd9+8], %r4;
$L__BB0_10:
	add.s32 	%r34, %r34, %r1;
	setp.lt.s32 	%p8, %r34, %r21;
	@%p8 bra 	$L__BB0_2;
$L__BB0_11:
	ret;

}
	// .globl	_Z10sample1HopPiS_PKiS1_S1_iiy
.visible .entry _Z10sample1HopPiS_PKiS1_S1_iiy(
	.param .u64 .ptr .align 1 _Z10sample1HopPiS_PKiS1_S1_iiy_param_0,
	.param .u64 .ptr .align 1 _Z10sample1HopPiS_PKiS1_S1_iiy_param_1,
	.param .u64 .ptr .align 1 _Z10sample1HopPiS_PKiS1_S1_iiy_param_2,
	.param .u64 .ptr .align 1 _Z10sample1HopPiS_PKiS1_S1_iiy_param_3,
	.param .u64 .ptr .align 1 _Z10sample1HopPiS_PKiS1_S1_iiy_param_4,
	.param .u32 _Z10sample1HopPiS_PKiS1_S1_iiy_param_5,
	.param .u32 _Z10sample1HopPiS_PKiS1_S1_iiy_param_6,
	.param .u64 _Z10sample1HopPiS_PKiS1_S1_iiy_param_7
)
{
	.reg .pred 	%p<18>;
	.reg .b32 	%r<220>;
	.reg .b64 	%rd<52>;

	ld.param.u64 	%rd8, [_Z10sample1HopPiS_PKiS1_S1_iiy_param_0];
	ld.param.u64 	%rd9, [_Z10sample1HopPiS_PKiS1_S1_iiy_param_1];
	ld.param.u64 	%rd10, [_Z10sample1HopPiS_PKiS1_S1_iiy_param_2];
	ld.param.u32 	%r85, [_Z10sample1HopPiS_PKiS1_S1_iiy_param_5];
	ld.param.u32 	%r86, [_Z10sample1HopPiS_PKiS1_S1_iiy_param_6];
	ld.param.u64 	%rd11, [_Z10sample1HopPiS_PKiS1_S1_iiy_param_7];
	cvta.to.global.u64 	%rd1, %rd10;
	cvta.to.global.u64 	%rd2, %rd9;
	cvta.to.global.u64 	%rd3, %rd8;
	mov.u32 	%r87, %ctaid.x;
	mov.u32 	%r1, %ntid.x;
	mov.u32 	%r88, %tid.x;
	mad.lo.s32 	%r179, %r87, %r1, %r88;
	cvt.s64.s32 	%rd12, %r179;
	add.s64 	%rd13, %rd11, %rd12;
	cvt.u32.u64 	%r89, %rd13;
	xor.b32  	%r90, %r89, -1429050551;
	mul.lo.s32 	%r3, %r90, 1099087573;
	{ .reg .b32 tmp; mov.b64 {tmp, %r91}, %rd13; }
	xor.b32  	%r4, %r91, -136515619;
	setp.ge.s32 	%p1, %r179, %r86;
	@%p1 bra 	$L__BB1_24;
	mul.lo.s32 	%r92, %r4, -1703105765;
	add.s32 	%r200, %r3, 5783321;
	xor.b32  	%r201, %r92, 88675123;
	add.s32 	%r202, %r92, 521288629;
	xor.b32  	%r203, %r3, 362436069;
	add.s32 	%r204, %r3, 123456789;
	add.s32 	%r93, %r3, %r92;
	add.s32 	%r205, %r93, 6615241;
$L__BB1_2:
	ld.param.u64 	%rd51, [_Z10sample1HopPiS_PKiS1_S1_iiy_param_4];
	ld.param.u64 	%rd50, [_Z10sample1HopPiS_PKiS1_S1_iiy_param_3];
	mul.lo.s32 	%r206, %r179, %r85;
	cvta.to.global.u64 	%rd14, %rd51;
	mul.wide.s32 	%rd15, %r179, 4;
	add.s64 	%rd16, %rd14, %rd15;
	ld.global.u32 	%r19, [%rd16];
	cvta.to.global.u64 	%rd17, %rd50;
	mul.wide.s32 	%rd18, %r19, 4;
	add.s64 	%rd19, %rd17, %rd18;
	ld.global.u32 	%r20, [%rd19];
	ld.global.u32 	%r21, [%rd19+4];
	sub.s32 	%r22, %r21, %r20;
	setp.lt.s32 	%p2, %r22, 1;
	@%p2 bra 	$L__BB1_11;
	and.b32  	%r23, %r22, 3;
	sub.s32 	%r95, %r20, %r21;
	setp.gt.u32 	%p3, %r95, -4;
	mov.u32 	%r193, %r206;
	mov.u32 	%r194, %r205;
	mov.u32 	%r196, %r203;
	mov.u32 	%r197, %r202;
	mov.u32 	%r198, %r201;
	mov.u32 	%r199, %r200;
	@%p3 bra 	$L__BB1_7;
	and.b32  	%r96, %r22, 2147483644;
	neg.s32 	%r208, %r96;
	add.s32 	%r207, %r205, 724874;
$L__BB1_5:
	mov.u32 	%r65, %r200;
	mul.wide.s32 	%rd20, %r206, 4;
	add.s64 	%rd21, %rd2, %rd20;
	add.s64 	%rd22, %rd3, %rd20;
	shr.u32 	%r97, %r204, 2;
	xor.b32  	%r98, %r97, %r204;
	shl.b32 	%r99, %r65, 4;
	shl.b32 	%r100, %r98, 1;
	xor.b32  	%r101, %r99, %r100;
	xor.b32  	%r102, %r101, %r65;
	xor.b32  	%r196, %r102, %r98;
	add.s32 	%r103, %r207, %r196;
	add.s32 	%r104, %r103, -362437;
	rem.u32 	%r105, %r104, %r22;
	add.s32 	%r106, %r105, %r20;
	mul.wide.u32 	%rd23, %r106, 4;
	add.s64 	%rd24, %rd1, %rd23;
	ld.global.u32 	%r107, [%rd24];
	st.global.u32 	[%rd22], %r107;
	st.global.u32 	[%rd21], %r19;
	shr.u32 	%r108, %r203, 2;
	xor.b32  	%r109, %r108, %r203;
	shl.b32 	%r110, %r196, 4;
	shl.b32 	%r111, %r109, 1;
	xor.b32  	%r112, %r110, %r111;
	xor.b32  	%r113, %r112, %r196;
	xor.b32  	%r197, %r113, %r109;
	add.s32 	%r114, %r207, %r197;
	rem.u32 	%r115, %r114, %r22;
	add.s32 	%r116, %r115, %r20;
	mul.wide.u32 	%rd25, %r116, 4;
	add.s64 	%rd26, %rd1, %rd25;
	ld.global.u32 	%r117, [%rd26];
	st.global.u32 	[%rd22+4], %r117;
	st.global.u32 	[%rd21+4], %r19;
	shr.u32 	%r118, %r202, 2;
	xor.b32  	%r119, %r118, %r202;
	shl.b32 	%r120, %r197, 4;
	shl.b32 	%r121, %r119, 1;
	xor.b32  	%r122, %r120, %r121;
	xor.b32  	%r123, %r122, %r197;
	xor.b32  	%r198, %r123, %r119;
	add.s32 	%r124, %r207, %r198;
	add.s32 	%r125, %r124, 362437;
	rem.u32 	%r126, %r125, %r22;
	add.s32 	%r127, %r126, %r20;
	mul.wide.u32 	%rd27, %r127, 4;
	add.s64 	%rd28, %rd1, %rd27;
	ld.global.u32 	%r128, [%rd28];
	st.global.u32 	[%rd22+8], %r128;
	st.global.u32 	[%rd21+8], %r19;
	shr.u32 	%r129, %r201, 2;
	xor.b32  	%r130, %r129, %r201;
	shl.b32 	%r131, %r198, 4;
	shl.b32 	%r132, %r130, 1;
	xor.b32  	%r133, %r131, %r132;
	xor.b32  	%r134, %r133, %r198;
	xor.b32  	%r200, %r134, %r130;
	add.s32 	%r135, %r207, %r200;
	add.s32 	%r136, %r135, 724874;
	rem.u32 	%r137, %r136, %r22;
	add.s32 	%r138, %r137, %r20;
	mul.wide.u32 	%rd29, %r138, 4;
	add.s64 	%rd30, %rd1, %rd29;
	ld.global.u32 	%r139, [%rd30];
	st.global.u32 	[%rd22+12], %r139;
	add.s32 	%r206, %r206, 4;
	st.global.u32 	[%rd21+12], %r19;
	add.s32 	%r208, %r208, 4;
	add.s32 	%r207, %r207, 1449748;
	setp.eq.s32 	%p4, %r208, 0;
	mov.u32 	%r203, %r196;
	mov.u32 	%r202, %r197;
	mov.u32 	%r201, %r198;
	mov.u32 	%r204, %r65;
	@%p4 bra 	$L__BB1_6;
	bra.uni 	$L__BB1_5;
$L__BB1_6:
	add.s32 	%r205, %r207, -724874;
	mov.u32 	%r204, %r65;
	mov.u32 	%r203, %r196;
	mov.u32 	%r202, %r197;
	mov.u32 	%r201, %r198;
	mov.u32 	%r193, %r206;
	mov.u32 	%r194, %r205;
	mov.u32 	%r199, %r200;
$L__BB1_7:
	setp.eq.s32 	%p5, %r23, 0;
	@%p5 bra 	$L__BB1_11;
	shr.u32 	%r140, %r204, 2;
	xor.b32  	%r141, %r140, %r204;
	shl.b32 	%r142, %r199, 4;
	shl.b32 	%r143, %r141, 1;
	xor.b32  	%r144, %r142, %r143;
	xor.b32  	%r145, %r144, %r199;
	xor.b32  	%r41, %r145, %r141;
	add.s32 	%r205, %r194, 362437;
	add.s32 	%r146, %r41, %r205;
	rem.u32 	%r147, %r146, %r22;
	add.s32 	%r148, %r147, %r20;
	mul.wide.u32 	%rd31, %r148, 4;
	add.s64 	%rd32, %rd1, %rd31;
	ld.global.u32 	%r149, [%rd32];
	mul.wide.s32 	%rd33, %r193, 4;
	add.s64 	%rd4, %rd3, %rd33;
	st.global.u32 	[%rd4], %r149;
	add.s32 	%r206, %r193, 1;
	add.s64 	%rd5, %rd2, %rd33;
	st.global.u32 	[%rd5], %r19;
	setp.eq.s32 	%p6, %r23, 1;
	mov.u32 	%r200, %r41;
	mov.u32 	%r201, %r199;
	mov.u32 	%r202, %r198;
	mov.u32 	%r203, %r197;
	mov.u32 	%r204, %r196;
	@%p6 bra 	$L__BB1_11;
	shr.u32 	%r150, %r196, 2;
	xor.b32  	%r151, %r150, %r196;
	shl.b32 	%r152, %r41, 4;
	shl.b32 	%r153, %r151, 1;
	xor.b32  	%r154, %r152, %r153;
	xor.b32  	%r155, %r154, %r41;
	xor.b32  	%r44, %r155, %r151;
	add.s32 	%r205, %r194, 724874;
	add.s32 	%r156, %r44, %r205;
	rem.u32 	%r157, %r156, %r22;
	add.s32 	%r158, %r157, %r20;
	mul.wide.u32 	%rd34, %r158, 4;
	add.s64 	%rd35, %rd1, %rd34;
	ld.global.u32 	%r159, [%rd35];
	st.global.u32 	[%rd4+4], %r159;
	add.s32 	%r206, %r193, 2;
	st.global.u32 	[%rd5+4], %r19;
	setp.eq.s32 	%p7, %r23, 2;
	mov.u32 	%r200, %r44;
	mov.u32 	%r201, %r41;
	mov.u32 	%r202, %r199;
	mov.u32 	%r203, %r198;
	mov.u32 	%r204, %r197;
	@%p7 bra 	$L__BB1_11;
	shr.u32 	%r160, %r197, 2;
	xor.b32  	%r161, %r160, %r197;
	shl.b32 	%r162, %r44, 4;
	shl.b32 	%r163, %r161, 1;
	xor.b32  	%r164, %r162, %r163;
	xor.b32  	%r165, %r164, %r44;
	xor.b32  	%r200, %r165, %r161;
	add.s32 	%r205, %r194, 1087311;
	add.s32 	%r166, %r200, %r205;
	rem.u32 	%r167, %r166, %r22;
	add.s32 	%r168, %r167, %r20;
	mul.wide.u32 	%rd36, %r168, 4;
	add.s64 	%rd37, %rd1, %rd36;
	ld.global.u32 	%r169, [%rd37];
	st.global.u32 	[%rd4+8], %r169;
	add.s32 	%r206, %r193, 3;
	st.global.u32 	[%rd5+8], %r19;
	mov.u32 	%r201, %r44;
	mov.u32 	%r202, %r41;
	mov.u32 	%r203, %r199;
	mov.u32 	%r204, %r198;
$L__BB1_11:
	setp.ge.s32 	%p8, %r22, %r85;
	@%p8 bra 	$L__BB1_23;
	add.s32 	%r170, %r85, %r20;
	sub.s32 	%r57, %r170, %r21;
	sub.s32 	%r171, %r21, %r170;
	setp.gt.u32 	%p9, %r171, -8;
	@%p9 bra 	$L__BB1_15;
	mov.b32 	%r216, 0;
$L__BB1_14:
	.pragma "nounroll";
	mul.wide.s32 	%rd38, %r206, 4;
	add.s64 	%rd39, %rd3, %rd38;
	mov.b32 	%r173, 0;
	st.global.u32 	[%rd39], %r173;
	add.s64 	%rd40, %rd2, %rd38;
	st.global.u32 	[%rd40], %r19;
	st.global.u32 	[%rd39+4], %r173;
	st.global.u32 	[%rd40+4], %r19;
	st.global.u32 	[%rd39+8], %r173;
	st.global.u32 	[%rd40+8], %r19;
	st.global.u32 	[%rd39+12], %r173;
	st.global.u32 	[%rd40+12], %r19;
	st.global.u32 	[%rd39+16], %r173;
	st.global.u32 	[%rd40+16], %r19;
	st.global.u32 	[%rd39+20], %r173;
	st.global.u32 	[%rd40+20], %r19;
	st.global.u32 	[%rd39+24], %r173;
	st.global.u32 	[%rd40+24], %r19;
	st.global.u32 	[%rd39+28], %r173;
	add.s32 	%r206, %r206, 8;
	st.global.u32 	[%rd40+28], %r19;
	add.s32 	%r216, %r216, 8;
	and.b32  	%r174, %r57, -8;
	setp.ne.s32 	%p10, %r216, %r174;
	@%p10 bra 	$L__BB1_14;
$L__BB1_15:
	and.b32  	%r78, %r57, 7;
	setp.eq.s32 	%p11, %r78, 0;
	@%p11 bra 	$L__BB1_23;
	setp.lt.u32 	%p12, %r78, 4;
	@%p12 bra 	$L__BB1_18;
	mul.wide.s32 	%rd41, %r206, 4;
	add.s64 	%rd42, %rd3, %rd41;
	mov.b32 	%r175, 0;
	st.global.u32 	[%rd42], %r175;
	add.s64 	%rd43, %rd2, %rd41;
	st.global.u32 	[%rd43], %r19;
	st.global.u32 	[%rd42+4], %r175;
	st.global.u32 	[%rd43+4], %r19;
	st.global.u32 	[%rd42+8], %r175;
	st.global.u32 	[%rd43+8], %r19;
	st.global.u32 	[%rd42+12], %r175;
	st.global.u32 	[%rd43+12], %r19;
	add.s32 	%r206, %r206, 4;
$L__BB1_18:
	and.b32  	%r81, %r57, 3;
	setp.eq.s32 	%p13, %r81, 0;
	@%p13 bra 	$L__BB1_23;
	setp.eq.s32 	%p14, %r81, 1;
	@%p14 bra 	$L__BB1_21;
	mul.wide.s32 	%rd44, %r206, 4;
	add.s64 	%rd45, %rd3, %rd44;
	mov.b32 	%r176, 0;
	st.global.u32 	[%rd45], %r176;
	add.s64 	%rd46, %rd2, %rd44;
	st.global.u32 	[%rd46], %r19;
	st.global.u32 	[%rd45+4], %r176;
	st.global.u32 	[%rd46+4], %r19;
	add.s32 	%r206, %r206, 2;
$L__BB1_21:
	and.b32  	%r177, %r57, 1;
	setp.eq.b32 	%p15, %r177, 1;
	not.pred 	%p16, %p15;
	@%p16 bra 	$L__BB1_23;
	mul.wide.s32 	%rd47, %r206, 4;
	add.s64 	%rd48, %rd3, %rd47;
	mov.b32 	%r178, 0;
	st.global.u32 	[%rd48], %r178;
	add.s64 	%rd49, %rd2, %rd47;
	st.global.u32 	[%rd49], %r19;
$L__BB1_23:
	add.s32 	%r179, %r179, %r1;
	setp.lt.s32 	%p17, %r179, %r86;
	@%p17 bra 	$L__BB1_2;
$L__BB1_24:
	ret;

}
	// .globl	_Z10sample2HopPiS_S_S_PKiS1_S1_iiiy
.visible .entry _Z10sample2HopPiS_S_S_PKiS1_S1_iiiy(
	.param .u64 .ptr .align 1 _Z10sample2HopPiS_S_S_PKiS1_S1_iiiy_param_0,
	.param .u64 .ptr .align 1 _Z10sample2HopPiS_S_S_PKiS1_S1_iiiy_param_1,
	.param .u64 .ptr .align 1 _Z10sample2HopPiS_S_S_PKiS1_S1_iiiy_param_2,
	.param .u64 .ptr .align 1 _Z10sample2HopPiS_S_S_PKiS1_S1_iiiy_param_3,
	.param .u64 .ptr .align 1 _Z10sample2HopPiS_S_S_PKiS1_S1_iiiy_param_4,
	.param .u64 .ptr .align 1 _Z10sample2HopPiS_S_S_PKiS1_S1_iiiy_param_5,
	.param .u64 .ptr .align 1 _Z10sample2HopPiS_S_S_PKiS1_S1_iiiy_param_6,
	.param .u32 _Z10sample2HopPiS_S_S_PKiS1_S1_iiiy_param_7,
	.param .u32 _Z10sample2HopPiS_S_S_PKiS1_S1_iiiy_param_8,
	.param .u32 _Z10sample2HopPiS_S_S_PKiS1_S1_iiiy_param_9,
	.param .u64 _Z10sample2HopPiS_S_S_PKiS1_S1_iiiy_param_10
)
{
	.reg .pred 	%p<81>;
	.reg .b32 	%r<729>;
	.reg .b64 	%rd<170>;

	ld.param.u64 	%rd14, [_Z10sample2HopPiS_S_S_PKiS1_S1_iiiy_param_0];
	ld.param.u64 	%rd15, [_Z10sample2HopPiS_S_S_PKiS1_S1_iiiy_param_1];
	ld.param.u64 	%rd16, [_Z10sample2HopPiS_S_S_PKiS1_S1_iiiy_param_2];
	ld.param.u64 	%rd17, [_Z10sample2HopPiS_S_S_PKiS1_S1_iiiy_param_3];
	ld.param.u64 	%rd18, [_Z10sample2HopPiS_S_S_PKiS1_S1_iiiy_param_4];
	ld.param.u64 	%rd19, [_Z10sample2HopPiS_S_S_PKiS1_S1_iiiy_param_5];
	ld.param.u64 	%rd20, [_Z10sample2HopPiS_S_S_PKiS1_S1_iiiy_param_6];
	ld.param.u32 	%r296, [_Z10sample2HopPiS_S_S_PKiS1_S1_iiiy_param_7];
	ld.param.u32 	%r297, [_Z10sample2HopPiS_S_S_PKiS1_S1_iiiy_param_8];
	ld.param.u32 	%r298, [_Z10sample2HopPiS_S_S_PKiS1_S1_iiiy_param_9];
	ld.param.u64 	%rd21, [_Z10sample2HopPiS_S_S_PKiS1_S1_iiiy_param_10];
	cvta.to.global.u64 	%rd1, %rd15;
	cvta.to.global.u64 	%rd2, %rd18;
	cvta.to.global.u64 	%rd3, %rd17;
	cvta.to.global.u64 	%rd4, %rd16;
	cvta.to.global.u64 	%rd5, %rd14;
	cvta.to.global.u64 	%rd6, %rd19;
	cvta.to.global.u64 	%rd7, %rd20;
	mov.u32 	%r299, %ctaid.x;
	mov.u32 	%r1, %ntid.x;
	mov.u32 	%r300, %tid.x;
	mad.lo.s32 	%r583, %r299, %r1, %r300;
	cvt.s64.s32 	%rd22, %r583;
	add.s64 	%rd23, %rd21, %rd22;
	cvt.u32.u64 	%r301, %rd23;
	xor.b32  	%r302, %r301, -1429050551;
	mul.lo.s32 	%r3, %r302, 1099087573;
	{ .reg .b32 tmp; mov.b64 {tmp, %r303}, %rd23; }
	xor.b32  	%r304, %r303, -136515619;
	mul.lo.s32 	%r4, %r304, -1703105765;
	add.s32 	%r305, %r3, %r4;
	add.s32 	%r655, %r305, 6615241;
	setp.ge.s32 	%p1, %r583, %r298;
	@%p1 bra 	$L__BB2_109;
	add.s32 	%r650, %r3, 5783321;
	xor.b32  	%r651, %r4, 88675123;
	add.s32 	%r652, %r4, 521288629;
	xor.b32  	%r653, %r3, 362436069;
	add.s32 	%r654, %r3, 123456789;
	setp.lt.s32 	%p2, %r296, 1;
	@%p2 bra 	$L__BB2_96;
	setp.lt.s32 	%p13, %r297, 1;
	@%p13 bra 	$L__BB2_93;
	and.b32  	%r11, %r297, 7;
	add.s32 	%r12, %r11, -1;
	and.b32  	%r13, %r297, 3;
	and.b32  	%r14, %r297, 2147483640;
	and.b32  	%r15, %r297, 1;
$L__BB2_4:
	mul.lo.s32 	%r23, %r583, %r296;
	mul.wide.s32 	%rd90, %r583, 4;
	add.s64 	%rd91, %rd7, %rd90;
	ld.global.u32 	%r24, [%rd91];
	mul.wide.s32 	%rd92, %r24, 4;
	add.s64 	%rd93, %rd6, %rd92;
	ld.global.u32 	%r25, [%rd93];
	ld.global.u32 	%r26, [%rd93+4];
	sub.s32 	%r27, %r26, %r25;
	setp.gt.s32 	%p41, %r27, 0;
	mov.u32 	%r604, %r23;
	@%p41 bra 	$L__BB2_30;
$L__BB2_5:
	setp.lt.s32 	%p47, %r27, %r296;
	@%p47 bra 	$L__BB2_6;
	bra.uni 	$L__BB2_17;
$L__BB2_6:
	add.s32 	%r485, %r296, %r25;
	sub.s32 	%r54, %r485, %r26;
	and.b32  	%r55, %r54, 7;
	sub.s32 	%r486, %r26, %r485;
	setp.gt.u32 	%p48, %r486, -8;
	@%p48 bra 	$L__BB2_9;
	and.b32  	%r56, %r54, -8;
	mov.b32 	%r606, 0;
$L__BB2_8:
	.pragma "nounroll";
	mul.wide.s32 	%rd112, %r604, 4;
	add.s64 	%rd113, %rd5, %rd112;
	mov.b32 	%r488, -1;
	st.global.u32 	[%rd113], %r488;
	add.s64 	%rd114, %rd1, %rd112;
	st.global.u32 	[%rd114], %r24;
	st.global.u32 	[%rd113+4], %r488;
	st.global.u32 	[%rd114+4], %r24;
	st.global.u32 	[%rd113+8], %r488;
	st.global.u32 	[%rd114+8], %r24;
	st.global.u32 	[%rd113+12], %r488;
	st.global.u32 	[%rd114+12], %r24;
	st.global.u32 	[%rd113+16], %r488;
	st.global.u32 	[%rd114+16], %r24;
	st.global.u32 	[%rd113+20], %r488;
	st.global.u32 	[%rd114+20], %r24;
	st.global.u32 	[%rd113+24], %r488;
	st.global.u32 	[%rd114+24], %r24;
	st.global.u32 	[%rd113+28], %r488;
	add.s32 	%r604, %r604, 8;
	st.global.u32 	[%rd114+28], %r24;
	add.s32 	%r606, %r606, 8;
	setp.eq.s32 	%p49, %r606, %r56;
	@%p49 bra 	$L__BB2_9;
	bra.uni 	$L__BB2_8;
$L__BB2_9:
	setp.eq.s32 	%p50, %r55, 0;
	@%p50 bra 	$L__BB2_17;
	and.b32  	%r58, %r54, 3;
	setp.lt.u32 	%p51, %r55, 4;
	@%p51 bra 	$L__BB2_12;
	mul.wide.s32 	%rd115, %r604, 4;
	add.s64 	%rd116, %rd5, %rd115;
	mov.b32 	%r489, -1;
	st.global.u32 	[%rd116], %r489;
	add.s64 	%rd117, %rd1, %rd115;
	st.global.u32 	[%rd117], %r24;
	st.global.u32 	[%rd116+4], %r489;
	st.global.u32 	[%rd117+4], %r24;
	st.global.u32 	[%rd116+8], %r489;
	st.global.u32 	[%rd117+8], %r24;
	st.global.u32 	[%rd116+12], %r489;
	st.global.u32 	[%rd117+12], %r24;
	add.s32 	%r604, %r604, 4;
$L__BB2_12:
	setp.eq.s32 	%p52, %r58, 0;
	@%p52 bra 	$L__BB2_17;
	setp.eq.s32 	%p53, %r58, 1;
	@%p53 bra 	$L__BB2_15;
	mul.wide.s32 	%rd118, %r604, 4;
	add.s64 	%rd119, %rd5, %rd118;
	mov.b32 	%r490, -1;
	st.global.u32 	[%rd119], %r490;
	add.s64 	%rd120, %rd1, %rd118;
	st.global.u32 	[%rd120], %r24;
	st.global.u32 	[%rd119+4], %r490;
	st.global.u32 	[%rd120+4], %r24;
	add.s32 	%r604, %r604, 2;
$L__BB2_15:
	and.b32  	%r491, %r54, 1;
	setp.eq.b32 	%p54, %r491, 1;
	not.pred 	%p55, %p54;
	@%p55 bra 	$L__BB2_17;
	mul.wide.s32 	%rd121, %r604, 4;
	add.s64 	%rd122, %rd5, %rd121;
	mov.b32 	%r492, -1;
	st.global.u32 	[%rd122], %r492;
	add.s64 	%rd123, %rd1, %rd121;
	st.global.u32 	[%rd123], %r24;
$L__BB2_17:
	mov.b32 	%r624, 0;
$L__BB2_18:
	add.s32 	%r98, %r624, %r23;
	mul.wide.s32 	%rd124, %r98, 4;
	add.s64 	%rd125, %rd5, %rd124;
	ld.global.u32 	%r99, [%rd125];
	setp.gt.s32 	%p56, %r99, 0;
	@%p56 bra 	$L__BB2_38;
	setp.lt.u32 	%p57, %r297, 8;
	mul.lo.s32 	%r673, %r98, %r297;
	@%p57 bra 	$L__BB2_22;
	mov.b32 	%r632, 0;
$L__BB2_21:
	.pragma "nounroll";
	mul.wide.s32 	%rd126, %r673, 4;
	add.s64 	%rd127, %rd4, %rd126;
	mov.b32 	%r495, -1;
	st.global.u32 	[%rd127], %r495;
	add.s64 	%rd128, %rd3, %rd126;
	st.global.u32 	[%rd128], %r99;
	st.global.u32 	[%rd127+4], %r495;
	st.global.u32 	[%rd128+4], %r99;
	st.global.u32 	[%rd127+8], %r495;
	st.global.u32 	[%rd128+8], %r99;
	st.global.u32 	[%rd127+12], %r495;
	st.global.u32 	[%rd128+12], %r99;
	st.global.u32 	[%rd127+16], %r495;
	st.global.u32 	[%rd128+16], %r99;
	st.global.u32 	[%rd127+20], %r495;
	st.global.u32 	[%rd128+20], %r99;
	st.global.u32 	[%rd127+24], %r495;
	st.global.u32 	[%rd128+24], %r99;
	st.global.u32 	[%rd127+28], %r495;
	add.s32 	%r673, %r673, 8;
	st.global.u32 	[%rd128+28], %r99;
	add.s32 	%r632, %r632, 8;
	setp.eq.s32 	%p58, %r632, %r14;
	@%p58 bra 	$L__BB2_22;
	bra.uni 	$L__BB2_21;
$L__BB2_22:
	setp.eq.s32 	%p59, %r11, 0;
	@%p59 bra 	$L__BB2_40;
	setp.lt.u32 	%p60, %r12, 3;
	@%p60 bra 	$L__BB2_25;
	mul.wide.s32 	%rd129, %r673, 4;
	add.s64 	%rd130, %rd4, %rd129;
	mov.b32 	%r496, -1;
	st.global.u32 	[%rd130], %r496;
	add.s64 	%rd131, %rd3, %rd129;
	st.global.u32 	[%rd131], %r99;
	st.global.u32 	[%rd130+4], %r496;
	st.global.u32 	[%rd131+4], %r99;
	st.global.u32 	[%rd130+8], %r496;
	st.global.u32 	[%rd131+8], %r99;
	st.global.u32 	[%rd130+12], %r496;
	st.global.u32 	[%rd131+12], %r99;
	add.s32 	%r673, %r673, 4;
$L__BB2_25:
	setp.eq.s32 	%p61, %r13, 0;
	@%p61 bra 	$L__BB2_40;
	setp.eq.s32 	%p62, %r13, 1;
	@%p62 bra 	$L__BB2_28;
	mul.wide.s32 	%rd132, %r673, 4;
	add.s64 	%rd133, %rd4, %rd132;
	mov.b32 	%r497, -1;
	st.global.u32 	[%rd133], %r497;
	add.s64 	%rd134, %rd3, %rd132;
	st.global.u32 	[%rd134], %r99;
	st.global.u32 	[%rd133+4], %r497;
	st.global.u32 	[%rd134+4], %r99;
	add.s32 	%r673, %r673, 2;
$L__BB2_28:
	setp.eq.s32 	%p63, %r15, 0;
	@%p63 bra 	$L__BB2_40;
	mul.wide.s32 	%rd135, %r673, 4;
	add.s64 	%rd136, %rd4, %rd135;
	mov.b32 	%r498, -1;
	st.global.u32 	[%rd136], %r498;
	add.s64 	%rd137, %rd3, %rd135;
	st.global.u32 	[%rd137], %r99;
	bra.uni 	$L__BB2_40;
$L__BB2_30:
	min.s32 	%r410, %r27, %r296;
	max.s32 	%r63, %r410, 1;
	and.b32  	%r64, %r63, 3;
	setp.lt.s32 	%p42, %r410, 4;
	mov.u32 	%r617, %r23;
	mov.u32 	%r618, %r655;
	mov.u32 	%r620, %r653;
	mov.u32 	%r621, %r652;
	mov.u32 	%r622, %r651;
	mov.u32 	%r623, %r650;
	@%p42 bra 	$L__BB2_34;
	and.b32  	%r411, %r63, 2147483644;
	neg.s32 	%r591, %r411;
	add.s32 	%r590, %r655, 724874;
	mov.u32 	%r604, %r23;
$L__BB2_32:
	mov.u32 	%r35, %r650;
	mul.wide.s32 	%rd94, %r604, 4;
	add.s64 	%rd95, %rd1, %rd94;
	add.s64 	%rd96, %rd5, %rd94;
	shr.u32 	%r412, %r654, 2;
	xor.b32  	%r413, %r412, %r654;
	shl.b32 	%r414, %r35, 4;
	shl.b32 	%r415, %r413, 1;
	xor.b32  	%r416, %r414, %r415;
	xor.b32  	%r417, %r416, %r35;
	xor.b32  	%r620, %r417, %r413;
	add.s32 	%r418, %r590, %r620;
	add.s32 	%r419, %r418, -362437;
	rem.u32 	%r420, %r419, %r27;
	add.s32 	%r421, %r420, %r25;
	mul.wide.u32 	%rd97, %r421, 4;
	add.s64 	%rd98, %rd2, %rd97;
	ld.global.u32 	%r422, [%rd98];
	st.global.u32 	[%rd96], %r422;
	st.global.u32 	[%rd95], %r24;
	shr.u32 	%r423, %r653, 2;
	xor.b32  	%r424, %r423, %r653;
	shl.b32 	%r425, %r620, 4;
	shl.b32 	%r426, %r424, 1;
	xor.b32  	%r427, %r425, %r426;
	xor.b32  	%r428, %r427, %r620;
	xor.b32  	%r621, %r428, %r424;
	add.s32 	%r429, %r590, %r621;
	rem.u32 	%r430, %r429, %r27;
	add.s32 	%r431, %r430, %r25;
	mul.wide.u32 	%rd99, %r431, 4;
	add.s64 	%rd100, %rd2, %rd99;
	ld.global.u32 	%r432, [%rd100];
	st.global.u32 	[%rd96+4], %r432;
	st.global.u32 	[%rd95+4], %r24;
	shr.u32 	%r433, %r652, 2;
	xor.b32  	%r434, %r433, %r652;
	shl.b32 	%r435, %r621, 4;
	shl.b32 	%r436, %r434, 1;
	xor.b32  	%r437, %r435, %r436;
	xor.b32  	%r438, %r437, %r621;
	xor.b32  	%r622, %r438, %r434;
	add.s32 	%r439, %r590, %r622;
	add.s32 	%r440, %r439, 362437;
	rem.u32 	%r441, %r440, %r27;
	add.s32 	%r442, %r441, %r25;
	mul.wide.u32 	%rd101, %r442, 4;
	add.s64 	%rd102, %rd2, %rd101;
	ld.global.u32 	%r443, [%rd102];
	st.global.u32 	[%rd96+8], %r443;
	st.global.u32 	[%rd95+8], %r24;
	shr.u32 	%r444, %r651, 2;
	xor.b32  	%r445, %r444, %r651;
	shl.b32 	%r446, %r622, 4;
	shl.b32 	%r447, %r445, 1;
	xor.b32  	%r448, %r446, %r447;
	xor.b32  	%r449, %r448, %r622;
	xor.b32  	%r650, %r449, %r445;
	add.s32 	%r450, %r590, %r650;
	add.s32 	%r451, %r450, 724874;
	rem.u32 	%r452, %r451, %r27;
	add.s32 	%r453, %r452, %r25;
	mul.wide.u32 	%rd103, %r453, 4;
	add.s64 	%rd104, %rd2, %rd103;
	ld.global.u32 	%r454, [%rd104];
	st.global.u32 	[%rd96+12], %r454;
	add.s32 	%r604, %r604, 4;
	st.global.u32 	[%rd95+12], %r24;
	add.s32 	%r591, %r591, 4;
	add.s32 	%r590, %r590, 1449748;
	setp.eq.s32 	%p43, %r591, 0;
	mov.u32 	%r653, %r620;
	mov.u32 	%r652, %r621;
	mov.u32 	%r651, %r622;
	mov.u32 	%r654, %r35;
	@%p43 bra 	$L__BB2_33;
	bra.uni 	$L__BB2_32;
$L__BB2_33:
	add.s32 	%r655, %r590, -724874;
	mov.u32 	%r654, %r35;
	mov.u32 	%r653, %r620;
	mov.u32 	%r652, %r621;
	mov.u32 	%r651, %r622;
	mov.u32 	%r617, %r604;
	mov.u32 	%r618, %r655;
	mov.u32 	%r623, %r650;
$L__BB2_34:
	setp.eq.s32 	%p44, %r64, 0;
	@%p44 bra 	$L__BB2_5;
	shr.u32 	%r455, %r654, 2;
	xor.b32  	%r456, %r455, %r654;
	shl.b32 	%r457, %r623, 4;
	shl.b32 	%r458, %r456, 1;
	xor.b32  	%r459, %r457, %r458;
	xor.b32  	%r460, %r459, %r623;
	xor.b32  	%r82, %r460, %r456;
	add.s32 	%r655, %r618, 362437;
	add.s32 	%r461, %r82, %r655;
	rem.u32 	%r462, %r461, %r27;
	add.s32 	%r463, %r462, %r25;
	mul.wide.u32 	%rd105, %r463, 4;
	add.s64 	%rd106, %rd2, %rd105;
	ld.global.u32 	%r464, [%rd106];
	mul.wide.s32 	%rd107, %r617, 4;
	add.s64 	%rd8, %rd5, %rd107;
	st.global.u32 	[%rd8], %r464;
	add.s32 	%r604, %r617, 1;
	add.s64 	%rd9, %rd1, %rd107;
	st.global.u32 	[%rd9], %r24;
	setp.eq.s32 	%p45, %r64, 1;
	mov.u32 	%r650, %r82;
	mov.u32 	%r651, %r623;
	mov.u32 	%r652, %r622;
	mov.u32 	%r653, %r621;
	mov.u32 	%r654, %r620;
	@%p45 bra 	$L__BB2_5;
	shr.u32 	%r465, %r620, 2;
	xor.b32  	%r466, %r465, %r620;
	shl.b32 	%r467, %r82, 4;
	shl.b32 	%r468, %r466, 1;
	xor.b32  	%r469, %r467, %r468;
	xor.b32  	%r470, %r469, %r82;
	xor.b32  	%r85, %r470, %r466;
	add.s32 	%r655, %r618, 724874;
	add.s32 	%r471, %r85, %r655;
	rem.u32 	%r472, %r471, %r27;
	add.s32 	%r473, %r472, %r25;
	mul.wide.u32 	%rd108, %r473, 4;
	add.s64 	%rd109, %rd2, %rd108;
	ld.global.u32 	%r474, [%rd109];
	st.global.u32 	[%rd8+4], %r474;
	add.s32 	%r604, %r617, 2;
	st.global.u32 	[%rd9+4], %r24;
	setp.eq.s32 	%p46, %r64, 2;
	mov.u32 	%r650, %r85;
	mov.u32 	%r651, %r82;
	mov.u32 	%r652, %r623;
	mov.u32 	%r653, %r622;
	mov.u32 	%r654, %r621;
	@%p46 bra 	$L__BB2_5;
	shr.u32 	%r475, %r621, 2;
	xor.b32  	%r476, %r475, %r621;
	shl.b32 	%r477, %r85, 4;
	shl.b32 	%r478, %r476, 1;
	xor.b32  	%r479, %r477, %r478;
	xor.b32  	%r480, %r479, %r85;
	xor.b32  	%r650, %r480, %r476;
	add.s32 	%r655, %r618, 1087311;
	add.s32 	%r481, %r650, %r655;
	rem.u32 	%r482, %r481, %r27;
	add.s32 	%r483, %r482, %r25;
	mul.wide.u32 	%rd110, %r483, 4;
	add.s64 	%rd111, %rd2, %rd110;
	ld.global.u32 	%r484, [%rd111];
	st.global.u32 	[%rd8+8], %r484;
	add.s32 	%r604, %r617, 3;
	st.global.u32 	[%rd9+8], %r24;
	mov.u32 	%r651, %r85;
	mov.u32 	%r652, %r82;
	mov.u32 	%r653, %r623;
	mov.u32 	%r654, %r622;
	bra.uni 	$L__BB2_5;
$L__BB2_38:
	mul.lo.s32 	%r647, %r98, %r297;
	mul.wide.u32 	%rd138, %r99, 4;
	add.s64 	%rd139, %rd6, %rd138;
	ld.global.u32 	%r106, [%rd139];
	ld.global.u32 	%r107, [%rd139+4];
	sub.s32 	%r108, %r107, %r106;
	setp.gt.s32 	%p64, %r108, 0;
	@%p64 bra 	$L__BB2_53;
$L__BB2_39:
	setp.lt.s32 	%p70, %r108, %r297;
	@%p70 bra 	$L__BB2_42;
$L__BB2_40:
	add.s32 	%r624, %r624, 1;
	setp.eq.s32 	%p79, %r624, %r296;
	@%p79 bra 	$L__BB2_41;
	bra.uni 	$L__BB2_18;
$L__BB2_41:
	add.s32 	%r583, %r583, %r1;
	setp.lt.s32 	%p80, %r583, %r298;
	@%p80 bra 	$L__BB2_4;
	bra.uni 	$L__BB2_109;
$L__BB2_42:
	add.s32 	%r575, %r297, %r106;
	sub.s32 	%r142, %r575, %r107;
	and.b32  	%r143, %r142, 7;
	sub.s32 	%r576, %r107, %r575;
	setp.gt.u32 	%p71, %r576, -8;
	@%p71 bra 	$L__BB2_45;
	and.b32  	%r144, %r142, -8;
	mov.b32 	%r649, 0;
$L__BB2_44:
	.pragma "nounroll";
	mul.wide.s32 	%rd158, %r647, 4;
	add.s64 	%rd159, %rd4, %rd158;
	mov.b32 	%r578, -1;
	st.global.u32 	[%rd159], %r578;
	add.s64 	%rd160, %rd3, %rd158;
	st.global.u32 	[%rd160], %r99;
	st.global.u32 	[%rd159+4], %r578;
	st.global.u32 	[%rd160+4], %r99;
	st.global.u32 	[%rd159+8], %r578;
	st.global.u32 	[%rd160+8], %r99;
	st.global.u32 	[%rd159+12], %r578;
	st.global.u32 	[%rd160+12], %r99;
	st.global.u32 	[%rd159+16], %r578;
	st.global.u32 	[%rd160+16], %r99;
	st.global.u32 	[%rd159+20], %r578;
	st.global.u32 	[%rd160+20], %r99;
	st.global.u32 	[%rd159+24], %r578;
	st.global.u32 	[%rd160+24], %r99;
	st.global.u32 	[%rd159+28], %r578;
	add.s32 	%r647, %r647, 8;
	st.global.u32 	[%rd160+28], %r99;
	add.s32 	%r649, %r649, 8;
	setp.eq.s32 	%p72, %r649, %r144;
	@%p72 bra 	$L__BB2_45;
	bra.uni 	$L__BB2_44;
$L__BB2_45:
	setp.eq.s32 	%p73, %r143, 0;
	@%p73 bra 	$L__BB2_40;
	and.b32  	%r146, %r142, 3;
	setp.lt.u32 	%p74, %r143, 4;
	@%p74 bra 	$L__BB2_48;
	mul.wide.s32 	%rd161, %r647, 4;
	add.s64 	%rd162, %rd4, %rd161;
	mov.b32 	%r579, -1;
	st.global.u32 	[%rd162], %r579;
	add.s64 	%rd163, %rd3, %rd161;
	st.global.u32 	[%rd163], %r99;
	st.global.u32 	[%rd162+4], %r579;
	st.global.u32 	[%rd163+4], %r99;
	st.global.u32 	[%rd162+8], %r579;
	st.global.u32 	[%rd163+8], %r99;
	st.global.u32 	[%rd162+12], %r579;
	st.global.u32 	[%rd163+12], %r99;
	add.s32 	%r647, %r647, 4;
$L__BB2_48:
	setp.eq.s32 	%p75, %r146, 0;
	@%p75 bra 	$L__BB2_40;
	setp.eq.s32 	%p76, %r146, 1;
	@%p76 bra 	$L__BB2_51;
	mul.wide.s32 	%rd164, %r647, 4;
	add.s64 	%rd165, %rd4, %rd164;
	mov.b32 	%r580, -1;
	st.global.u32 	[%rd165], %r580;
	add.s64 	%rd166, %rd3, %rd164;
	st.global.u32 	[%rd166], %r99;
	st.global.u32 	[%rd165+4], %r580;
	st.global.u32 	[%rd166+4], %r99;
	add.s32 	%r647, %r647, 2;
$L__BB2_51:
	and.b32  	%r581, %r142, 1;
	setp.eq.b32 	%p77, %r581, 1;
	not.pred 	%p78, %p77;
	@%p78 bra 	$L__BB2_40;
	mul.wide.s32 	%rd167, %r647, 4;
	add.s64 	%rd168, %rd4, %rd167;
	mov.b32 	%r582, -1;
	st.global.u32 	[%rd168], %r582;
	add.s64 	%rd169, %rd3, %rd167;
	st.global.u32 	[%rd169], %r99;
	bra.uni 	$L__BB2_40;
$L__BB2_53:
	min.s32 	%r500, %r108, %r297;
	max.s32 	%r151, %r500, 1;
	and.b32  	%r152, %r151, 3;
	setp.lt.s32 	%p65, %r500, 4;
	mov.u32 	%r665, %r647;
	mov.u32 	%r664, %r655;
	mov.u32 	%r669, %r653;
	mov.u32 	%r670, %r652;
	mov.u32 	%r671, %r651;
	mov.u32 	%r663, %r650;
	@%p65 bra 	$L__BB2_56;
	and.b32  	%r153, %r151, 2147483644;
	mov.b32 	%r639, 0;
	mov.u32 	%r665, %r647;
	mov.u32 	%r664, %r655;
	mov.u32 	%r663, %r650;
	mov.u32 	%r640, %r654;
$L__BB2_55:
	mov.u32 	%r654, %r663;
	shr.u32 	%r502, %r640, 2;
	xor.b32  	%r503, %r502, %r640;
	shl.b32 	%r504, %r654, 4;
	shl.b32 	%r505, %r503, 1;
	xor.b32  	%r506, %r504, %r505;
	xor.b32  	%r507, %r506, %r654;
	xor.b32  	%r669, %r507, %r503;
	add.s32 	%r508, %r664, %r669;
	add.s32 	%r509, %r508, 362437;
	rem.u32 	%r510, %r509, %r108;
	add.s32 	%r511, %r510, %r106;
	mul.wide.u32 	%rd140, %r511, 4;
	add.s64 	%rd141, %rd2, %rd140;
	ld.global.u32 	%r512, [%rd141];
	mul.wide.s32 	%rd142, %r665, 4;
	add.s64 	%rd143, %rd4, %rd142;
	st.global.u32 	[%rd143], %r512;
	add.s64 	%rd144, %rd3, %rd142;
	st.global.u32 	[%rd144], %r99;
	shr.u32 	%r513, %r653, 2;
	xor.b32  	%r514, %r513, %r653;
	shl.b32 	%r515, %r669, 4;
	shl.b32 	%r516, %r514, 1;
	xor.b32  	%r517, %r515, %r516;
	xor.b32  	%r518, %r517, %r669;
	xor.b32  	%r670, %r518, %r514;
	add.s32 	%r519, %r664, %r670;
	add.s32 	%r520, %r519, 724874;
	rem.u32 	%r521, %r520, %r108;
	add.s32 	%r522, %r521, %r106;
	mul.wide.u32 	%rd145, %r522, 4;
	add.s64 	%rd146, %rd2, %rd145;
	ld.global.u32 	%r523, [%rd146];
	st.global.u32 	[%rd143+4], %r523;
	st.global.u32 	[%rd144+4], %r99;
	shr.u32 	%r524, %r652, 2;
	xor.b32  	%r525, %r524, %r652;
	shl.b32 	%r526, %r670, 4;
	shl.b32 	%r527, %r525, 1;
	xor.b32  	%r528, %r526, %r527;
	xor.b32  	%r529, %r528, %r670;
	xor.b32  	%r671, %r529, %r525;
	add.s32 	%r530, %r664, %r671;
	add.s32 	%r531, %r530, 1087311;
	rem.u32 	%r532, %r531, %r108;
	add.s32 	%r533, %r532, %r106;
	mul.wide.u32 	%rd147, %r533, 4;
	add.s64 	%rd148, %rd2, %rd147;
	ld.global.u32 	%r534, [%rd148];
	st.global.u32 	[%rd143+8], %r534;
	st.global.u32 	[%rd144+8], %r99;
	shr.u32 	%r535, %r651, 2;
	xor.b32  	%r536, %r535, %r651;
	shl.b32 	%r537, %r671, 4;
	shl.b32 	%r538, %r536, 1;
	xor.b32  	%r539, %r537, %r538;
	xor.b32  	%r540, %r539, %r671;
	xor.b32  	%r663, %r540, %r536;
	add.s32 	%r664, %r664, 1449748;
	add.s32 	%r541, %r663, %r664;
	rem.u32 	%r542, %r541, %r108;
	add.s32 	%r543, %r542, %r106;
	mul.wide.u32 	%rd149, %r543, 4;
	add.s64 	%rd150, %rd2, %rd149;
	ld.global.u32 	%r544, [%rd150];
	st.global.u32 	[%rd143+12], %r544;
	add.s32 	%r665, %r665, 4;
	st.global.u32 	[%rd144+12], %r99;
	add.s32 	%r639, %r639, 4;
	setp.eq.s32 	%p66, %r639, %r153;
	mov.u32 	%r653, %r669;
	mov.u32 	%r652, %r670;
	mov.u32 	%r651, %r671;
	mov.u32 	%r640, %r654;
	@%p66 bra 	$L__BB2_56;
	bra.uni 	$L__BB2_55;
$L__BB2_56:
	setp.eq.s32 	%p67, %r152, 0;
	mov.u32 	%r650, %r663;
	mov.u32 	%r651, %r671;
	mov.u32 	%r652, %r670;
	mov.u32 	%r653, %r669;
	mov.u32 	%r655, %r664;
	mov.u32 	%r647, %r665;
	@%p67 bra 	$L__BB2_39;
	shr.u32 	%r545, %r654, 2;
	xor.b32  	%r546, %r545, %r654;
	shl.b32 	%r547, %r663, 4;
	shl.b32 	%r548, %r546, 1;
	xor.b32  	%r549, %r547, %r548;
	xor.b32  	%r550, %r549, %r663;
	xor.b32  	%r168, %r550, %r546;
	add.s32 	%r655, %r664, 362437;
	add.s32 	%r551, %r168, %r655;
	rem.u32 	%r552, %r551, %r108;
	add.s32 	%r553, %r552, %r106;
	mul.wide.u32 	%rd151, %r553, 4;
	add.s64 	%rd152, %rd2, %rd151;
	ld.global.u32 	%r554, [%rd152];
	mul.wide.s32 	%rd153, %r665, 4;
	add.s64 	%rd10, %rd4, %rd153;
	st.global.u32 	[%rd10], %r554;
	add.s32 	%r647, %r665, 1;
	add.s64 	%rd11, %rd3, %rd153;
	st.global.u32 	[%rd11], %r99;
	setp.eq.s32 	%p68, %r152, 1;
	mov.u32 	%r650, %r168;
	mov.u32 	%r651, %r663;
	mov.u32 	%r652, %r671;
	mov.u32 	%r653, %r670;
	mov.u32 	%r654, %r669;
	@%p68 bra 	$L__BB2_39;
	shr.u32 	%r555, %r669, 2;
	xor.b32  	%r556, %r555, %r669;
	shl.b32 	%r557, %r168, 4;
	shl.b32 	%r558, %r556, 1;
	xor.b32  	%r559, %r557, %r558;
	xor.b32  	%r560, %r559, %r168;
	xor.b32  	%r171, %r560, %r556;
	add.s32 	%r655, %r664, 724874;
	add.s32 	%r561, %r171, %r655;
	rem.u32 	%r562, %r561, %r108;
	add.s32 	%r563, %r562, %r106;
	mul.wide.u32 	%rd154, %r563, 4;
	add.s64 	%rd155, %rd2, %rd154;
	ld.global.u32 	%r564, [%rd155];
	st.global.u32 	[%rd10+4], %r564;
	add.s32 	%r647, %r665, 2;
	st.global.u32 	[%rd11+4], %r99;
	setp.eq.s32 	%p69, %r152, 2;
	mov.u32 	%r650, %r171;
	mov.u32 	%r651, %r168;
	mov.u32 	%r652, %r663;
	mov.u32 	%r653, %r671;
	mov.u32 	%r654, %r670;
	@%p69 bra 	$L__BB2_39;
	shr.u32 	%r565, %r670, 2;
	xor.b32  	%r566, %r565, %r670;
	shl.b32 	%r567, %r171, 4;
	shl.b32 	%r568, %r566, 1;
	xor.b32  	%r569, %r567, %r568;
	xor.b32  	%r570, %r569, %r171;
	xor.b32  	%r650, %r570, %r566;
	add.s32 	%r655, %r664, 1087311;
	add.s32 	%r571, %r650, %r655;
	rem.u32 	%r572, %r571, %r108;
	add.s32 	%r573, %r572, %r106;
	mul.wide.u32 	%rd156, %r573, 4;
	add.s64 	%rd157, %rd2, %rd156;
	ld.global.u32 	%r574, [%rd157];
	st.global.u32 	[%rd10+8], %r574;
	add.s32 	%r647, %r665, 3;
	st.global.u32 	[%rd11+8], %r99;
	mov.u32 	%r651, %r171;
	mov.u32 	%r652, %r168;
	mov.u32 	%r653, %r663;
	mov.u32 	%r654, %r671;
	bra.uni 	$L__BB2_39;
$L__BB2_60:
	add.s32 	%r222, %r700, %r190;
	mul.wide.s32 	%rd74, %r222, 4;
	add.s64 	%rd75, %rd5, %rd74;
	ld.global.u32 	%r223, [%rd75];
	setp.lt.s32 	%p29, %r223, 1;
	@%p29 bra 	$L__BB2_62;
	mul.lo.s32 	%r703, %r222, %r297;
	mul.wide.u32 	%rd76, %r223, 4;
	add.s64 	%rd77, %rd6, %rd76;
	ld.global.u32 	%r225, [%rd77];
	ld.global.u32 	%r226, [%rd77+4];
	sub.s32 	%r400, %r226, %r225;
	setp.lt.s32 	%p30, %r400, %r297;
	@%p30 bra 	$L__BB2_63;
$L__BB2_62:
	add.s32 	%r700, %r700, 1;
	setp.eq.s32 	%p39, %r700, %r296;
	@%p39 bra 	$L__BB2_92;
	bra.uni 	$L__BB2_60;
$L__BB2_63:
	add.s32 	%r401, %r297, %r225;
	sub.s32 	%r232, %r401, %r226;
	and.b32  	%r233, %r232, 7;
	sub.s32 	%r402, %r226, %r401;
	setp.gt.u32 	%p31, %r402, -8;
	@%p31 bra 	$L__BB2_66;
	and.b32  	%r234, %r232, -8;
	mov.b32 	%r702, 0;
$L__BB2_65:
	.pragma "nounroll";
	mul.wide.s32 	%rd78, %r703, 4;
	add.s64 	%rd79, %rd4, %rd78;
	mov.b32 	%r404, -1;
	st.global.u32 	[%rd79], %r404;
	add.s64 	%rd80, %rd3, %rd78;
	st.global.u32 	[%rd80], %r223;
	st.global.u32 	[%rd79+4], %r404;
	st.global.u32 	[%rd80+4], %r223;
	st.global.u32 	[%rd79+8], %r404;
	st.global.u32 	[%rd80+8], %r223;
	st.global.u32 	[%rd79+12], %r404;
	st.global.u32 	[%rd80+12], %r223;
	st.global.u32 	[%rd79+16], %r404;
	st.global.u32 	[%rd80+16], %r223;
	st.global.u32 	[%rd79+20], %r404;
	st.global.u32 	[%rd80+20], %r223;
	st.global.u32 	[%rd79+24], %r404;
	st.global.u32 	[%rd80+24], %r223;
	st.global.u32 	[%rd79+28], %r404;
	add.s32 	%r703, %r703, 8;
	st.global.u32 	[%rd80+28], %r223;
	add.s32 	%r702, %r702, 8;
	setp.eq.s32 	%p32, %r702, %r234;
	@%p32 bra 	$L__BB2_66;
	bra.uni 	$L__BB2_65;
$L__BB2_66:
	setp.eq.s32 	%p33, %r233, 0;
	@%p33 bra 	$L__BB2_62;
	and.b32  	%r236, %r232, 3;
	setp.lt.u32 	%p34, %r233, 4;
	@%p34 bra 	$L__BB2_69;
	mul.wide.s32 	%rd81, %r703, 4;
	add.s64 	%rd82, %rd4, %rd81;
	mov.b32 	%r405, -1;
	st.global.u32 	[%rd82], %r405;
	add.s64 	%rd83, %rd3, %rd81;
	st.global.u32 	[%rd83], %r223;
	st.global.u32 	[%rd82+4], %r405;
	st.global.u32 	[%rd83+4], %r223;
	st.global.u32 	[%rd82+8], %r405;
	st.global.u32 	[%rd83+8], %r223;
	st.global.u32 	[%rd82+12], %r405;
	st.global.u32 	[%rd83+12], %r223;
	add.s32 	%r703, %r703, 4;
$L__BB2_69:
	setp.eq.s32 	%p35, %r236, 0;
	@%p35 bra 	$L__BB2_62;
	setp.eq.s32 	%p36, %r236, 1;
	@%p36 bra 	$L__BB2_72;
	mul.wide.s32 	%rd84, %r703, 4;
	add.s64 	%rd85, %rd4, %rd84;
	mov.b32 	%r406, -1;
	st.global.u32 	[%rd85], %r406;
	add.s64 	%rd86, %rd3, %rd84;
	st.global.u32 	[%rd86], %r223;
	st.global.u32 	[%rd85+4], %r406;
	st.global.u32 	[%rd86+4], %r223;
	add.s32 	%r703, %r703, 2;
$L__BB2_72:
	and.b32  	%r407, %r232, 1;
	setp.eq.b32 	%p37, %r407, 1;
	not.pred 	%p38, %p37;
	@%p38 bra 	$L__BB2_62;
	mul.wide.s32 	%rd87, %r703, 4;
	add.s64 	%rd88, %rd4, %rd87;
	mov.b32 	%r408, -1;
	st.global.u32 	[%rd88], %r408;
	add.s64 	%rd89, %rd3, %rd87;
	st.global.u32 	[%rd89], %r223;
	bra.uni 	$L__BB2_62;
$L__BB2_74:
	add.s32 	%r391, %r296, %r192;
	sub.s32 	%r241, %r391, %r193;
	and.b32  	%r242, %r241, 7;
	sub.s32 	%r392, %r193, %r391;
	setp.gt.u32 	%p21, %r392, -8;
	@%p21 bra 	$L__BB2_77;
	and.b32  	%r243, %r241, -8;
	mov.b32 	%r699, 0;
$L__BB2_76:
	.pragma "nounroll";
	mul.wide.s32 	%rd62, %r697, 4;
	add.s64 	%rd63, %rd5, %rd62;
	mov.b32 	%r394, -1;
	st.global.u32 	[%rd63], %r394;
	add.s64 	%rd64, %rd1, %rd62;
	st.global.u32 	[%rd64], %r191;
	st.global.u32 	[%rd63+4], %r394;
	st.global.u32 	[%rd64+4], %r191;
	st.global.u32 	[%rd63+8], %r394;
	st.global.u32 	[%rd64+8], %r191;
	st.global.u32 	[%rd63+12], %r394;
	st.global.u32 	[%rd64+12], %r191;
	st.global.u32 	[%rd63+16], %r394;
	st.global.u32 	[%rd64+16], %r191;
	st.global.u32 	[%rd63+20], %r394;
	st.global.u32 	[%rd64+20], %r191;
	st.global.u32 	[%rd63+24], %r394;
	st.global.u32 	[%rd64+24], %r191;
	st.global.u32 	[%rd63+28], %r394;
	add.s32 	%r697, %r697, 8;
	st.global.u32 	[%rd64+28], %r191;
	add.s32 	%r699, %r699, 8;
	setp.eq.s32 	%p22, %r699, %r243;
	@%p22 bra 	$L__BB2_77;
	bra.uni 	$L__BB2_76;
$L__BB2_77:
	setp.eq.s32 	%p23, %r242, 0;
	@%p23 bra 	$L__BB2_95;
	and.b32  	%r245, %r241, 3;
	setp.lt.u32 	%p24, %r242, 4;
	@%p24 bra 	$L__BB2_80;
	mul.wide.s32 	%rd65, %r697, 4;
	add.s64 	%rd66, %rd5, %rd65;
	mov.b32 	%r395, -1;
	st.global.u32 	[%rd66], %r395;
	add.s64 	%rd67, %rd1, %rd65;
	st.global.u32 	[%rd67], %r191;
	st.global.u32 	[%rd66+4], %r395;
	st.global.u32 	[%rd67+4], %r191;
	st.global.u32 	[%rd66+8], %r395;
	st.global.u32 	[%rd67+8], %r191;
	st.global.u32 	[%rd66+12], %r395;
	st.global.u32 	[%rd67+12], %r191;
	add.s32 	%r697, %r697, 4;
$L__BB2_80:
	setp.eq.s32 	%p25, %r245, 0;
	@%p25 bra 	$L__BB2_95;
	setp.eq.s32 	%p26, %r245, 1;
	@%p26 bra 	$L__BB2_83;
	mul.wide.s32 	%rd68, %r697, 4;
	add.s64 	%rd69, %rd5, %rd68;
	mov.b32 	%r396, -1;
	st.global.u32 	[%rd69], %r396;
	add.s64 	%rd70, %rd1, %rd68;
	st.global.u32 	[%rd70], %r191;
	st.global.u32 	[%rd69+4], %r396;
	st.global.u32 	[%rd70+4], %r191;
	add.s32 	%r697, %r697, 2;
$L__BB2_83:
	and.b32  	%r397, %r241, 1;
	setp.eq.b32 	%p27, %r397, 1;
	not.pred 	%p28, %p27;
	@%p28 bra 	$L__BB2_95;
	mul.wide.s32 	%rd71, %r697, 4;
	add.s64 	%rd72, %rd5, %rd71;
	mov.b32 	%r398, -1;
	st.global.u32 	[%rd72], %r398;
	add.s64 	%rd73, %rd1, %rd71;
	st.global.u32 	[%rd73], %r191;
	bra.uni 	$L__BB2_95;
$L__BB2_85:
	min.s32 	%r316, %r194, %r296;
	max.s32 	%r250, %r316, 1;
	and.b32  	%r251, %r250, 3;
	setp.lt.s32 	%p15, %r316, 4;
	mov.u32 	%r715, %r190;
	mov.u32 	%r714, %r655;
	mov.u32 	%r719, %r653;
	mov.u32 	%r720, %r652;
	mov.u32 	%r721, %r651;
	mov.u32 	%r713, %r650;
	@%p15 bra 	$L__BB2_88;
	and.b32  	%r252, %r250, 2147483644;
	mov.b32 	%r689, 0;
	mov.u32 	%r715, %r190;
	mov.u32 	%r714, %r655;
	mov.u32 	%r713, %r650;
	mov.u32 	%r690, %r654;
$L__BB2_87:
	mov.u32 	%r654, %r713;
	shr.u32 	%r318, %r690, 2;
	xor.b32  	%r319, %r318, %r690;
	shl.b32 	%r320, %r654, 4;
	shl.b32 	%r321, %r319, 1;
	xor.b32  	%r322, %r320, %r321;
	xor.b32  	%r323, %r322, %r654;
	xor.b32  	%r719, %r323, %r319;
	add.s32 	%r324, %r714, %r719;
	add.s32 	%r325, %r324, 362437;
	rem.u32 	%r326, %r325, %r194;
	add.s32 	%r327, %r326, %r192;
	mul.wide.u32 	%rd44, %r327, 4;
	add.s64 	%rd45, %rd2, %rd44;
	ld.global.u32 	%r328, [%rd45];
	mul.wide.s32 	%rd46, %r715, 4;
	add.s64 	%rd47, %rd5, %rd46;
	st.global.u32 	[%rd47], %r328;
	add.s64 	%rd48, %rd1, %rd46;
	st.global.u32 	[%rd48], %r191;
	shr.u32 	%r329, %r653, 2;
	xor.b32  	%r330, %r329, %r653;
	shl.b32 	%r331, %r719, 4;
	shl.b32 	%r332, %r330, 1;
	xor.b32  	%r333, %r331, %r332;
	xor.b32  	%r334, %r333, %r719;
	xor.b32  	%r720, %r334, %r330;
	add.s32 	%r335, %r714, %r720;
	add.s32 	%r336, %r335, 724874;
	rem.u32 	%r337, %r336, %r194;
	add.s32 	%r338, %r337, %r192;
	mul.wide.u32 	%rd49, %r338, 4;
	add.s64 	%rd50, %rd2, %rd49;
	ld.global.u32 	%r339, [%rd50];
	st.global.u32 	[%rd47+4], %r339;
	st.global.u32 	[%rd48+4], %r191;
	shr.u32 	%r340, %r652, 2;
	xor.b32  	%r341, %r340, %r652;
	shl.b32 	%r342, %r720, 4;
	shl.b32 	%r343, %r341, 1;
	xor.b32  	%r344, %r342, %r343;
	xor.b32  	%r345, %r344, %r720;
	xor.b32  	%r721, %r345, %r341;
	add.s32 	%r346, %r714, %r721;
	add.s32 	%r347, %r346, 1087311;
	rem.u32 	%r348, %r347, %r194;
	add.s32 	%r349, %r348, %r192;
	mul.wide.u32 	%rd51, %r349, 4;
	add.s64 	%rd52, %rd2, %rd51;
	ld.global.u32 	%r350, [%rd52];
	st.global.u32 	[%rd47+8], %r350;
	st.global.u32 	[%rd48+8], %r191;
	shr.u32 	%r351, %r651, 2;
	xor.b32  	%r352, %r351, %r651;
	shl.b32 	%r353, %r721, 4;
	shl.b32 	%r354, %r352, 1;
	xor.b32  	%r355, %r353, %r354;
	xor.b32  	%r356, %r355, %r721;
	xor.b32  	%r713, %r356, %r352;
	add.s32 	%r714, %r714, 1449748;
	add.s32 	%r357, %r713, %r714;
	rem.u32 	%r358, %r357, %r194;
	add.s32 	%r359, %r358, %r192;
	mul.wide.u32 	%rd53, %r359, 4;
	add.s64 	%rd54, %rd2, %rd53;
	ld.global.u32 	%r360, [%rd54];
	st.global.u32 	[%rd47+12], %r360;
	add.s32 	%r715, %r715, 4;
	st.global.u32 	[%rd48+12], %r191;
	add.s32 	%r689, %r689, 4;
	setp.eq.s32 	%p16, %r689, %r252;
	mov.u32 	%r653, %r719;
	mov.u32 	%r652, %r720;
	mov.u32 	%r651, %r721;
	mov.u32 	%r690, %r654;
	@%p16 bra 	$L__BB2_88;
	bra.uni 	$L__BB2_87;
$L__BB2_88:
	setp.eq.s32 	%p17, %r251, 0;
	mov.u32 	%r650, %r713;
	mov.u32 	%r651, %r721;
	mov.u32 	%r652, %r720;
	mov.u32 	%r653, %r719;
	mov.u32 	%r655, %r714;
	mov.u32 	%r697, %r715;
	@%p17 bra 	$L__BB2_94;
	shr.u32 	%r361, %r654, 2;
	xor.b32  	%r362, %r361, %r654;
	shl.b32 	%r363, %r713, 4;
	shl.b32 	%r364, %r362, 1;
	xor.b32  	%r365, %r363, %r364;
	xor.b32  	%r366, %r365, %r713;
	xor.b32  	%r267, %r366, %r362;
	add.s32 	%r655, %r714, 362437;
	add.s32 	%r367, %r267, %r655;
	rem.u32 	%r368, %r367, %r194;
	add.s32 	%r369, %r368, %r192;
	mul.wide.u32 	%rd55, %r369, 4;
	add.s64 	%rd56, %rd2, %rd55;
	ld.global.u32 	%r370, [%rd56];
	mul.wide.s32 	%rd57, %r715, 4;
	add.s64 	%rd12, %rd5, %rd57;
	st.global.u32 	[%rd12], %r370;
	add.s32 	%r697, %r715, 1;
	add.s64 	%rd13, %rd1, %rd57;
	st.global.u32 	[%rd13], %r191;
	setp.eq.s32 	%p18, %r251, 1;
	mov.u32 	%r650, %r267;
	mov.u32 	%r651, %r713;
	mov.u32 	%r652, %r721;
	mov.u32 	%r653, %r720;
	mov.u32 	%r654, %r719;
	@%p18 bra 	$L__BB2_94;
	shr.u32 	%r371, %r719, 2;
	xor.b32  	%r372, %r371, %r719;
	shl.b32 	%r373, %r267, 4;
	shl.b32 	%r374, %r372, 1;
	xor.b32  	%r375, %r373, %r374;
	xor.b32  	%r376, %r375, %r267;
	xor.b32  	%r270, %r376, %r372;
	add.s32 	%r655, %r714, 724874;
	add.s32 	%r377, %r270, %r655;
	rem.u32 	%r378, %r377, %r194;
	add.s32 	%r379, %r378, %r192;
	mul.wide.u32 	%rd58, %r379, 4;
	add.s64 	%rd59, %rd2, %rd58;
	ld.global.u32 	%r380, [%rd59];
	st.global.u32 	[%rd12+4], %r380;
	add.s32 	%r697, %r715, 2;
	st.global.u32 	[%rd13+4], %r191;
	setp.eq.s32 	%p19, %r251, 2;
	mov.u32 	%r650, %r270;
	mov.u32 	%r651, %r267;
	mov.u32 	%r652, %r713;
	mov.u32 	%r653, %r721;
	mov.u32 	%r654, %r720;
	@%p19 bra 	$L__BB2_94;
	shr.u32 	%r381, %r720, 2;
	xor.b32  	%r382, %r381, %r720;
	shl.b32 	%r383, %r270, 4;
	shl.b32 	%r384, %r382, 1;
	xor.b32  	%r385, %r383, %r384;
	xor.b32  	%r386, %r385, %r270;
	xor.b32  	%r650, %r386, %r382;
	add.s32 	%r655, %r714, 1087311;
	add.s32 	%r387, %r650, %r655;
	rem.u32 	%r388, %r387, %r194;
	add.s32 	%r389, %r388, %r192;
	mul.wide.u32 	%rd60, %r389, 4;
	add.s64 	%rd61, %rd2, %rd60;
	ld.global.u32 	%r390, [%rd61];
	st.global.u32 	[%rd12+8], %r390;
	add.s32 	%r697, %r715, 3;
	st.global.u32 	[%rd13+8], %r191;
	mov.u32 	%r651, %r270;
	mov.u32 	%r652, %r267;
	mov.u32 	%r653, %r713;
	mov.u32 	%r654, %r721;
	bra.uni 	$L__BB2_94;
$L__BB2_92:
	add.s32 	%r583, %r583, %r1;
	setp.lt.s32 	%p40, %r583, %r298;
	@%p40 bra 	$L__BB2_93;
	bra.uni 	$L__BB2_109;
$L__BB2_93:
	mul.lo.s32 	%r190, %r583, %r296;
	mul.wide.s32 	%rd40, %r583, 4;
	add.s64 	%rd41, %rd7, %rd40;
	ld.global.u32 	%r191, [%rd41];
	mul.wide.s32 	%rd42, %r191, 4;
	add.s64 	%rd43, %rd6, %rd42;
	ld.global.u32 	%r192, [%rd43];
	ld.global.u32 	%r193, [%rd43+4];
	sub.s32 	%r194, %r193, %r192;
	setp.gt.s32 	%p14, %r194, 0;
	mov.u32 	%r697, %r190;
	@%p14 bra 	$L__BB2_85;
$L__BB2_94:
	setp.lt.s32 	%p20, %r194, %r296;
	@%p20 bra 	$L__BB2_74;
$L__BB2_95:
	mov.b32 	%r700, 0;
	bra.uni 	$L__BB2_60;
$L__BB2_96:
	mul.lo.s32 	%r727, %r583, %r296;
	mul.wide.s32 	%rd24, %r583, 4;
	add.s64 	%rd25, %rd7, %rd24;
	ld.global.u32 	%r279, [%rd25];
	mul.wide.s32 	%rd26, %r279, 4;
	add.s64 	%rd27, %rd6, %rd26;
	ld.global.u32 	%r280, [%rd27];
	ld.global.u32 	%r281, [%rd27+4];
	sub.s32 	%r306, %r281, %r280;
	setp.ge.s32 	%p3, %r306, %r296;
	@%p3 bra 	$L__BB2_108;
	add.s32 	%r307, %r296, %r280;
	sub.s32 	%r282, %r307, %r281;
	and.b32  	%r283, %r282, 7;
	sub.s32 	%r308, %r281, %r307;
	setp.gt.u32 	%p4, %r308, -8;
	@%p4 bra 	$L__BB2_100;
	and.b32  	%r284, %r282, -8;
	mov.b32 	%r728, 0;
$L__BB2_99:
	.pragma "nounroll";
	mul.wide.s32 	%rd28, %r727, 4;
	add.s64 	%rd29, %rd5, %rd28;
	mov.b32 	%r310, -1;
	st.global.u32 	[%rd29], %r310;
	add.s64 	%rd30, %rd1, %rd28;
	st.global.u32 	[%rd30], %r279;
	st.global.u32 	[%rd29+4], %r310;
	st.global.u32 	[%rd30+4], %r279;
	st.global.u32 	[%rd29+8], %r310;
	st.global.u32 	[%rd30+8], %r279;
	st.global.u32 	[%rd29+12], %r310;
	st.global.u32 	[%rd30+12], %r279;
	st.global.u32 	[%rd29+16], %r310;
	st.global.u32 	[%rd30+16], %r279;
	st.global.u32 	[%rd29+20], %r310;
	st.global.u32 	[%rd30+20], %r279;
	st.global.u32 	[%rd29+24], %r310;
	st.global.u32 	[%rd30+24], %r279;
	st.global.u32 	[%rd29+28], %r310;
	add.s32 	%r727, %r727, 8;
	st.global.u32 	[%rd30+28], %r279;
	add.s32 	%r728, %r728, 8;
	setp.eq.s32 	%p5, %r728, %r284;
	@%p5 bra 	$L__BB2_100;
	bra.uni 	$L__BB2_99;
$L__BB2_100:
	setp.eq.s32 	%p6, %r283, 0;
	@%p6 bra 	$L__BB2_108;
	and.b32  	%r286, %r282, 3;
	setp.lt.u32 	%p7, %r283, 4;
	@%p7 bra 	$L__BB2_103;
	mul.wide.s32 	%rd31, %r727, 4;
	add.s64 	%rd32, %rd5, %rd31;
	mov.b32 	%r311, -1;
	st.global.u32 	[%rd32], %r311;
	add.s64 	%rd33, %rd1, %rd31;
	st.global.u32 	[%rd33], %r279;
	st.global.u32 	[%rd32+4], %r311;
	st.global.u32 	[%rd33+4], %r279;
	st.global.u32 	[%rd32+8], %r311;
	st.global.u32 	[%rd33+8], %r279;
	st.global.u32 	[%rd32+12], %r311;
	st.global.u32 	[%rd33+12], %r279;
	add.s32 	%r727, %r727, 4;
$L__BB2_103:
	setp.eq.s32 	%p8, %r286, 0;
	@%p8 bra 	$L__BB2_108;
	setp.eq.s32 	%p9, %r286, 1;
	@%p9 bra 	$L__BB2_106;
	mul.wide.s32 	%rd34, %r727, 4;
	add.s64 	%rd35, %rd5, %rd34;
	mov.b32 	%r312, -1;
	st.global.u32 	[%rd35], %r312;
	add.s64 	%rd36, %rd1, %rd34;
	st.global.u32 	[%rd36], %r279;
	st.global.u32 	[%rd35+4], %r312;
	st.global.u32 	[%rd36+4], %r279;
	add.s32 	%r727, %r727, 2;
$L__BB2_106:
	and.b32  	%r313, %r282, 1;
	setp.eq.b32 	%p10, %r313, 1;
	not.pred 	%p11, %p10;
	@%p11 bra 	$L__BB2_108;
	mul.wide.s32 	%rd37, %r727, 4;
	add.s64 	%rd38, %rd5, %rd37;
	mov.b32 	%r314, -1;
	st.global.u32 	[%rd38], %r314;
	add.s64 	%rd39, %rd1, %rd37;
	st.global.u32 	[%rd39], %r279;
$L__BB2_108:
	add.s32 	%r583, %r583, %r1;
	setp.lt.s32 	%p12, %r583, %r298;
	@%p12 bra 	$L__BB2_96;
$L__BB2_109:
	ret;

}
	// .globl	_Z10sample3HopPiS_S_S_S_S_PKiS1_S1_iiiiy
.visible .entry _Z10sample3HopPiS_S_S_S_S_PKiS1_S1_iiiiy(
	.param .u64 .ptr .align 1 _Z10sample3HopPiS_S_S_S_S_PKiS1_S1_iiiiy_param_0,
	.param .u64 .ptr .align 1 _Z10sample3HopPiS_S_S_S_S_PKiS1_S1_iiiiy_param_1,
	.param .u64 .ptr .align 1 _Z10sample3HopPiS_S_S_S_S_PKiS1_S1_iiiiy_param_2,
	.param .u64 .ptr .align 1 _Z10sample3HopPiS_S_S_S_S_PKiS1_S1_iiiiy_param_3,
	.param .u64 .ptr .align 1 _Z10sample3HopPiS_S_S_S_S_PKiS1_S1_iiiiy_param_4,
	.param .u64 .ptr .align 1 _Z10sample3HopPiS_S_S_S_S_PKiS1_S1_iiiiy_param_5,
	.param .u64 .ptr .align 1 _Z10sample3HopPiS_S_S_S_S_PKiS1_S1_iiiiy_param_6,
	.param .u64 .ptr .align 1 _Z10sample3HopPiS_S_S_S_S_PKiS1_S1_iiiiy_param_7,
	.param .u64 .ptr .align 1 _Z10sample3HopPiS_S_S_S_S_PKiS1_S1_iiiiy_param_8,
	.param .u32 _Z10sample3HopPiS_S_S_S_S_PKiS1_S1_iiiiy_param_9,
	.param .u32 _Z10sample3HopPiS_S_S_S_S_PKiS1_S1_iiiiy_param_10,
	.param .u32 _Z10sample3HopPiS_S_S_S_S_PKiS1_S1_iiiiy_param_11,
	.param .u32 _Z10sample3HopPiS_S_S_S_S_PKiS1_S1_iiiiy_param_12,
	.param .u64 _Z10sample3HopPiS_S_S_S_S_PKiS1_S1_iiiiy_param_13
)
{
	.reg .pred 	%p<143>;
	.reg .b32 	%r<1253>;
	.reg .b64 	%rd<290>;

	ld.param.u64 	%rd21, [_Z10sample3HopPiS_S_S_S_S_PKiS1_S1_iiiiy_param_0];
	ld.param.u64 	%rd22, [_Z10sample3HopPiS_S_S_S_S_PKiS1_S1_iiiiy_param_1];
	ld.param.u64 	%rd23, [_Z10sample3HopPiS_S_S_S_S_PKiS1_S1_iiiiy_param_2];
	ld.param.u64 	%rd24, [_Z10sample3HopPiS_S_S_S_S_PKiS1_S1_iiiiy_param_3];
	ld.param.u64 	%rd25, [_Z10sample3HopPiS_S_S_S_S_PKiS1_S1_iiiiy_param_4];
	ld.param.u64 	%rd26, [_Z10sample3HopPiS_S_S_S_S_PKiS1_S1_iiiiy_param_5];
	ld.param.u64 	%rd27, [_Z10sample3HopPiS_S_S_S_S_PKiS1_S1_iiiiy_param_6];
	ld.param.u64 	%rd28, [_Z10sample3HopPiS_S_S_S_S_PKiS1_S1_iiiiy_param_7];
	ld.param.u64 	%rd20, [_Z10sample3HopPiS_S_S_S_S_PKiS1_S1_iiiiy_param_8];
	ld.param.u32 	%r501, [_Z10sample3HopPiS_S_S_S_S_PKiS1_S1_iiiiy_param_9];
	ld.param.u32 	%r502, [_Z10sample3HopPiS_S_S_S_S_PKiS1_S1_iiiiy_param_10];
	ld.param.u32 	%r503, [_Z10sample3HopPiS_S_S_S_S_PKiS1_S1_iiiiy_param_11];
	ld.param.u32 	%r504, [_Z10sample3HopPiS_S_S_S_S_PKiS1_S1_iiiiy_param_12];
	ld.param.u64 	%rd29, [_Z10sample3HopPiS_S_S_S_S_PKiS1_S1_iiiiy_param_13];
	cvta.to.global.u64 	%rd1, %rd22;
	cvta.to.global.u64 	%rd2, %rd24;
	cvta.to.global.u64 	%rd3, %rd21;
	cvta.to.global.u64 	%rd4, %rd27;
	cvta.to.global.u64 	%rd5, %rd26;
	cvta.to.global.u64 	%rd6, %rd25;
	cvta.to.global.u64 	%rd7, %rd23;
	cvta.to.global.u64 	%rd8, %rd28;
	cvta.to.global.u64 	%rd9, %rd20;
	mov.u32 	%r505, %ctaid.x;
	mov.u32 	%r1, %ntid.x;
	mov.u32 	%r506, %tid.x;
	mad.lo.s32 	%r991, %r505, %r1, %r506;
	cvt.s64.s32 	%rd30, %r991;
	add.s64 	%rd31, %rd29, %rd30;
	cvt.u32.u64 	%r507, %rd31;
	xor.b32  	%r508, %r507, -1429050551;
	mul.lo.s32 	%r3, %r508, 1099087573;
	{ .reg .b32 tmp; mov.b64 {tmp, %r509}, %rd31; }
	xor.b32  	%r510, %r509, -136515619;
	mul.lo.s32 	%r4, %r510, -1703105765;
	add.s32 	%r511, %r3, %r4;
	add.s32 	%r1046, %r511, 6615241;
	setp.ge.s32 	%p1, %r991, %r504;
	@%p1 bra 	$L__BB3_192;
	add.s32 	%r1041, %r3, 5783321;
	xor.b32  	%r1042, %r4, 88675123;
	add.s32 	%r1043, %r4, 521288629;
	xor.b32  	%r1044, %r3, 362436069;
	add.s32 	%r1045, %r3, 123456789;
	setp.lt.s32 	%p2, %r501, 1;
	@%p2 bra 	$L__BB3_130;
	setp.lt.s32 	%p49, %r502, 1;
	@%p49 bra 	$L__BB3_109;
	and.b32  	%r11, %r502, 3;
	and.b32  	%r12, %r502, 2147483640;
$L__BB3_4:
	ld.param.u64 	%rd289, [_Z10sample3HopPiS_S_S_S_S_PKiS1_S1_iiiiy_param_8];
	mul.lo.s32 	%r20, %r991, %r501;
	cvta.to.global.u64 	%rd161, %rd289;
	mul.wide.s32 	%rd162, %r991, 4;
	add.s64 	%rd163, %rd161, %rd162;
	ld.global.u32 	%r21, [%rd163];
	mul.wide.s32 	%rd164, %r21, 4;
	add.s64 	%rd165, %rd8, %rd164;
	ld.global.u32 	%r22, [%rd165];
	ld.global.u32 	%r23, [%rd165+4];
	sub.s32 	%r24, %r23, %r22;
	setp.gt.s32 	%p77, %r24, 0;
	mov.u32 	%r1012, %r20;
	@%p77 bra 	$L__BB3_86;
$L__BB3_5:
	setp.lt.s32 	%p83, %r24, %r501;
	@%p83 bra 	$L__BB3_75;
$L__BB3_6:
	mov.b32 	%r1015, 0;
$L__BB3_7:
	add.s32 	%r58, %r1015, %r20;
	mul.wide.s32 	%rd196, %r58, 4;
	add.s64 	%rd197, %rd3, %rd196;
	ld.global.u32 	%r59, [%rd197];
	setp.gt.s32 	%p92, %r59, 0;
	@%p92 bra 	$L__BB3_19;
	add.s32 	%r804, %r502, -1;
	setp.lt.u32 	%p93, %r804, 7;
	mul.lo.s32 	%r1116, %r58, %r502;
	@%p93 bra 	$L__BB3_11;
	mov.b32 	%r1023, 0;
$L__BB3_10:
	.pragma "nounroll";
	mul.wide.s32 	%rd198, %r1116, 4;
	add.s64 	%rd199, %rd7, %rd198;
	mov.b32 	%r806, -1;
	st.global.u32 	[%rd199], %r806;
	add.s64 	%rd200, %rd2, %rd198;
	st.global.u32 	[%rd200], %r59;
	st.global.u32 	[%rd199+4], %r806;
	st.global.u32 	[%rd200+4], %r59;
	st.global.u32 	[%rd199+8], %r806;
	st.global.u32 	[%rd200+8], %r59;
	st.global.u32 	[%rd199+12], %r806;
	st.global.u32 	[%rd200+12], %r59;
	st.global.u32 	[%rd199+16], %r806;
	st.global.u32 	[%rd200+16], %r59;
	st.global.u32 	[%rd199+20], %r806;
	st.global.u32 	[%rd200+20], %r59;
	st.global.u32 	[%rd199+24], %r806;
	st.global.u32 	[%rd200+24], %r59;
	st.global.u32 	[%rd199+28], %r806;
	add.s32 	%r1116, %r1116, 8;
	st.global.u32 	[%rd200+28], %r59;
	add.s32 	%r1023, %r1023, 8;
	setp.eq.s32 	%p94, %r1023, %r12;
	@%p94 bra 	$L__BB3_11;
	bra.uni 	$L__BB3_10;
$L__BB3_11:
	and.b32  	%r228, %r502, 7;
	setp.eq.s32 	%p95, %r228, 0;
	@%p95 bra 	$L__BB3_21;
	add.s32 	%r807, %r228, -1;
	setp.lt.u32 	%p96, %r807, 3;
	@%p96 bra 	$L__BB3_14;
	mul.wide.s32 	%rd201, %r1116, 4;
	add.s64 	%rd202, %rd7, %rd201;
	mov.b32 	%r808, -1;
	st.global.u32 	[%rd202], %r808;
	add.s64 	%rd203, %rd2, %rd201;
	st.global.u32 	[%rd203], %r59;
	st.global.u32 	[%rd202+4], %r808;
	st.global.u32 	[%rd203+4], %r59;
	st.global.u32 	[%rd202+8], %r808;
	st.global.u32 	[%rd203+8], %r59;
	st.global.u32 	[%rd202+12], %r808;
	st.global.u32 	[%rd203+12], %r59;
	add.s32 	%r1116, %r1116, 4;
$L__BB3_14:
	setp.eq.s32 	%p97, %r11, 0;
	@%p97 bra 	$L__BB3_21;
	setp.eq.s32 	%p98, %r11, 1;
	@%p98 bra 	$L__BB3_17;
	mul.wide.s32 	%rd204, %r1116, 4;
	add.s64 	%rd205, %rd7, %rd204;
	mov.b32 	%r809, -1;
	st.global.u32 	[%rd205], %r809;
	add.s64 	%rd206, %rd2, %rd204;
	st.global.u32 	[%rd206], %r59;
	st.global.u32 	[%rd205+4], %r809;
	st.global.u32 	[%rd206+4], %r59;
	add.s32 	%r1116, %r1116, 2;
$L__BB3_17:
	and.b32  	%r810, %r502, 1;
	setp.eq.b32 	%p99, %r810, 1;
	not.pred 	%p100, %p99;
	@%p100 bra 	$L__BB3_21;
	mul.wide.s32 	%rd207, %r1116, 4;
	add.s64 	%rd208, %rd7, %rd207;
	mov.b32 	%r811, -1;
	st.global.u32 	[%rd208], %r811;
	add.s64 	%rd209, %rd2, %rd207;
	st.global.u32 	[%rd209], %r59;
	bra.uni 	$L__BB3_21;
$L__BB3_19:
	mul.lo.s32 	%r1038, %r58, %r502;
	mul.wide.u32 	%rd210, %r59, 4;
	add.s64 	%rd211, %rd8, %rd210;
	ld.global.u32 	%r66, [%rd211];
	ld.global.u32 	%r67, [%rd211+4];
	sub.s32 	%r68, %r67, %r66;
	setp.gt.s32 	%p101, %r68, 0;
	@%p101 bra 	$L__BB3_68;
$L__BB3_20:
	setp.lt.s32 	%p107, %r68, %r502;
	@%p107 bra 	$L__BB3_57;
$L__BB3_21:
	add.s32 	%r1015, %r1015, 1;
	setp.eq.s32 	%p116, %r1015, %r501;
	@%p116 bra 	$L__BB3_22;
	bra.uni 	$L__BB3_7;
$L__BB3_22:
	mov.b32 	%r1047, 0;
$L__BB3_23:
	mad.lo.s32 	%r109, %r991, %r502, %r1047;
	mul.wide.s32 	%rd242, %r109, 4;
	add.s64 	%rd243, %rd7, %rd242;
	ld.global.u32 	%r110, [%rd243];
	setp.gt.s32 	%p117, %r110, 0;
	@%p117 bra 	$L__BB3_35;
	add.s32 	%r898, %r502, -1;
	setp.lt.u32 	%p118, %r898, 7;
	mul.lo.s32 	%r1096, %r109, %r503;
	@%p118 bra 	$L__BB3_27;
	mov.b32 	%r1055, 0;
$L__BB3_26:
	.pragma "nounroll";
	mul.wide.s32 	%rd244, %r1096, 4;
	add.s64 	%rd245, %rd6, %rd244;
	mov.b32 	%r900, -1;
	st.global.u32 	[%rd245], %r900;
	add.s64 	%rd246, %rd5, %rd244;
	st.global.u32 	[%rd246], %r110;
	st.global.u32 	[%rd245+4], %r900;
	st.global.u32 	[%rd246+4], %r110;
	st.global.u32 	[%rd245+8], %r900;
	st.global.u32 	[%rd246+8], %r110;
	st.global.u32 	[%rd245+12], %r900;
	st.global.u32 	[%rd246+12], %r110;
	st.global.u32 	[%rd245+16], %r900;
	st.global.u32 	[%rd246+16], %r110;
	st.global.u32 	[%rd245+20], %r900;
	st.global.u32 	[%rd246+20], %r110;
	st.global.u32 	[%rd245+24], %r900;
	st.global.u32 	[%rd246+24], %r110;
	st.global.u32 	[%rd245+28], %r900;
	add.s32 	%r1096, %r1096, 8;
	st.global.u32 	[%rd246+28], %r110;
	add.s32 	%r1055, %r1055, 8;
	setp.eq.s32 	%p119, %r1055, %r12;
	@%p119 bra 	$L__BB3_27;
	bra.uni 	$L__BB3_26;
$L__BB3_27:
	and.b32  	%r188, %r502, 7;
	setp.eq.s32 	%p120, %r188, 0;
	@%p120 bra 	$L__BB3_37;
	add.s32 	%r901, %r188, -1;
	setp.lt.u32 	%p121, %r901, 3;
	@%p121 bra 	$L__BB3_30;
	mul.wide.s32 	%rd247, %r1096, 4;
	add.s64 	%rd248, %rd6, %rd247;
	mov.b32 	%r902, -1;
	st.global.u32 	[%rd248], %r902;
	add.s64 	%rd249, %rd5, %rd247;
	st.global.u32 	[%rd249], %r110;
	st.global.u32 	[%rd248+4], %r902;
	st.global.u32 	[%rd249+4], %r110;
	st.global.u32 	[%rd248+8], %r902;
	st.global.u32 	[%rd249+8], %r110;
	st.global.u32 	[%rd248+12], %r902;
	st.global.u32 	[%rd249+12], %r110;
	add.s32 	%r1096, %r1096, 4;
$L__BB3_30:
	setp.eq.s32 	%p122, %r11, 0;
	@%p122 bra 	$L__BB3_37;
	setp.eq.s32 	%p123, %r11, 1;
	@%p123 bra 	$L__BB3_33;
	mul.wide.s32 	%rd250, %r1096, 4;
	add.s64 	%rd251, %rd6, %rd250;
	mov.b32 	%r903, -1;
	st.global.u32 	[%rd251], %r903;
	add.s64 	%rd252, %rd5, %rd250;
	st.global.u32 	[%rd252], %r110;
	st.global.u32 	[%rd251+4], %r903;
	st.global.u32 	[%rd252+4], %r110;
	add.s32 	%r1096, %r1096, 2;
$L__BB3_33:
	and.b32  	%r904, %r502, 1;
	setp.eq.b32 	%p124, %r904, 1;
	not.pred 	%p125, %p124;
	@%p125 bra 	$L__BB3_37;
	mul.wide.s32 	%rd253, %r1096, 4;
	add.s64 	%rd254, %rd6, %rd253;
	mov.b32 	%r905, -1;
	st.global.u32 	[%rd254], %r905;
	add.s64 	%rd255, %rd5, %rd253;
	st.global.u32 	[%rd255], %r110;
	bra.uni 	$L__BB3_37;
$L__BB3_35:
	mul.lo.s32 	%r1070, %r109, %r503;
	mul.wide.u32 	%rd256, %r110, 4;
	add.s64 	%rd257, %rd8, %rd256;
	ld.global.u32 	%r117, [%rd257];
	ld.global.u32 	%r118, [%rd257+4];
	sub.s32 	%r119, %r118, %r117;
	min.s32 	%r906, %r119, %r503;
	setp.gt.s32 	%p126, %r906, 0;
	@%p126 bra 	$L__BB3_50;
$L__BB3_36:
	setp.lt.s32 	%p132, %r119, %r503;
	@%p132 bra 	$L__BB3_39;
$L__BB3_37:
	add.s32 	%r1047, %r1047, 1;
	setp.eq.s32 	%p141, %r1047, %r502;
	@%p141 bra 	$L__BB3_38;
	bra.uni 	$L__BB3_23;
$L__BB3_38:
	add.s32 	%r991, %r991, %r1;
	setp.lt.s32 	%p142, %r991, %r504;
	@%p142 bra 	$L__BB3_4;
	bra.uni 	$L__BB3_192;
$L__BB3_39:
	add.s32 	%r982, %r503, %r117;
	sub.s32 	%r153, %r982, %r118;
	sub.s32 	%r983, %r118, %r982;
	setp.gt.u32 	%p133, %r983, -8;
	@%p133 bra 	$L__BB3_42;
	mov.b32 	%r1072, 0;
$L__BB3_41:
	.pragma "nounroll";
	mul.wide.s32 	%rd276, %r1070, 4;
	add.s64 	%rd277, %rd6, %rd276;
	mov.b32 	%r985, -1;
	st.global.u32 	[%rd277], %r985;
	add.s64 	%rd278, %rd5, %rd276;
	st.global.u32 	[%rd278], %r110;
	st.global.u32 	[%rd277+4], %r985;
	st.global.u32 	[%rd278+4], %r110;
	st.global.u32 	[%rd277+8], %r985;
	st.global.u32 	[%rd278+8], %r110;
	st.global.u32 	[%rd277+12], %r985;
	st.global.u32 	[%rd278+12], %r110;
	st.global.u32 	[%rd277+16], %r985;
	st.global.u32 	[%rd278+16], %r110;
	st.global.u32 	[%rd277+20], %r985;
	st.global.u32 	[%rd278+20], %r110;
	st.global.u32 	[%rd277+24], %r985;
	st.global.u32 	[%rd278+24], %r110;
	st.global.u32 	[%rd277+28], %r985;
	add.s32 	%r1070, %r1070, 8;
	st.global.u32 	[%rd278+28], %r110;
	add.s32 	%r1072, %r1072, 8;
	and.b32  	%r986, %r153, -8;
	setp.eq.s32 	%p134, %r1072, %r986;
	@%p134 bra 	$L__BB3_42;
	bra.uni 	$L__BB3_41;
$L__BB3_42:
	and.b32  	%r155, %r153, 7;
	setp.eq.s32 	%p135, %r155, 0;
	@%p135 bra 	$L__BB3_37;
	setp.lt.u32 	%p136, %r155, 4;
	@%p136 bra 	$L__BB3_45;
	mul.wide.s32 	%rd279, %r1070, 4;
	add.s64 	%rd280, %rd6, %rd279;
	mov.b32 	%r987, -1;
	st.global.u32 	[%rd280], %r987;
	add.s64 	%rd281, %rd5, %rd279;
	st.global.u32 	[%rd281], %r110;
	st.global.u32 	[%rd280+4], %r987;
	st.global.u32 	[%rd281+4], %r110;
	st.global.u32 	[%rd280+8], %r987;
	st.global.u32 	[%rd281+8], %r110;
	st.global.u32 	[%rd280+12], %r987;
	st.global.u32 	[%rd281+12], %r110;
	add.s32 	%r1070, %r1070, 4;
$L__BB3_45:
	and.b32  	%r158, %r153, 3;
	setp.eq.s32 	%p137, %r158, 0;
	@%p137 bra 	$L__BB3_37;
	setp.eq.s32 	%p138, %r158, 1;
	@%p138 bra 	$L__BB3_48;
	mul.wide.s32 	%rd282, %r1070, 4;
	add.s64 	%rd283, %rd6, %rd282;
	mov.b32 	%r988, -1;
	st.global.u32 	[%rd283], %r988;
	add.s64 	%rd284, %rd5, %rd282;
	st.global.u32 	[%rd284], %r110;
	st.global.u32 	[%rd283+4], %r988;
	st.global.u32 	[%rd284+4], %r110;
	add.s32 	%r1070, %r1070, 2;
$L__BB3_48:
	and.b32  	%r989, %r153, 1;
	setp.eq.b32 	%p139, %r989, 1;
	not.pred 	%p140, %p139;
	@%p140 bra 	$L__BB3_37;
	mul.wide.s32 	%rd285, %r1070, 4;
	add.s64 	%rd286, %rd6, %rd285;
	mov.b32 	%r990, -1;
	st.global.u32 	[%rd286], %r990;
	add.s64 	%rd287, %rd5, %rd285;
	st.global.u32 	[%rd287], %r110;
	bra.uni 	$L__BB3_37;
$L__BB3_50:
	min.u32 	%r161, %r119, %r503;
	and.b32  	%r162, %r161, 3;
	setp.lt.u32 	%p127, %r161, 4;
	mov.u32 	%r1088, %r1070;
	mov.u32 	%r1087, %r1046;
	mov.u32 	%r1092, %r1044;
	mov.u32 	%r1093, %r1043;
	mov.u32 	%r1094, %r1042;
	mov.u32 	%r1086, %r1041;
	@%p127 bra 	$L__BB3_53;
	and.b32  	%r163, %r161, 2147483644;
	mov.b32 	%r1062, 0;
	mov.u32 	%r1088, %r1070;
	mov.u32 	%r1087, %r1046;
	mov.u32 	%r1086, %r1041;
	mov.u32 	%r1063, %r1045;
$L__BB3_52:
	mov.u32 	%r1045, %r1086;
	shr.u32 	%r909, %r1063, 2;
	xor.b32  	%r910, %r909, %r1063;
	shl.b32 	%r911, %r1045, 4;
	shl.b32 	%r912, %r910, 1;
	xor.b32  	%r913, %r911, %r912;
	xor.b32  	%r914, %r913, %r1045;
	xor.b32  	%r1092, %r914, %r910;
	add.s32 	%r915, %r1087, %r1092;
	add.s32 	%r916, %r915, 362437;
	rem.u32 	%r917, %r916, %r119;
	add.s32 	%r918, %r917, %r117;
	mul.wide.u32 	%rd258, %r918, 4;
	add.s64 	%rd259, %rd4, %rd258;
	ld.global.u32 	%r919, [%rd259];
	mul.wide.s32 	%rd260, %r1088, 4;
	add.s64 	%rd261, %rd6, %rd260;
	st.global.u32 	[%rd261], %r919;
	add.s64 	%rd262, %rd5, %rd260;
	st.global.u32 	[%rd262], %r110;
	shr.u32 	%r920, %r1044, 2;
	xor.b32  	%r921, %r920, %r1044;
	shl.b32 	%r922, %r1092, 4;
	shl.b32 	%r923, %r921, 1;
	xor.b32  	%r924, %r922, %r923;
	xor.b32  	%r925, %r924, %r1092;
	xor.b32  	%r1093, %r925, %r921;
	add.s32 	%r926, %r1087, %r1093;
	add.s32 	%r927, %r926, 724874;
	rem.u32 	%r928, %r927, %r119;
	add.s32 	%r929, %r928, %r117;
	mul.wide.u32 	%rd263, %r929, 4;
	add.s64 	%rd264, %rd4, %rd263;
	ld.global.u32 	%r930, [%rd264];
	st.global.u32 	[%rd261+4], %r930;
	st.global.u32 	[%rd262+4], %r110;
	shr.u32 	%r931, %r1043, 2;
	xor.b32  	%r932, %r931, %r1043;
	shl.b32 	%r933, %r1093, 4;
	shl.b32 	%r934, %r932, 1;
	xor.b32  	%r935, %r933, %r934;
	xor.b32  	%r936, %r935, %r1093;
	xor.b32  	%r1094, %r936, %r932;
	add.s32 	%r937, %r1087, %r1094;
	add.s32 	%r938, %r937, 1087311;
	rem.u32 	%r939, %r938, %r119;
	add.s32 	%r940, %r939, %r117;
	mul.wide.u32 	%rd265, %r940, 4;
	add.s64 	%rd266, %rd4, %rd265;
	ld.global.u32 	%r941, [%rd266];
	st.global.u32 	[%rd261+8], %r941;
	st.global.u32 	[%rd262+8], %r110;
	shr.u32 	%r942, %r1042, 2;
	xor.b32  	%r943, %r942, %r1042;
	shl.b32 	%r944, %r1094, 4;
	shl.b32 	%r945, %r943, 1;
	xor.b32  	%r946, %r944, %r945;
	xor.b32  	%r947, %r946, %r1094;
	xor.b32  	%r1086, %r947, %r943;
	add.s32 	%r1087, %r1087, 1449748;
	add.s32 	%r948, %r1086, %r1087;
	rem.u32 	%r949, %r948, %r119;
	add.s32 	%r950, %r949, %r117;
	mul.wide.u32 	%rd267, %r950, 4;
	add.s64 	%rd268, %rd4, %rd267;
	ld.global.u32 	%r951, [%rd268];
	st.global.u32 	[%rd261+12], %r951;
	add.s32 	%r1088, %r1088, 4;
	st.global.u32 	[%rd262+12], %r110;
	add.s32 	%r1062, %r1062, 4;
	setp.eq.s32 	%p128, %r1062, %r163;
	mov.u32 	%r1044, %r1092;
	mov.u32 	%r1043, %r1093;
	mov.u32 	%r1042, %r1094;
	mov.u32 	%r1063, %r1045;
	@%p128 bra 	$L__BB3_53;
	bra.uni 	$L__BB3_52;
$L__BB3_53:
	setp.eq.s32 	%p129, %r162, 0;
	mov.u32 	%r1041, %r1086;
	mov.u32 	%r1042, %r1094;
	mov.u32 	%r1043, %r1093;
	mov.u32 	%r1044, %r1092;
	mov.u32 	%r1046, %r1087;
	mov.u32 	%r1070, %r1088;
	@%p129 bra 	$L__BB3_36;
	shr.u32 	%r952, %r1045, 2;
	xor.b32  	%r953, %r952, %r1045;
	shl.b32 	%r954, %r1086, 4;
	shl.b32 	%r955, %r953, 1;
	xor.b32  	%r956, %r954, %r955;
	xor.b32  	%r957, %r956, %r1086;
	xor.b32  	%r178, %r957, %r953;
	add.s32 	%r1046, %r1087, 362437;
	add.s32 	%r958, %r178, %r1046;
	rem.u32 	%r959, %r958, %r119;
	add.s32 	%r960, %r959, %r117;
	mul.wide.u32 	%rd269, %r960, 4;
	add.s64 	%rd270, %rd4, %rd269;
	ld.global.u32 	%r961, [%rd270];
	mul.wide.s32 	%rd271, %r1088, 4;
	add.s64 	%rd10, %rd6, %rd271;
	st.global.u32 	[%rd10], %r961;
	add.s32 	%r1070, %r1088, 1;
	add.s64 	%rd11, %rd5, %rd271;
	st.global.u32 	[%rd11], %r110;
	setp.eq.s32 	%p130, %r162, 1;
	mov.u32 	%r1041, %r178;
	mov.u32 	%r1042, %r1086;
	mov.u32 	%r1043, %r1094;
	mov.u32 	%r1044, %r1093;
	mov.u32 	%r1045, %r1092;
	@%p130 bra 	$L__BB3_36;
	shr.u32 	%r962, %r1092, 2;
	xor.b32  	%r963, %r962, %r1092;
	shl.b32 	%r964, %r178, 4;
	shl.b32 	%r965, %r963, 1;
	xor.b32  	%r966, %r964, %r965;
	xor.b32  	%r967, %r966, %r178;
	xor.b32  	%r181, %r967, %r963;
	add.s32 	%r1046, %r1087, 724874;
	add.s32 	%r968, %r181, %r1046;
	rem.u32 	%r969, %r968, %r119;
	add.s32 	%r970, %r969, %r117;
	mul.wide.u32 	%rd272, %r970, 4;
	add.s64 	%rd273, %rd4, %rd272;
	ld.global.u32 	%r971, [%rd273];
	st.global.u32 	[%rd10+4], %r971;
	add.s32 	%r1070, %r1088, 2;
	st.global.u32 	[%rd11+4], %r110;
	setp.eq.s32 	%p131, %r162, 2;
	mov.u32 	%r1041, %r181;
	mov.u32 	%r1042, %r178;
	mov.u32 	%r1043, %r1086;
	mov.u32 	%r1044, %r1094;
	mov.u32 	%r1045, %r1093;
	@%p131 bra 	$L__BB3_36;
	shr.u32 	%r972, %r1093, 2;
	xor.b32  	%r973, %r972, %r1093;
	shl.b32 	%r974, %r181, 4;
	shl.b32 	%r975, %r973, 1;
	xor.b32  	%r976, %r974, %r975;
	xor.b32  	%r977, %r976, %r181;
	xor.b32  	%r1041, %r977, %r973;
	add.s32 	%r1046, %r1087, 1087311;
	add.s32 	%r978, %r1041, %r1046;
	rem.u32 	%r979, %r978, %r119;
	add.s32 	%r980, %r979, %r117;
	mul.wide.u32 	%rd274, %r980, 4;
	add.s64 	%rd275, %rd4, %rd274;
	ld.global.u32 	%r981, [%rd275];
	st.global.u32 	[%rd10+8], %r981;
	add.s32 	%r1070, %r1088, 3;
	st.global.u32 	[%rd11+8], %r110;
	mov.u32 	%r1042, %r181;
	mov.u32 	%r1043, %r178;
	mov.u32 	%r1044, %r1086;
	mov.u32 	%r1045, %r1094;
	bra.uni 	$L__BB3_36;
$L__BB3_57:
	add.s32 	%r888, %r502, %r66;
	sub.s32 	%r193, %r888, %r67;
	sub.s32 	%r889, %r67, %r888;
	setp.gt.u32 	%p108, %r889, -8;
	@%p108 bra 	$L__BB3_60;
	mov.b32 	%r1040, 0;
$L__BB3_59:
	.pragma "nounroll";
	mul.wide.s32 	%rd230, %r1038, 4;
	add.s64 	%rd231, %rd7, %rd230;
	mov.b32 	%r891, -1;
	st.global.u32 	[%rd231], %r891;
	add.s64 	%rd232, %rd2, %rd230;
	st.global.u32 	[%rd232], %r59;
	st.global.u32 	[%rd231+4], %r891;
	st.global.u32 	[%rd232+4], %r59;
	st.global.u32 	[%rd231+8], %r891;
	st.global.u32 	[%rd232+8], %r59;
	st.global.u32 	[%rd231+12], %r891;
	st.global.u32 	[%rd232+12], %r59;
	st.global.u32 	[%rd231+16], %r891;
	st.global.u32 	[%rd232+16], %r59;
	st.global.u32 	[%rd231+20], %r891;
	st.global.u32 	[%rd232+20], %r59;
	st.global.u32 	[%rd231+24], %r891;
	st.global.u32 	[%rd232+24], %r59;
	st.global.u32 	[%rd231+28], %r891;
	add.s32 	%r1038, %r1038, 8;
	st.global.u32 	[%rd232+28], %r59;
	add.s32 	%r1040, %r1040, 8;
	and.b32  	%r892, %r193, -8;
	setp.eq.s32 	%p109, %r1040, %r892;
	@%p109 bra 	$L__BB3_60;
	bra.uni 	$L__BB3_59;
$L__BB3_60:
	and.b32  	%r195, %r193, 7;
	setp.eq.s32 	%p110, %r195, 0;
	@%p110 bra 	$L__BB3_21;
	setp.lt.u32 	%p111, %r195, 4;
	@%p111 bra 	$L__BB3_63;
	mul.wide.s32 	%rd233, %r1038, 4;
	add.s64 	%rd234, %rd7, %rd233;
	mov.b32 	%r893, -1;
	st.global.u32 	[%rd234], %r893;
	add.s64 	%rd235, %rd2, %rd233;
	st.global.u32 	[%rd235], %r59;
	st.global.u32 	[%rd234+4], %r893;
	st.global.u32 	[%rd235+4], %r59;
	st.global.u32 	[%rd234+8], %r893;
	st.global.u32 	[%rd235+8], %r59;
	st.global.u32 	[%rd234+12], %r893;
	st.global.u32 	[%rd235+12], %r59;
	add.s32 	%r1038, %r1038, 4;
$L__BB3_63:
	and.b32  	%r198, %r193, 3;
	setp.eq.s32 	%p112, %r198, 0;
	@%p112 bra 	$L__BB3_21;
	setp.eq.s32 	%p113, %r198, 1;
	@%p113 bra 	$L__BB3_66;
	mul.wide.s32 	%rd236, %r1038, 4;
	add.s64 	%rd237, %rd7, %rd236;
	mov.b32 	%r894, -1;
	st.global.u32 	[%rd237], %r894;
	add.s64 	%rd238, %rd2, %rd236;
	st.global.u32 	[%rd238], %r59;
	st.global.u32 	[%rd237+4], %r894;
	st.global.u32 	[%rd238+4], %r59;
	add.s32 	%r1038, %r1038, 2;
$L__BB3_66:
	and.b32  	%r895, %r193, 1;
	setp.eq.b32 	%p114, %r895, 1;
	not.pred 	%p115, %p114;
	@%p115 bra 	$L__BB3_21;
	mul.wide.s32 	%rd239, %r1038, 4;
	add.s64 	%rd240, %rd7, %rd239;
	mov.b32 	%r896, -1;
	st.global.u32 	[%rd240], %r896;
	add.s64 	%rd241, %rd2, %rd239;
	st.global.u32 	[%rd241], %r59;
	bra.uni 	$L__BB3_21;
$L__BB3_68:
	min.s32 	%r813, %r68, %r502;
	max.s32 	%r201, %r813, 1;
	and.b32  	%r202, %r201, 3;
	setp.lt.s32 	%p102, %r813, 4;
	mov.u32 	%r1108, %r1038;
	mov.u32 	%r1107, %r1046;
	mov.u32 	%r1112, %r1044;
	mov.u32 	%r1113, %r1043;
	mov.u32 	%r1114, %r1042;
	mov.u32 	%r1106, %r1041;
	@%p102 bra 	$L__BB3_71;
	and.b32  	%r203, %r201, 2147483644;
	mov.b32 	%r1030, 0;
	mov.u32 	%r1108, %r1038;
	mov.u32 	%r1107, %r1046;
	mov.u32 	%r1106, %r1041;
	mov.u32 	%r1031, %r1045;
$L__BB3_70:
	mov.u32 	%r1045, %r1106;
	shr.u32 	%r815, %r1031, 2;
	xor.b32  	%r816, %r815, %r1031;
	shl.b32 	%r817, %r1045, 4;
	shl.b32 	%r818, %r816, 1;
	xor.b32  	%r819, %r817, %r818;
	xor.b32  	%r820, %r819, %r1045;
	xor.b32  	%r1112, %r820, %r816;
	add.s32 	%r821, %r1107, %r1112;
	add.s32 	%r822, %r821, 362437;
	rem.u32 	%r823, %r822, %r68;
	add.s32 	%r824, %r823, %r66;
	mul.wide.u32 	%rd212, %r824, 4;
	add.s64 	%rd213, %rd4, %rd212;
	ld.global.u32 	%r825, [%rd213];
	mul.wide.s32 	%rd214, %r1108, 4;
	add.s64 	%rd215, %rd7, %rd214;
	st.global.u32 	[%rd215], %r825;
	add.s64 	%rd216, %rd2, %rd214;
	st.global.u32 	[%rd216], %r59;
	shr.u32 	%r826, %r1044, 2;
	xor.b32  	%r827, %r826, %r1044;
	shl.b32 	%r828, %r1112, 4;
	shl.b32 	%r829, %r827, 1;
	xor.b32  	%r830, %r828, %r829;
	xor.b32  	%r831, %r830, %r1112;
	xor.b32  	%r1113, %r831, %r827;
	add.s32 	%r832, %r1107, %r1113;
	add.s32 	%r833, %r832, 724874;
	rem.u32 	%r834, %r833, %r68;
	add.s32 	%r835, %r834, %r66;
	mul.wide.u32 	%rd217, %r835, 4;
	add.s64 	%rd218, %rd4, %rd217;
	ld.global.u32 	%r836, [%rd218];
	st.global.u32 	[%rd215+4], %r836;
	st.global.u32 	[%rd216+4], %r59;
	shr.u32 	%r837, %r1043, 2;
	xor.b32  	%r838, %r837, %r1043;
	shl.b32 	%r839, %r1113, 4;
	shl.b32 	%r840, %r838, 1;
	xor.b32  	%r841, %r839, %r840;
	xor.b32  	%r842, %r841, %r1113;
	xor.b32  	%r1114, %r842, %r838;
	add.s32 	%r843, %r1107, %r1114;
	add.s32 	%r844, %r843, 1087311;
	rem.u32 	%r845, %r844, %r68;
	add.s32 	%r846, %r845, %r66;
	mul.wide.u32 	%rd219, %r846, 4;
	add.s64 	%rd220, %rd4, %rd219;
	ld.global.u32 	%r847, [%rd220];
	st.global.u32 	[%rd215+8], %r847;
	st.global.u32 	[%rd216+8], %r59;
	shr.u32 	%r848, %r1042, 2;
	xor.b32  	%r849, %r848, %r1042;
	shl.b32 	%r850, %r1114, 4;
	shl.b32 	%r851, %r849, 1;
	xor.b32  	%r852, %r850, %r851;
	xor.b32  	%r853, %r852, %r1114;
	xor.b32  	%r1106, %r853, %r849;
	add.s32 	%r1107, %r1107, 1449748;
	add.s32 	%r854, %r1106, %r1107;
	rem.u32 	%r855, %r854, %r68;
	add.s32 	%r856, %r855, %r66;
	mul.wide.u32 	%rd221, %r856, 4;
	add.s64 	%rd222, %rd4, %rd221;
	ld.global.u32 	%r857, [%rd222];
	st.global.u32 	[%rd215+12], %r857;
	add.s32 	%r1108, %r1108, 4;
	st.global.u32 	[%rd216+12], %r59;
	add.s32 	%r1030, %r1030, 4;
	setp.eq.s32 	%p103, %r1030, %r203;
	mov.u32 	%r1044, %r1112;
	mov.u32 	%r1043, %r1113;
	mov.u32 	%r1042, %r1114;
	mov.u32 	%r1031, %r1045;
	@%p103 bra 	$L__BB3_71;
	bra.uni 	$L__BB3_70;
$L__BB3_71:
	setp.eq.s32 	%p104, %r202, 0;
	mov.u32 	%r1041, %r1106;
	mov.u32 	%r1042, %r1114;
	mov.u32 	%r1043, %r1113;
	mov.u32 	%r1044, %r1112;
	mov.u32 	%r1046, %r1107;
	mov.u32 	%r1038, %r1108;
	@%p104 bra 	$L__BB3_20;
	shr.u32 	%r858, %r1045, 2;
	xor.b32  	%r859, %r858, %r1045;
	shl.b32 	%r860, %r1106, 4;
	shl.b32 	%r861, %r859, 1;
	xor.b32  	%r862, %r860, %r861;
	xor.b32  	%r863, %r862, %r1106;
	xor.b32  	%r218, %r863, %r859;
	add.s32 	%r1046, %r1107, 362437;
	add.s32 	%r864, %r218, %r1046;
	rem.u32 	%r865, %r864, %r68;
	add.s32 	%r866, %r865, %r66;
	mul.wide.u32 	%rd223, %r866, 4;
	add.s64 	%rd224, %rd4, %rd223;
	ld.global.u32 	%r867, [%rd224];
	mul.wide.s32 	%rd225, %r1108, 4;
	add.s64 	%rd12, %rd7, %rd225;
	st.global.u32 	[%rd12], %r867;
	add.s32 	%r1038, %r1108, 1;
	add.s64 	%rd13, %rd2, %rd225;
	st.global.u32 	[%rd13], %r59;
	setp.eq.s32 	%p105, %r202, 1;
	mov.u32 	%r1041, %r218;
	mov.u32 	%r1042, %r1106;
	mov.u32 	%r1043, %r1114;
	mov.u32 	%r1044, %r1113;
	mov.u32 	%r1045, %r1112;
	@%p105 bra 	$L__BB3_20;
	shr.u32 	%r868, %r1112, 2;
	xor.b32  	%r869, %r868, %r1112;
	shl.b32 	%r870, %r218, 4;
	shl.b32 	%r871, %r869, 1;
	xor.b32  	%r872, %r870, %r871;
	xor.b32  	%r873, %r872, %r218;
	xor.b32  	%r221, %r873, %r869;
	add.s32 	%r1046, %r1107, 724874;
	add.s32 	%r874, %r221, %r1046;
	rem.u32 	%r875, %r874, %r68;
	add.s32 	%r876, %r875, %r66;
	mul.wide.u32 	%rd226, %r876, 4;
	add.s64 	%rd227, %rd4, %rd226;
	ld.global.u32 	%r877, [%rd227];
	st.global.u32 	[%rd12+4], %r877;
	add.s32 	%r1038, %r1108, 2;
	st.global.u32 	[%rd13+4], %r59;
	setp.eq.s32 	%p106, %r202, 2;
	mov.u32 	%r1041, %r221;
	mov.u32 	%r1042, %r218;
	mov.u32 	%r1043, %r1106;
	mov.u32 	%r1044, %r1114;
	mov.u32 	%r1045, %r1113;
	@%p106 bra 	$L__BB3_20;
	shr.u32 	%r878, %r1113, 2;
	xor.b32  	%r879, %r878, %r1113;
	shl.b32 	%r880, %r221, 4;
	shl.b32 	%r881, %r879, 1;
	xor.b32  	%r882, %r880, %r881;
	xor.b32  	%r883, %r882, %r221;
	xor.b32  	%r1041, %r883, %r879;
	add.s32 	%r1046, %r1107, 1087311;
	add.s32 	%r884, %r1041, %r1046;
	rem.u32 	%r885, %r884, %r68;
	add.s32 	%r886, %r885, %r66;
	mul.wide.u32 	%rd228, %r886, 4;
	add.s64 	%rd229, %rd4, %rd228;
	ld.global.u32 	%r887, [%rd229];
	st.global.u32 	[%rd12+8], %r887;
	add.s32 	%r1038, %r1108, 3;
	st.global.u32 	[%rd13+8], %r59;
	mov.u32 	%r1042, %r221;
	mov.u32 	%r1043, %r218;
	mov.u32 	%r1044, %r1106;
	mov.u32 	%r1045, %r1114;
	bra.uni 	$L__BB3_20;
$L__BB3_75:
	add.s32 	%r794, %r501, %r22;
	sub.s32 	%r234, %r794, %r23;
	sub.s32 	%r795, %r23, %r794;
	setp.gt.u32 	%p84, %r795, -8;
	@%p84 bra 	$L__BB3_78;
	mov.b32 	%r1014, 0;
$L__BB3_77:
	.pragma "nounroll";
	mul.wide.s32 	%rd184, %r1012, 4;
	add.s64 	%rd185, %rd3, %rd184;
	mov.b32 	%r797, -1;
	st.global.u32 	[%rd185], %r797;
	add.s64 	%rd186, %rd1, %rd184;
	st.global.u32 	[%rd186], %r21;
	st.global.u32 	[%rd185+4], %r797;
	st.global.u32 	[%rd186+4], %r21;
	st.global.u32 	[%rd185+8], %r797;
	st.global.u32 	[%rd186+8], %r21;
	st.global.u32 	[%rd185+12], %r797;
	st.global.u32 	[%rd186+12], %r21;
	st.global.u32 	[%rd185+16], %r797;
	st.global.u32 	[%rd186+16], %r21;
	st.global.u32 	[%rd185+20], %r797;
	st.global.u32 	[%rd186+20], %r21;
	st.global.u32 	[%rd185+24], %r797;
	st.global.u32 	[%rd186+24], %r21;
	st.global.u32 	[%rd185+28], %r797;
	add.s32 	%r1012, %r1012, 8;
	st.global.u32 	[%rd186+28], %r21;
	add.s32 	%r1014, %r1014, 8;
	and.b32  	%r798, %r234, -8;
	setp.eq.s32 	%p85, %r1014, %r798;
	@%p85 bra 	$L__BB3_78;
	bra.uni 	$L__BB3_77;
$L__BB3_78:
	and.b32  	%r236, %r234, 7;
	setp.eq.s32 	%p86, %r236, 0;
	@%p86 bra 	$L__BB3_6;
	setp.lt.u32 	%p87, %r236, 4;
	@%p87 bra 	$L__BB3_81;
	mul.wide.s32 	%rd187, %r1012, 4;
	add.s64 	%rd188, %rd3, %rd187;
	mov.b32 	%r799, -1;
	st.global.u32 	[%rd188], %r799;
	add.s64 	%rd189, %rd1, %rd187;
	st.global.u32 	[%rd189], %r21;
	st.global.u32 	[%rd188+4], %r799;
	st.global.u32 	[%rd189+4], %r21;
	st.global.u32 	[%rd188+8], %r799;
	st.global.u32 	[%rd189+8], %r21;
	st.global.u32 	[%rd188+12], %r799;
	st.global.u32 	[%rd189+12], %r21;
	add.s32 	%r1012, %r1012, 4;
$L__BB3_81:
	and.b32  	%r239, %r234, 3;
	setp.eq.s32 	%p88, %r239, 0;
	@%p88 bra 	$L__BB3_6;
	setp.eq.s32 	%p89, %r239, 1;
	@%p89 bra 	$L__BB3_84;
	mul.wide.s32 	%rd190, %r1012, 4;
	add.s64 	%rd191, %rd3, %rd190;
	mov.b32 	%r800, -1;
	st.global.u32 	[%rd191], %r800;
	add.s64 	%rd192, %rd1, %rd190;
	st.global.u32 	[%rd192], %r21;
	st.global.u32 	[%rd191+4], %r800;
	st.global.u32 	[%rd192+4], %r21;
	add.s32 	%r1012, %r1012, 2;
$L__BB3_84:
	and.b32  	%r801, %r234, 1;
	setp.eq.b32 	%p90, %r801, 1;
	not.pred 	%p91, %p90;
	@%p91 bra 	$L__BB3_6;
	mul.wide.s32 	%rd193, %r1012, 4;
	add.s64 	%rd194, %rd3, %rd193;
	mov.b32 	%r802, -1;
	st.global.u32 	[%rd194], %r802;
	add.s64 	%rd195, %rd1, %rd193;
	st.global.u32 	[%rd195], %r21;
	bra.uni 	$L__BB3_6;
$L__BB3_86:
	min.s32 	%r719, %r24, %r501;
	max.s32 	%r242, %r719, 1;
	and.b32  	%r243, %r242, 3;
	setp.lt.s32 	%p78, %r719, 4;
	mov.u32 	%r1129, %r20;
	mov.u32 	%r1130, %r1046;
	mov.u32 	%r1132, %r1044;
	mov.u32 	%r1133, %r1043;
	mov.u32 	%r1134, %r1042;
	mov.u32 	%r1135, %r1041;
	@%p78 bra 	$L__BB3_90;
	and.b32  	%r720, %r242, 2147483644;
	neg.s32 	%r999, %r720;
	add.s32 	%r998, %r1046, 724874;
	mov.u32 	%r1012, %r20;
$L__BB3_88:
	mov.u32 	%r32, %r1041;
	mul.wide.s32 	%rd166, %r1012, 4;
	add.s64 	%rd167, %rd1, %rd166;
	add.s64 	%rd168, %rd3, %rd166;
	shr.u32 	%r721, %r1045, 2;
	xor.b32  	%r722, %r721, %r1045;
	shl.b32 	%r723, %r32, 4;
	shl.b32 	%r724, %r722, 1;
	xor.b32  	%r725, %r723, %r724;
	xor.b32  	%r726, %r725, %r32;
	xor.b32  	%r1132, %r726, %r722;
	add.s32 	%r727, %r998, %r1132;
	add.s32 	%r728, %r727, -362437;
	rem.u32 	%r729, %r728, %r24;
	add.s32 	%r730, %r729, %r22;
	mul.wide.u32 	%rd169, %r730, 4;
	add.s64 	%rd170, %rd4, %rd169;
	ld.global.u32 	%r731, [%rd170];
	st.global.u32 	[%rd168], %r731;
	st.global.u32 	[%rd167], %r21;
	shr.u32 	%r732, %r1044, 2;
	xor.b32  	%r733, %r732, %r1044;
	shl.b32 	%r734, %r1132, 4;
	shl.b32 	%r735, %r733, 1;
	xor.b32  	%r736, %r734, %r735;
	xor.b32  	%r737, %r736, %r1132;
	xor.b32  	%r1133, %r737, %r733;
	add.s32 	%r738, %r998, %r1133;
	rem.u32 	%r739, %r738, %r24;
	add.s32 	%r740, %r739, %r22;
	mul.wide.u32 	%rd171, %r740, 4;
	add.s64 	%rd172, %rd4, %rd171;
	ld.global.u32 	%r741, [%rd172];
	st.global.u32 	[%rd168+4], %r741;
	st.global.u32 	[%rd167+4], %r21;
	shr.u32 	%r742, %r1043, 2;
	xor.b32  	%r743, %r742, %r1043;
	shl.b32 	%r744, %r1133, 4;
	shl.b32 	%r745, %r743, 1;
	xor.b32  	%r746, %r744, %r745;
	xor.b32  	%r747, %r746, %r1133;
	xor.b32  	%r1134, %r747, %r743;
	add.s32 	%r748, %r998, %r1134;
	add.s32 	%r749, %r748, 362437;
	rem.u32 	%r750, %r749, %r24;
	add.s32 	%r751, %r750, %r22;
	mul.wide.u32 	%rd173, %r751, 4;
	add.s64 	%rd174, %rd4, %rd173;
	ld.global.u32 	%r752, [%rd174];
	st.global.u32 	[%rd168+8], %r752;
	st.global.u32 	[%rd167+8], %r21;
	shr.u32 	%r753, %r1042, 2;
	xor.b32  	%r754, %r753, %r1042;
	shl.b32 	%r755, %r1134, 4;
	shl.b32 	%r756, %r754, 1;
	xor.b32  	%r757, %r755, %r756;
	xor.b32  	%r758, %r757, %r1134;
	xor.b32  	%r1041, %r758, %r754;
	add.s32 	%r759, %r998, %r1041;
	add.s32 	%r760, %r759, 724874;
	rem.u32 	%r761, %r760, %r24;
	add.s32 	%r762, %r761, %r22;
	mul.wide.u32 	%rd175, %r762, 4;
	add.s64 	%rd176, %rd4, %rd175;
	ld.global.u32 	%r763, [%rd176];
	st.global.u32 	[%rd168+12], %r763;
	add.s32 	%r1012, %r1012, 4;
	st.global.u32 	[%rd167+12], %r21;
	add.s32 	%r999, %r999, 4;
	add.s32 	%r998, %r998, 1449748;
	setp.eq.s32 	%p79, %r999, 0;
	mov.u32 	%r1044, %r1132;
	mov.u32 	%r1043, %r1133;
	mov.u32 	%r1042, %r1134;
	mov.u32 	%r1045, %r32;
	@%p79 bra 	$L__BB3_89;
	bra.uni 	$L__BB3_88;
$L__BB3_89:
	add.s32 	%r1046, %r998, -724874;
	mov.u32 	%r1045, %r32;
	mov.u32 	%r1044, %r1132;
	mov.u32 	%r1043, %r1133;
	mov.u32 	%r1042, %r1134;
	mov.u32 	%r1129, %r1012;
	mov.u32 	%r1130, %r1046;
	mov.u32 	%r1135, %r1041;
$L__BB3_90:
	setp.eq.s32 	%p80, %r243, 0;
	@%p80 bra 	$L__BB3_5;
	shr.u32 	%r764, %r1045, 2;
	xor.b32  	%r765, %r764, %r1045;
	shl.b32 	%r766, %r1135, 4;
	shl.b32 	%r767, %r765, 1;
	xor.b32  	%r768, %r766, %r767;
	xor.b32  	%r769, %r768, %r1135;
	xor.b32  	%r261, %r769, %r765;
	add.s32 	%r1046, %r1130, 362437;
	add.s32 	%r770, %r261, %r1046;
	rem.u32 	%r771, %r770, %r24;
	add.s32 	%r772, %r771, %r22;
	mul.wide.u32 	%rd177, %r772, 4;
	add.s64 	%rd178, %rd4, %rd177;
	ld.global.u32 	%r773, [%rd178];
	mul.wide.s32 	%rd179, %r1129, 4;
	add.s64 	%rd14, %rd3, %rd179;
	st.global.u32 	[%rd14], %r773;
	add.s32 	%r1012, %r1129, 1;
	add.s64 	%rd15, %rd1, %rd179;
	st.global.u32 	[%rd15], %r21;
	setp.eq.s32 	%p81, %r243, 1;
	mov.u32 	%r1041, %r261;
	mov.u32 	%r1042, %r1135;
	mov.u32 	%r1043, %r1134;
	mov.u32 	%r1044, %r1133;
	mov.u32 	%r1045, %r1132;
	@%p81 bra 	$L__BB3_5;
	shr.u32 	%r774, %r1132, 2;
	xor.b32  	%r775, %r774, %r1132;
	shl.b32 	%r776, %r261, 4;
	shl.b32 	%r777, %r775, 1;
	xor.b32  	%r778, %r776, %r777;
	xor.b32  	%r779, %r778, %r261;
	xor.b32  	%r264, %r779, %r775;
	add.s32 	%r1046, %r1130, 724874;
	add.s32 	%r780, %r264, %r1046;
	rem.u32 	%r781, %r780, %r24;
	add.s32 	%r782, %r781, %r22;
	mul.wide.u32 	%rd180, %r782, 4;
	add.s64 	%rd181, %rd4, %rd180;
	ld.global.u32 	%r783, [%rd181];
	st.global.u32 	[%rd14+4], %r783;
	add.s32 	%r1012, %r1129, 2;
	st.global.u32 	[%rd15+4], %r21;
	setp.eq.s32 	%p82, %r243, 2;
	mov.u32 	%r1041, %r264;
	mov.u32 	%r1042, %r261;
	mov.u32 	%r1043, %r1135;
	mov.u32 	%r1044, %r1134;
	mov.u32 	%r1045, %r1133;
	@%p82 bra 	$L__BB3_5;
	shr.u32 	%r784, %r1133, 2;
	xor.b32  	%r785, %r784, %r1133;
	shl.b32 	%r786, %r264, 4;
	shl.b32 	%r787, %r785, 1;
	xor.b32  	%r788, %r786, %r787;
	xor.b32  	%r789, %r788, %r264;
	xor.b32  	%r1041, %r789, %r785;
	add.s32 	%r1046, %r1130, 1087311;
	add.s32 	%r790, %r1041, %r1046;
	rem.u32 	%r791, %r790, %r24;
	add.s32 	%r792, %r791, %r22;
	mul.wide.u32 	%rd182, %r792, 4;
	add.s64 	%rd183, %rd4, %rd182;
	ld.global.u32 	%r793, [%rd183];
	st.global.u32 	[%rd14+8], %r793;
	add.s32 	%r1012, %r1129, 3;
	st.global.u32 	[%rd15+8], %r21;
	mov.u32 	%r1042, %r264;
	mov.u32 	%r1043, %r261;
	mov.u32 	%r1044, %r1135;
	mov.u32 	%r1045, %r1134;
	bra.uni 	$L__BB3_5;
$L__BB3_94:
	add.s32 	%r309, %r1160, %r277;
	mul.wide.s32 	%rd145, %r309, 4;
	add.s64 	%rd146, %rd3, %rd145;
	ld.global.u32 	%r310, [%rd146];
	setp.lt.s32 	%p65, %r310, 1;
	@%p65 bra 	$L__BB3_96;
	mul.lo.s32 	%r1163, %r309, %r502;
	mul.wide.u32 	%rd147, %r310, 4;
	add.s64 	%rd148, %rd8, %rd147;
	ld.global.u32 	%r312, [%rd148];
	ld.global.u32 	%r313, [%rd148+4];
	sub.s32 	%r709, %r313, %r312;
	setp.lt.s32 	%p66, %r709, %r502;
	@%p66 bra 	$L__BB3_97;
$L__BB3_96:
	add.s32 	%r1160, %r1160, 1;
	setp.eq.s32 	%p75, %r1160, %r501;
	@%p75 bra 	$L__BB3_108;
	bra.uni 	$L__BB3_94;
$L__BB3_97:
	add.s32 	%r710, %r502, %r312;
	sub.s32 	%r319, %r710, %r313;
	and.b32  	%r320, %r319, 7;
	sub.s32 	%r711, %r313, %r710;
	setp.gt.u32 	%p67, %r711, -8;
	@%p67 bra 	$L__BB3_100;
	and.b32  	%r321, %r319, -8;
	mov.b32 	%r1162, 0;
$L__BB3_99:
	.pragma "nounroll";
	mul.wide.s32 	%rd149, %r1163, 4;
	add.s64 	%rd150, %rd7, %rd149;
	mov.b32 	%r713, -1;
	st.global.u32 	[%rd150], %r713;
	add.s64 	%rd151, %rd2, %rd149;
	st.global.u32 	[%rd151], %r310;
	st.global.u32 	[%rd150+4], %r713;
	st.global.u32 	[%rd151+4], %r310;
	st.global.u32 	[%rd150+8], %r713;
	st.global.u32 	[%rd151+8], %r310;
	st.global.u32 	[%rd150+12], %r713;
	st.global.u32 	[%rd151+12], %r310;
	st.global.u32 	[%rd150+16], %r713;
	st.global.u32 	[%rd151+16], %r310;
	st.global.u32 	[%rd150+20], %r713;
	st.global.u32 	[%rd151+20], %r310;
	st.global.u32 	[%rd150+24], %r713;
	st.global.u32 	[%rd151+24], %r310;
	st.global.u32 	[%rd150+28], %r713;
	add.s32 	%r1163, %r1163, 8;
	st.global.u32 	[%rd151+28], %r310;
	add.s32 	%r1162, %r1162, 8;
	setp.eq.s32 	%p68, %r1162, %r321;
	@%p68 bra 	$L__BB3_100;
	bra.uni 	$L__BB3_99;
$L__BB3_100:
	setp.eq.s32 	%p69, %r320, 0;
	@%p69 bra 	$L__BB3_96;
	and.b32  	%r323, %r319, 3;
	setp.lt.u32 	%p70, %r320, 4;
	@%p70 bra 	$L__BB3_103;
	mul.wide.s32 	%rd152, %r1163, 4;
	add.s64 	%rd153, %rd7, %rd152;
	mov.b32 	%r714, -1;
	st.global.u32 	[%rd153], %r714;
	add.s64 	%rd154, %rd2, %rd152;
	st.global.u32 	[%rd154], %r310;
	st.global.u32 	[%rd153+4], %r714;
	st.global.u32 	[%rd154+4], %r310;
	st.global.u32 	[%rd153+8], %r714;
	st.global.u32 	[%rd154+8], %r310;
	st.global.u32 	[%rd153+12], %r714;
	st.global.u32 	[%rd154+12], %r310;
	add.s32 	%r1163, %r1163, 4;
$L__BB3_103:
	setp.eq.s32 	%p71, %r323, 0;
	@%p71 bra 	$L__BB3_96;
	setp.eq.s32 	%p72, %r323, 1;
	@%p72 bra 	$L__BB3_106;
	mul.wide.s32 	%rd155, %r1163, 4;
	add.s64 	%rd156, %rd7, %rd155;
	mov.b32 	%r715, -1;
	st.global.u32 	[%rd156], %r715;
	add.s64 	%rd157, %rd2, %rd155;
	st.global.u32 	[%rd157], %r310;
	st.global.u32 	[%rd156+4], %r715;
	st.global.u32 	[%rd157+4], %r310;
	add.s32 	%r1163, %r1163, 2;
$L__BB3_106:
	and.b32  	%r716, %r319, 1;
	setp.eq.b32 	%p73, %r716, 1;
	not.pred 	%p74, %p73;
	@%p74 bra 	$L__BB3_96;
	mul.wide.s32 	%rd158, %r1163, 4;
	add.s64 	%rd159, %rd7, %rd158;
	mov.b32 	%r717, -1;
	st.global.u32 	[%rd159], %r717;
	add.s64 	%rd160, %rd2, %rd158;
	st.global.u32 	[%rd160], %r310;
	bra.uni 	$L__BB3_96;
$L__BB3_108:
	add.s32 	%r991, %r991, %r1;
	setp.lt.s32 	%p76, %r991, %r504;
	@%p76 bra 	$L__BB3_109;
	bra.uni 	$L__BB3_192;
$L__BB3_109:
	mul.lo.s32 	%r277, %r991, %r501;
	mul.wide.s32 	%rd111, %r991, 4;
	add.s64 	%rd112, %rd9, %rd111;
	ld.global.u32 	%r278, [%rd112];
	mul.wide.s32 	%rd113, %r278, 4;
	add.s64 	%rd114, %rd8, %rd113;
	ld.global.u32 	%r279, [%rd114];
	ld.global.u32 	%r280, [%rd114+4];
	sub.s32 	%r281, %r280, %r279;
	setp.gt.s32 	%p50, %r281, 0;
	mov.u32 	%r1157, %r277;
	@%p50 bra 	$L__BB3_123;
$L__BB3_110:
	setp.lt.s32 	%p56, %r281, %r501;
	@%p56 bra 	$L__BB3_111;
	bra.uni 	$L__BB3_122;
$L__BB3_111:
	add.s32 	%r700, %r501, %r279;
	sub.s32 	%r329, %r700, %r280;
	and.b32  	%r330, %r329, 7;
	sub.s32 	%r701, %r280, %r700;
	setp.gt.u32 	%p57, %r701, -8;
	@%p57 bra 	$L__BB3_114;
	and.b32  	%r331, %r329, -8;
	mov.b32 	%r1159, 0;
$L__BB3_113:
	.pragma "nounroll";
	mul.wide.s32 	%rd133, %r1157, 4;
	add.s64 	%rd134, %rd3, %rd133;
	mov.b32 	%r703, -1;
	st.global.u32 	[%rd134], %r703;
	add.s64 	%rd135, %rd1, %rd133;
	st.global.u32 	[%rd135], %r278;
	st.global.u32 	[%rd134+4], %r703;
	st.global.u32 	[%rd135+4], %r278;
	st.global.u32 	[%rd134+8], %r703;
	st.global.u32 	[%rd135+8], %r278;
	st.global.u32 	[%rd134+12], %r703;
	st.global.u32 	[%rd135+12], %r278;
	st.global.u32 	[%rd134+16], %r703;
	st.global.u32 	[%rd135+16], %r278;
	st.global.u32 	[%rd134+20], %r703;
	st.global.u32 	[%rd135+20], %r278;
	st.global.u32 	[%rd134+24], %r703;
	st.global.u32 	[%rd135+24], %r278;
	st.global.u32 	[%rd134+28], %r703;
	add.s32 	%r1157, %r1157, 8;
	st.global.u32 	[%rd135+28], %r278;
	add.s32 	%r1159, %r1159, 8;
	setp.eq.s32 	%p58, %r1159, %r331;
	@%p58 bra 	$L__BB3_114;
	bra.uni 	$L__BB3_113;
$L__BB3_114:
	setp.eq.s32 	%p59, %r330, 0;
	@%p59 bra 	$L__BB3_122;
	and.b32  	%r333, %r329, 3;
	setp.lt.u32 	%p60, %r330, 4;
	@%p60 bra 	$L__BB3_117;
	mul.wide.s32 	%rd136, %r1157, 4;
	add.s64 	%rd137, %rd3, %rd136;
	mov.b32 	%r704, -1;
	st.global.u32 	[%rd137], %r704;
	add.s64 	%rd138, %rd1, %rd136;
	st.global.u32 	[%rd138], %r278;
	st.global.u32 	[%rd137+4], %r704;
	st.global.u32 	[%rd138+4], %r278;
	st.global.u32 	[%rd137+8], %r704;
	st.global.u32 	[%rd138+8], %r278;
	st.global.u32 	[%rd137+12], %r704;
	st.global.u32 	[%rd138+12], %r278;
	add.s32 	%r1157, %r1157, 4;
$L__BB3_117:
	setp.eq.s32 	%p61, %r333, 0;
	@%p61 bra 	$L__BB3_122;
	setp.eq.s32 	%p62, %r333, 1;
	@%p62 bra 	$L__BB3_120;
	mul.wide.s32 	%rd139, %r1157, 4;
	add.s64 	%rd140, %rd3, %rd139;
	mov.b32 	%r705, -1;
	st.global.u32 	[%rd140], %r705;
	add.s64 	%rd141, %rd1, %rd139;
	st.global.u32 	[%rd141], %r278;
	st.global.u32 	[%rd140+4], %r705;
	st.global.u32 	[%rd141+4], %r278;
	add.s32 	%r1157, %r1157, 2;
$L__BB3_120:
	and.b32  	%r706, %r329, 1;
	setp.eq.b32 	%p63, %r706, 1;
	not.pred 	%p64, %p63;
	@%p64 bra 	$L__BB3_122;
	mul.wide.s32 	%rd142, %r1157, 4;
	add.s64 	%rd143, %rd3, %rd142;
	mov.b32 	%r707, -1;
	st.global.u32 	[%rd143], %r707;
	add.s64 	%rd144, %rd1, %rd142;
	st.global.u32 	[%rd144], %r278;
$L__BB3_122:
	mov.b32 	%r1160, 0;
	bra.uni 	$L__BB3_94;
$L__BB3_123:
	min.s32 	%r625, %r281, %r501;
	max.s32 	%r338, %r625, 1;
	and.b32  	%r339, %r338, 3;
	setp.lt.s32 	%p51, %r625, 4;
	mov.u32 	%r1175, %r277;
	mov.u32 	%r1174, %r1046;
	mov.u32 	%r1179, %r1044;
	mov.u32 	%r1180, %r1043;
	mov.u32 	%r1181, %r1042;
	mov.u32 	%r1173, %r1041;
	@%p51 bra 	$L__BB3_126;
	and.b32  	%r340, %r338, 2147483644;
	mov.b32 	%r1149, 0;
	mov.u32 	%r1175, %r277;
	mov.u32 	%r1174, %r1046;
	mov.u32 	%r1173, %r1041;
	mov.u32 	%r1150, %r1045;
$L__BB3_125:
	mov.u32 	%r1045, %r1173;
	shr.u32 	%r627, %r1150, 2;
	xor.b32  	%r628, %r627, %r1150;
	shl.b32 	%r629, %r1045, 4;
	shl.b32 	%r630, %r628, 1;
	xor.b32  	%r631, %r629, %r630;
	xor.b32  	%r632, %r631, %r1045;
	xor.b32  	%r1179, %r632, %r628;
	add.s32 	%r633, %r1174, %r1179;
	add.s32 	%r634, %r633, 362437;
	rem.u32 	%r635, %r634, %r281;
	add.s32 	%r636, %r635, %r279;
	mul.wide.u32 	%rd115, %r636, 4;
	add.s64 	%rd116, %rd4, %rd115;
	ld.global.u32 	%r637, [%rd116];
	mul.wide.s32 	%rd117, %r1175, 4;
	add.s64 	%rd118, %rd3, %rd117;
	st.global.u32 	[%rd118], %r637;
	add.s64 	%rd119, %rd1, %rd117;
	st.global.u32 	[%rd119], %r278;
	shr.u32 	%r638, %r1044, 2;
	xor.b32  	%r639, %r638, %r1044;
	shl.b32 	%r640, %r1179, 4;
	shl.b32 	%r641, %r639, 1;
	xor.b32  	%r642, %r640, %r641;
	xor.b32  	%r643, %r642, %r1179;
	xor.b32  	%r1180, %r643, %r639;
	add.s32 	%r644, %r1174, %r1180;
	add.s32 	%r645, %r644, 724874;
	rem.u32 	%r646, %r645, %r281;
	add.s32 	%r647, %r646, %r279;
	mul.wide.u32 	%rd120, %r647, 4;
	add.s64 	%rd121, %rd4, %rd120;
	ld.global.u32 	%r648, [%rd121];
	st.global.u32 	[%rd118+4], %r648;
	st.global.u32 	[%rd119+4], %r278;
	shr.u32 	%r649, %r1043, 2;
	xor.b32  	%r650, %r649, %r1043;
	shl.b32 	%r651, %r1180, 4;
	shl.b32 	%r652, %r650, 1;
	xor.b32  	%r653, %r651, %r652;
	xor.b32  	%r654, %r653, %r1180;
	xor.b32  	%r1181, %r654, %r650;
	add.s32 	%r655, %r1174, %r1181;
	add.s32 	%r656, %r655, 1087311;
	rem.u32 	%r657, %r656, %r281;
	add.s32 	%r658, %r657, %r279;
	mul.wide.u32 	%rd122, %r658, 4;
	add.s64 	%rd123, %rd4, %rd122;
	ld.global.u32 	%r659, [%rd123];
	st.global.u32 	[%rd118+8], %r659;
	st.global.u32 	[%rd119+8], %r278;
	shr.u32 	%r660, %r1042, 2;
	xor.b32  	%r661, %r660, %r1042;
	shl.b32 	%r662, %r1181, 4;
	shl.b32 	%r663, %r661, 1;
	xor.b32  	%r664, %r662, %r663;
	xor.b32  	%r665, %r664, %r1181;
	xor.b32  	%r1173, %r665, %r661;
	add.s32 	%r1174, %r1174, 1449748;
	add.s32 	%r666, %r1173, %r1174;
	rem.u32 	%r667, %r666, %r281;
	add.s32 	%r668, %r667, %r279;
	mul.wide.u32 	%rd124, %r668, 4;
	add.s64 	%rd125, %rd4, %rd124;
	ld.global.u32 	%r669, [%rd125];
	st.global.u32 	[%rd118+12], %r669;
	add.s32 	%r1175, %r1175, 4;
	st.global.u32 	[%rd119+12], %r278;
	add.s32 	%r1149, %r1149, 4;
	setp.eq.s32 	%p52, %r1149, %r340;
	mov.u32 	%r1044, %r1179;
	mov.u32 	%r1043, %r1180;
	mov.u32 	%r1042, %r1181;
	mov.u32 	%r1150, %r1045;
	@%p52 bra 	$L__BB3_126;
	bra.uni 	$L__BB3_125;
$L__BB3_126:
	setp.eq.s32 	%p53, %r339, 0;
	mov.u32 	%r1041, %r1173;
	mov.u32 	%r1042, %r1181;
	mov.u32 	%r1043, %r1180;
	mov.u32 	%r1044, %r1179;
	mov.u32 	%r1046, %r1174;
	mov.u32 	%r1157, %r1175;
	@%p53 bra 	$L__BB3_110;
	shr.u32 	%r670, %r1045, 2;
	xor.b32  	%r671, %r670, %r1045;
	shl.b32 	%r672, %r1173, 4;
	shl.b32 	%r673, %r671, 1;
	xor.b32  	%r674, %r672, %r673;
	xor.b32  	%r675, %r674, %r1173;
	xor.b32  	%r355, %r675, %r671;
	add.s32 	%r1046, %r1174, 362437;
	add.s32 	%r676, %r355, %r1046;
	rem.u32 	%r677, %r676, %r281;
	add.s32 	%r678, %r677, %r279;
	mul.wide.u32 	%rd126, %r678, 4;
	add.s64 	%rd127, %rd4, %rd126;
	ld.global.u32 	%r679, [%rd127];
	mul.wide.s32 	%rd128, %r1175, 4;
	add.s64 	%rd16, %rd3, %rd128;
	st.global.u32 	[%rd16], %r679;
	add.s32 	%r1157, %r1175, 1;
	add.s64 	%rd17, %rd1, %rd128;
	st.global.u32 	[%rd17], %r278;
	setp.eq.s32 	%p54, %r339, 1;
	mov.u32 	%r1041, %r355;
	mov.u32 	%r1042, %r1173;
	mov.u32 	%r1043, %r1181;
	mov.u32 	%r1044, %r1180;
	mov.u32 	%r1045, %r1179;
	@%p54 bra 	$L__BB3_110;
	shr.u32 	%r680, %r1179, 2;
	xor.b32  	%r681, %r680, %r1179;
	shl.b32 	%r682, %r355, 4;
	shl.b32 	%r683, %r681, 1;
	xor.b32  	%r684, %r682, %r683;
	xor.b32  	%r685, %r684, %r355;
	xor.b32  	%r358, %r685, %r681;
	add.s32 	%r1046, %r1174, 724874;
	add.s32 	%r686, %r358, %r1046;
	rem.u32 	%r687, %r686, %r281;
	add.s32 	%r688, %r687, %r279;
	mul.wide.u32 	%rd129, %r688, 4;
	add.s64 	%rd130, %rd4, %rd129;
	ld.global.u32 	%r689, [%rd130];
	st.global.u32 	[%rd16+4], %r689;
	add.s32 	%r1157, %r1175, 2;
	st.global.u32 	[%rd17+4], %r278;
	setp.eq.s32 	%p55, %r339, 2;
	mov.u32 	%r1041, %r358;
	mov.u32 	%r1042, %r355;
	mov.u32 	%r1043, %r1173;
	mov.u32 	%r1044, %r1181;
	mov.u32 	%r1045, %r1180;
	@%p55 bra 	$L__BB3_110;
	shr.u32 	%r690, %r1180, 2;
	xor.b32  	%r691, %r690, %r1180;
	shl.b32 	%r692, %r358, 4;
	shl.b32 	%r693, %r691, 1;
	xor.b32  	%r694, %r692, %r693;
	xor.b32  	%r695, %r694, %r358;
	xor.b32  	%r1041, %r695, %r691;
	add.s32 	%r1046, %r1174, 1087311;
	add.s32 	%r696, %r1041, %r1046;
	rem.u32 	%r697, %r696, %r281;
	add.s32 	%r698, %r697, %r279;
	mul.wide.u32 	%rd131, %r698, 4;
	add.s64 	%rd132, %rd4, %rd131;
	ld.global.u32 	%r699, [%rd132];
	st.global.u32 	[%rd16+8], %r699;
	add.s32 	%r1157, %r1175, 3;
	st.global.u32 	[%rd17+8], %r278;
	mov.u32 	%r1042, %r358;
	mov.u32 	%r1043, %r355;
	mov.u32 	%r1044, %r1173;
	mov.u32 	%r1045, %r1181;
	bra.uni 	$L__BB3_110;
$L__BB3_130:
	setp.lt.s32 	%p3, %r502, 1;
	@%p3 bra 	$L__BB3_179;
	and.b32  	%r364, %r502, 7;
	and.b32  	%r365, %r502, 2147483640;
$L__BB3_132:
	ld.param.u64 	%rd288, [_Z10sample3HopPiS_S_S_S_S_PKiS1_S1_iiiiy_param_8];
	mul.lo.s32 	%r1244, %r991, %r501;
	cvta.to.global.u64 	%rd48, %rd288;
	mul.wide.s32 	%rd49, %r991, 4;
	add.s64 	%rd50, %rd48, %rd49;
	ld.global.u32 	%r374, [%rd50];
	mul.wide.s32 	%rd51, %r374, 4;
	add.s64 	%rd52, %rd8, %rd51;
	ld.global.u32 	%r375, [%rd52];
	ld.global.u32 	%r376, [%rd52+4];
	sub.s32 	%r521, %r376, %r375;
	setp.lt.s32 	%p14, %r521, %r501;
	@%p14 bra 	$L__BB3_168;
$L__BB3_133:
	mov.b32 	%r1192, 0;
$L__BB3_134:
	mad.lo.s32 	%r388, %r991, %r502, %r1192;
	mul.wide.s32 	%rd65, %r388, 4;
	add.s64 	%rd66, %rd7, %rd65;
	ld.global.u32 	%r389, [%rd66];
	setp.gt.s32 	%p23, %r389, 0;
	@%p23 bra 	$L__BB3_146;
	add.s32 	%r531, %r502, -1;
	setp.lt.u32 	%p24, %r531, 7;
	mul.lo.s32 	%r1241, %r388, %r503;
	@%p24 bra 	$L__BB3_138;
	mov.b32 	%r1200, 0;
$L__BB3_137:
	.pragma "nounroll";
	mul.wide.s32 	%rd67, %r1241, 4;
	add.s64 	%rd68, %rd6, %rd67;
	mov.b32 	%r533, -1;
	st.global.u32 	[%rd68], %r533;
	add.s64 	%rd69, %rd5, %rd67;
	st.global.u32 	[%rd69], %r389;
	st.global.u32 	[%rd68+4], %r533;
	st.global.u32 	[%rd69+4], %r389;
	st.global.u32 	[%rd68+8], %r533;
	st.global.u32 	[%rd69+8], %r389;
	st.global.u32 	[%rd68+12], %r533;
	st.global.u32 	[%rd69+12], %r389;
	st.global.u32 	[%rd68+16], %r533;
	st.global.u32 	[%rd69+16], %r389;
	st.global.u32 	[%rd68+20], %r533;
	st.global.u32 	[%rd69+20], %r389;
	st.global.u32 	[%rd68+24], %r533;
	st.global.u32 	[%rd69+24], %r389;
	st.global.u32 	[%rd68+28], %r533;
	add.s32 	%r1241, %r1241, 8;
	st.global.u32 	[%rd69+28], %r389;
	add.s32 	%r1200, %r1200, 8;
	setp.eq.s32 	%p25, %r1200, %r365;
	@%p25 bra 	$L__BB3_138;
	bra.uni 	$L__BB3_137;
$L__BB3_138:
	setp.eq.s32 	%p26, %r364, 0;
	@%p26 bra 	$L__BB3_148;
	add.s32 	%r534, %r364, -1;
	setp.lt.u32 	%p27, %r534, 3;
	@%p27 bra 	$L__BB3_141;
	mul.wide.s32 	%rd70, %r1241, 4;
	add.s64 	%rd71, %rd6, %rd70;
	mov.b32 	%r535, -1;
	st.global.u32 	[%rd71], %r535;
	add.s64 	%rd72, %rd5, %rd70;
	st.global.u32 	[%rd72], %r389;
	st.global.u32 	[%rd71+4], %r535;
	st.global.u32 	[%rd72+4], %r389;
	st.global.u32 	[%rd71+8], %r535;
	st.global.u32 	[%rd72+8], %r389;
	st.global.u32 	[%rd71+12], %r535;
	st.global.u32 	[%rd72+12], %r389;
	add.s32 	%r1241, %r1241, 4;
$L__BB3_141:
	and.b32  	%r536, %r502, 3;
	setp.eq.s32 	%p28, %r536, 0;
	@%p28 bra 	$L__BB3_148;
	setp.eq.s32 	%p29, %r536, 1;
	@%p29 bra 	$L__BB3_144;
	mul.wide.s32 	%rd73, %r1241, 4;
	add.s64 	%rd74, %rd6, %rd73;
	mov.b32 	%r537, -1;
	st.global.u32 	[%rd74], %r537;
	add.s64 	%rd75, %rd5, %rd73;
	st.global.u32 	[%rd75], %r389;
	st.global.u32 	[%rd74+4], %r537;
	st.global.u32 	[%rd75+4], %r389;
	add.s32 	%r1241, %r1241, 2;
$L__BB3_144:
	and.b32  	%r538, %r502, 1;
	setp.eq.b32 	%p30, %r538, 1;
	not.pred 	%p31, %p30;
	@%p31 bra 	$L__BB3_148;
	mul.wide.s32 	%rd76, %r1241, 4;
	add.s64 	%rd77, %rd6, %rd76;
	mov.b32 	%r539, -1;
	st.global.u32 	[%rd77], %r539;
	add.s64 	%rd78, %rd5, %rd76;
	st.global.u32 	[%rd78], %r389;
	bra.uni 	$L__BB3_148;
$L__BB3_146:
	mul.lo.s32 	%r1215, %r388, %r503;
	mul.wide.u32 	%rd79, %r389, 4;
	add.s64 	%rd80, %rd8, %rd79;
	ld.global.u32 	%r396, [%rd80];
	ld.global.u32 	%r397, [%rd80+4];
	sub.s32 	%r398, %r397, %r396;
	min.s32 	%r540, %r398, %r503;
	setp.gt.s32 	%p32, %r540, 0;
	@%p32 bra 	$L__BB3_161;
$L__BB3_147:
	setp.lt.s32 	%p38, %r398, %r503;
	@%p38 bra 	$L__BB3_150;
$L__BB3_148:
	add.s32 	%r1192, %r1192, 1;
	setp.eq.s32 	%p47, %r1192, %r502;
	@%p47 bra 	$L__BB3_149;
	bra.uni 	$L__BB3_134;
$L__BB3_149:
	add.s32 	%r991, %r991, %r1;
	setp.lt.s32 	%p48, %r991, %r504;
	@%p48 bra 	$L__BB3_132;
	bra.uni 	$L__BB3_192;
$L__BB3_150:
	add.s32 	%r616, %r503, %r396;
	sub.s32 	%r432, %r616, %r397;
	and.b32  	%r433, %r432, 7;
	sub.s32 	%r617, %r397, %r616;
	setp.gt.u32 	%p39, %r617, -8;
	@%p39 bra 	$L__BB3_153;
	and.b32  	%r434, %r432, -8;
	mov.b32 	%r1217, 0;
$L__BB3_152:
	.pragma "nounroll";
	mul.wide.s32 	%rd99, %r1215, 4;
	add.s64 	%rd100, %rd6, %rd99;
	mov.b32 	%r619, -1;
	st.global.u32 	[%rd100], %r619;
	add.s64 	%rd101, %rd5, %rd99;
	st.global.u32 	[%rd101], %r389;
	st.global.u32 	[%rd100+4], %r619;
	st.global.u32 	[%rd101+4], %r389;
	st.global.u32 	[%rd100+8], %r619;
	st.global.u32 	[%rd101+8], %r389;
	st.global.u32 	[%rd100+12], %r619;
	st.global.u32 	[%rd101+12], %r389;
	st.global.u32 	[%rd100+16], %r619;
	st.global.u32 	[%rd101+16], %r389;
	st.global.u32 	[%rd100+20], %r619;
	st.global.u32 	[%rd101+20], %r389;
	st.global.u32 	[%rd100+24], %r619;
	st.global.u32 	[%rd101+24], %r389;
	st.global.u32 	[%rd100+28], %r619;
	add.s32 	%r1215, %r1215, 8;
	st.global.u32 	[%rd101+28], %r389;
	add.s32 	%r1217, %r1217, 8;
	setp.eq.s32 	%p40, %r1217, %r434;
	@%p40 bra 	$L__BB3_153;
	bra.uni 	$L__BB3_152;
$L__BB3_153:
	setp.eq.s32 	%p41, %r433, 0;
	@%p41 bra 	$L__BB3_148;
	and.b32  	%r436, %r432, 3;
	setp.lt.u32 	%p42, %r433, 4;
	@%p42 bra 	$L__BB3_156;
	mul.wide.s32 	%rd102, %r1215, 4;
	add.s64 	%rd103, %rd6, %rd102;
	mov.b32 	%r620, -1;
	st.global.u32 	[%rd103], %r620;
	add.s64 	%rd104, %rd5, %rd102;
	st.global.u32 	[%rd104], %r389;
	st.global.u32 	[%rd103+4], %r620;
	st.global.u32 	[%rd104+4], %r389;
	st.global.u32 	[%rd103+8], %r620;
	st.global.u32 	[%rd104+8], %r389;
	st.global.u32 	[%rd103+12], %r620;
	st.global.u32 	[%rd104+12], %r389;
	add.s32 	%r1215, %r1215, 4;
$L__BB3_156:
	setp.eq.s32 	%p43, %r436, 0;
	@%p43 bra 	$L__BB3_148;
	setp.eq.s32 	%p44, %r436, 1;
	@%p44 bra 	$L__BB3_159;
	mul.wide.s32 	%rd105, %r1215, 4;
	add.s64 	%rd106, %rd6, %rd105;
	mov.b32 	%r621, -1;
	st.global.u32 	[%rd106], %r621;
	add.s64 	%rd107, %rd5, %rd105;
	st.global.u32 	[%rd107], %r389;
	st.global.u32 	[%rd106+4], %r621;
	st.global.u32 	[%rd107+4], %r389;
	add.s32 	%r1215, %r1215, 2;
$L__BB3_159:
	and.b32  	%r622, %r432, 1;
	setp.eq.b32 	%p45, %r622, 1;
	not.pred 	%p46, %p45;
	@%p46 bra 	$L__BB3_148;
	mul.wide.s32 	%rd108, %r1215, 4;
	add.s64 	%rd109, %rd6, %rd108;
	mov.b32 	%r623, -1;
	st.global.u32 	[%rd109], %r623;
	add.s64 	%rd110, %rd5, %rd108;
	st.global.u32 	[%rd110], %r389;
	bra.uni 	$L__BB3_148;
$L__BB3_161:
	min.u32 	%r441, %r398, %r503;
	and.b32  	%r442, %r441, 3;
	setp.lt.u32 	%p33, %r441, 4;
	mov.u32 	%r1233, %r1215;
	mov.u32 	%r1232, %r1046;
	mov.u32 	%r1237, %r1044;
	mov.u32 	%r1238, %r1043;
	mov.u32 	%r1239, %r1042;
	mov.u32 	%r1231, %r1041;
	@%p33 bra 	$L__BB3_164;
	and.b32  	%r443, %r441, 2147483644;
	mov.b32 	%r1207, 0;
	mov.u32 	%r1233, %r1215;
	mov.u32 	%r1232, %r1046;
	mov.u32 	%r1231, %r1041;
	mov.u32 	%r1208, %r1045;
$L__BB3_163:
	mov.u32 	%r1045, %r1231;
	shr.u32 	%r543, %r1208, 2;
	xor.b32  	%r544, %r543, %r1208;
	shl.b32 	%r545, %r1045, 4;
	shl.b32 	%r546, %r544, 1;
	xor.b32  	%r547, %r545, %r546;
	xor.b32  	%r548, %r547, %r1045;
	xor.b32  	%r1237, %r548, %r544;
	add.s32 	%r549, %r1232, %r1237;
	add.s32 	%r550, %r549, 362437;
	rem.u32 	%r551, %r550, %r398;
	add.s32 	%r552, %r551, %r396;
	mul.wide.u32 	%rd81, %r552, 4;
	add.s64 	%rd82, %rd4, %rd81;
	ld.global.u32 	%r553, [%rd82];
	mul.wide.s32 	%rd83, %r1233, 4;
	add.s64 	%rd84, %rd6, %rd83;
	st.global.u32 	[%rd84], %r553;
	add.s64 	%rd85, %rd5, %rd83;
	st.global.u32 	[%rd85], %r389;
	shr.u32 	%r554, %r1044, 2;
	xor.b32  	%r555, %r554, %r1044;
	shl.b32 	%r556, %r1237, 4;
	shl.b32 	%r557, %r555, 1;
	xor.b32  	%r558, %r556, %r557;
	xor.b32  	%r559, %r558, %r1237;
	xor.b32  	%r1238, %r559, %r555;
	add.s32 	%r560, %r1232, %r1238;
	add.s32 	%r561, %r560, 724874;
	rem.u32 	%r562, %r561, %r398;
	add.s32 	%r563, %r562, %r396;
	mul.wide.u32 	%rd86, %r563, 4;
	add.s64 	%rd87, %rd4, %rd86;
	ld.global.u32 	%r564, [%rd87];
	st.global.u32 	[%rd84+4], %r564;
	st.global.u32 	[%rd85+4], %r389;
	shr.u32 	%r565, %r1043, 2;
	xor.b32  	%r566, %r565, %r1043;
	shl.b32 	%r567, %r1238, 4;
	shl.b32 	%r568, %r566, 1;
	xor.b32  	%r569, %r567, %r568;
	xor.b32  	%r570, %r569, %r1238;
	xor.b32  	%r1239, %r570, %r566;
	add.s32 	%r571, %r1232, %r1239;
	add.s32 	%r572, %r571, 1087311;
	rem.u32 	%r573, %r572, %r398;
	add.s32 	%r574, %r573, %r396;
	mul.wide.u32 	%rd88, %r574, 4;
	add.s64 	%rd89, %rd4, %rd88;
	ld.global.u32 	%r575, [%rd89];
	st.global.u32 	[%rd84+8], %r575;
	st.global.u32 	[%rd85+8], %r389;
	shr.u32 	%r576, %r1042, 2;
	xor.b32  	%r577, %r576, %r1042;
	shl.b32 	%r578, %r1239, 4;
	shl.b32 	%r579, %r577, 1;
	xor.b32  	%r580, %r578, %r579;
	xor.b32  	%r581, %r580, %r1239;
	xor.b32  	%r1231, %r581, %r577;
	add.s32 	%r1232, %r1232, 1449748;
	add.s32 	%r582, %r1231, %r1232;
	rem.u32 	%r583, %r582, %r398;
	add.s32 	%r584, %r583, %r396;
	mul.wide.u32 	%rd90, %r584, 4;
	add.s64 	%rd91, %rd4, %rd90;
	ld.global.u32 	%r585, [%rd91];
	st.global.u32 	[%rd84+12], %r585;
	add.s32 	%r1233, %r1233, 4;
	st.global.u32 	[%rd85+12], %r389;
	add.s32 	%r1207, %r1207, 4;
	setp.eq.s32 	%p34, %r1207, %r443;
	mov.u32 	%r1044, %r1237;
	mov.u32 	%r1043, %r1238;
	mov.u32 	%r1042, %r1239;
	mov.u32 	%r1208, %r1045;
	@%p34 bra 	$L__BB3_164;
	bra.uni 	$L__BB3_163;
$L__BB3_164:
	setp.eq.s32 	%p35, %r442, 0;
	mov.u32 	%r1041, %r1231;
	mov.u32 	%r1042, %r1239;
	mov.u32 	%r1043, %r1238;
	mov.u32 	%r1044, %r1237;
	mov.u32 	%r1046, %r1232;
	mov.u32 	%r1215, %r1233;
	@%p35 bra 	$L__BB3_147;
	shr.u32 	%r586, %r1045, 2;
	xor.b32  	%r587, %r586, %r1045;
	shl.b32 	%r588, %r1231, 4;
	shl.b32 	%r589, %r587, 1;
	xor.b32  	%r590, %r588, %r589;
	xor.b32  	%r591, %r590, %r1231;
	xor.b32  	%r458, %r591, %r587;
	add.s32 	%r1046, %r1232, 362437;
	add.s32 	%r592, %r458, %r1046;
	rem.u32 	%r593, %r592, %r398;
	add.s32 	%r594, %r593, %r396;
	mul.wide.u32 	%rd92, %r594, 4;
	add.s64 	%rd93, %rd4, %rd92;
	ld.global.u32 	%r595, [%rd93];
	mul.wide.s32 	%rd94, %r1233, 4;
	add.s64 	%rd18, %rd6, %rd94;
	st.global.u32 	[%rd18], %r595;
	add.s32 	%r1215, %r1233, 1;
	add.s64 	%rd19, %rd5, %rd94;
	st.global.u32 	[%rd19], %r389;
	setp.eq.s32 	%p36, %r442, 1;
	mov.u32 	%r1041, %r458;
	mov.u32 	%r1042, %r1231;
	mov.u32 	%r1043, %r1239;
	mov.u32 	%r1044, %r1238;
	mov.u32 	%r1045, %r1237;
	@%p36 bra 	$L__BB3_147;
	shr.u32 	%r596, %r1237, 2;
	xor.b32  	%r597, %r596, %r1237;
	shl.b32 	%r598, %r458, 4;
	shl.b32 	%r599, %r597, 1;
	xor.b32  	%r600, %r598, %r599;
	xor.b32  	%r601, %r600, %r458;
	xor.b32  	%r461, %r601, %r597;
	add.s32 	%r1046, %r1232, 724874;
	add.s32 	%r602, %r461, %r1046;
	rem.u32 	%r603, %r602, %r398;
	add.s32 	%r604, %r603, %r396;
	mul.wide.u32 	%rd95, %r604, 4;
	add.s64 	%rd96, %rd4, %rd95;
	ld.global.u32 	%r605, [%rd96];
	st.global.u32 	[%rd18+4], %r605;
	add.s32 	%r1215, %r1233, 2;
	st.global.u32 	[%rd19+4], %r389;
	setp.eq.s32 	%p37, %r442, 2;
	mov.u32 	%r1041, %r461;
	mov.u32 	%r1042, %r458;
	mov.u32 	%r1043, %r1231;
	mov.u32 	%r1044, %r1239;
	mov.u32 	%r1045, %r1238;
	@%p37 bra 	$L__BB3_147;
	shr.u32 	%r606, %r1238, 2;
	xor.b32  	%r607, %r606, %r1238;
	shl.b32 	%r608, %r461, 4;
	shl.b32 	%r609, %r607, 1;
	xor.b32  	%r610, %r608, %r609;
	xor.b32  	%r611, %r610, %r461;
	xor.b32  	%r1041, %r611, %r607;
	add.s32 	%r1046, %r1232, 1087311;
	add.s32 	%r612, %r1041, %r1046;
	rem.u32 	%r613, %r612, %r398;
	add.s32 	%r614, %r613, %r396;
	mul.wide.u32 	%rd97, %r614, 4;
	add.s64 	%rd98, %rd4, %rd97;
	ld.global.u32 	%r615, [%rd98];
	st.global.u32 	[%rd18+8], %r615;
	add.s32 	%r1215, %r1233, 3;
	st.global.u32 	[%rd19+8], %r389;
	mov.u32 	%r1042, %r461;
	mov.u32 	%r1043, %r458;
	mov.u32 	%r1044, %r1231;
	mov.u32 	%r1045, %r1239;
	bra.uni 	$L__BB3_147;
$L__BB3_168:
	add.s32 	%r522, %r501, %r375;
	sub.s32 	%r473, %r522, %r376;
	and.b32  	%r474, %r473, 7;
	sub.s32 	%r523, %r376, %r522;
	setp.gt.u32 	%p15, %r523, -8;
	@%p15 bra 	$L__BB3_171;
	and.b32  	%r475, %r473, -8;
	mov.b32 	%r1191, 0;
$L__BB3_170:
	.pragma "nounroll";
	mul.wide.s32 	%rd53, %r1244, 4;
	add.s64 	%rd54, %rd3, %rd53;
	mov.b32 	%r525, -1;
	st.global.u32 	[%rd54], %r525;
	add.s64 	%rd55, %rd1, %rd53;
	st.global.u32 	[%rd55], %r374;
	st.global.u32 	[%rd54+4], %r525;
	st.global.u32 	[%rd55+4], %r374;
	st.global.u32 	[%rd54+8], %r525;
	st.global.u32 	[%rd55+8], %r374;
	st.global.u32 	[%rd54+12], %r525;
	st.global.u32 	[%rd55+12], %r374;
	st.global.u32 	[%rd54+16], %r525;
	st.global.u32 	[%rd55+16], %r374;
	st.global.u32 	[%rd54+20], %r525;
	st.global.u32 	[%rd55+20], %r374;
	st.global.u32 	[%rd54+24], %r525;
	st.global.u32 	[%rd55+24], %r374;
	st.global.u32 	[%rd54+28], %r525;
	add.s32 	%r1244, %r1244, 8;
	st.global.u32 	[%rd55+28], %r374;
	add.s32 	%r1191, %r1191, 8;
	setp.eq.s32 	%p16, %r1191, %r475;
	@%p16 bra 	$L__BB3_171;
	bra.uni 	$L__BB3_170;
$L__BB3_171:
	setp.eq.s32 	%p17, %r474, 0;
	@%p17 bra 	$L__BB3_133;
	and.b32  	%r477, %r473, 3;
	setp.lt.u32 	%p18, %r474, 4;
	@%p18 bra 	$L__BB3_174;
	mul.wide.s32 	%rd56, %r1244, 4;
	add.s64 	%rd57, %rd3, %rd56;
	mov.b32 	%r526, -1;
	st.global.u32 	[%rd57], %r526;
	add.s64 	%rd58, %rd1, %rd56;
	st.global.u32 	[%rd58], %r374;
	st.global.u32 	[%rd57+4], %r526;
	st.global.u32 	[%rd58+4], %r374;
	st.global.u32 	[%rd57+8], %r526;
	st.global.u32 	[%rd58+8], %r374;
	st.global.u32 	[%rd57+12], %r526;
	st.global.u32 	[%rd58+12], %r374;
	add.s32 	%r1244, %r1244, 4;
$L__BB3_174:
	setp.eq.s32 	%p19, %r477, 0;
	@%p19 bra 	$L__BB3_133;
	setp.eq.s32 	%p20, %r477, 1;
	@%p20 bra 	$L__BB3_177;
	mul.wide.s32 	%rd59, %r1244, 4;
	add.s64 	%rd60, %rd3, %rd59;
	mov.b32 	%r527, -1;
	st.global.u32 	[%rd60], %r527;
	add.s64 	%rd61, %rd1, %rd59;
	st.global.u32 	[%rd61], %r374;
	st.global.u32 	[%rd60+4], %r527;
	st.global.u32 	[%rd61+4], %r374;
	add.s32 	%r1244, %r1244, 2;
$L__BB3_177:
	and.b32  	%r528, %r473, 1;
	setp.eq.b32 	%p21, %r528, 1;
	not.pred 	%p22, %p21;
	@%p22 bra 	$L__BB3_133;
	mul.wide.s32 	%rd62, %r1244, 4;
	add.s64 	%rd63, %rd3, %rd62;
	mov.b32 	%r529, -1;
	st.global.u32 	[%rd63], %r529;
	add.s64 	%rd64, %rd1, %rd62;
	st.global.u32 	[%rd64], %r374;
	bra.uni 	$L__BB3_133;
$L__BB3_179:
	mul.lo.s32 	%r1251, %r991, %r501;
	mul.wide.s32 	%rd32, %r991, 4;
	add.s64 	%rd33, %rd9, %rd32;
	ld.global.u32 	%r484, [%rd33];
	mul.wide.s32 	%rd34, %r484, 4;
	add.s64 	%rd35, %rd8, %rd34;
	ld.global.u32 	%r485, [%rd35];
	ld.global.u32 	%r486, [%rd35+4];
	sub.s32 	%r512, %r486, %r485;
	setp.ge.s32 	%p4, %r512, %r501;
	@%p4 bra 	$L__BB3_191;
	add.s32 	%r513, %r501, %r485;
	sub.s32 	%r487, %r513, %r486;
	and.b32  	%r488, %r487, 7;
	sub.s32 	%r514, %r486, %r513;
	setp.gt.u32 	%p5, %r514, -8;
	@%p5 bra 	$L__BB3_183;
	and.b32  	%r489, %r487, -8;
	mov.b32 	%r1252, 0;
$L__BB3_182:
	.pragma "nounroll";
	mul.wide.s32 	%rd36, %r1251, 4;
	add.s64 	%rd37, %rd3, %rd36;
	mov.b32 	%r516, -1;
	st.global.u32 	[%rd37], %r516;
	add.s64 	%rd38, %rd1, %rd36;
	st.global.u32 	[%rd38], %r484;
	st.global.u32 	[%rd37+4], %r516;
	st.global.u32 	[%rd38+4], %r484;
	st.global.u32 	[%rd37+8], %r516;
	st.global.u32 	[%rd38+8], %r484;
	st.global.u32 	[%rd37+12], %r516;
	st.global.u32 	[%rd38+12], %r484;
	st.global.u32 	[%rd37+16], %r516;
	st.global.u32 	[%rd38+16], %r484;
	st.global.u32 	[%rd37+20], %r516;
	st.global.u32 	[%rd38+20], %r484;
	st.global.u32 	[%rd37+24], %r516;
	st.global.u32 	[%rd38+24], %r484;
	st.global.u32 	[%rd37+28], %r516;
	add.s32 	%r1251, %r1251, 8;
	st.global.u32 	[%rd38+28], %r484;
	add.s32 	%r1252, %r1252, 8;
	setp.eq.s32 	%p6, %r1252, %r489;
	@%p6 bra 	$L__BB3_183;
	bra.uni 	$L__BB3_182;
$L__BB3_183:
	setp.eq.s32 	%p7, %r488, 0;
	@%p7 bra 	$L__BB3_191;
	and.b32  	%r491, %r487, 3;
	setp.lt.u32 	%p8, %r488, 4;
	@%p8 bra 	$L__BB3_186;
	mul.wide.s32 	%rd39, %r1251, 4;
	add.s64 	%rd40, %rd3, %rd39;
	mov.b32 	%r517, -1;
	st.global.u32 	[%rd40], %r517;
	add.s64 	%rd41, %rd1, %rd39;
	st.global.u32 	[%rd41], %r484;
	st.global.u32 	[%rd40+4], %r517;
	st.global.u32 	[%rd41+4], %r484;
	st.global.u32 	[%rd40+8], %r517;
	st.global.u32 	[%rd41+8], %r484;
	st.global.u32 	[%rd40+12], %r517;
	st.global.u32 	[%rd41+12], %r484;
	add.s32 	%r1251, %r1251, 4;
$L__BB3_186:
	setp.eq.s32 	%p9, %r491, 0;
	@%p9 bra 	$L__BB3_191;
	setp.eq.s32 	%p10, %r491, 1;
	@%p10 bra 	$L__BB3_189;
	mul.wide.s32 	%rd42, %r1251, 4;
	add.s64 	%rd43, %rd3, %rd42;
	mov.b32 	%r518, -1;
	st.global.u32 	[%rd43], %r518;
	add.s64 	%rd44, %rd1, %rd42;
	st.global.u32 	[%rd44], %r484;
	st.global.u32 	[%rd43+4], %r518;
	st.global.u32 	[%rd44+4], %r484;
	add.s32 	%r1251, %r1251, 2;
$L__BB3_189:
	and.b32  	%r519, %r487, 1;
	setp.eq.b32 	%p11, %r519, 1;
	not.pred 	%p12, %p11;
	@%p12 bra 	$L__BB3_191;
	mul.wide.s32 	%rd45, %r1251, 4;
	add.s64 	%rd46, %rd3, %rd45;
	mov.b32 	%r520, -1;
	st.global.u32 	[%rd46], %r520;
	add.s64 	%rd47, %rd1, %rd45;
	st.global.u32 	[%rd47], %r484;
$L__BB3_191:
	add.s32 	%r991, %r991, %r1;
	setp.lt.s32 	%p13, %r991, %r504;
	@%p13 bra 	$L__BB3_179;
$L__BB3_192:
	ret;

}
	// .globl	_Z5func0PiS_PKiiiii
.visible .entry _Z5func0PiS_PKiiiii(
	.param .u64 .ptr .align 1 _Z5func0PiS_PKiiiii_param_0,
	.param .u64 .ptr .align 1 _Z5func0PiS_PKiiiii_param_1,
	.param .u64 .ptr .align 1 _Z5func0PiS_PKiiiii_param_2,
	.param .u32 _Z5func0PiS_PKiiiii_param_3,
	.param .u32 _Z5func0PiS_PKiiiii_param_4,
	.param .u32 _Z5func0PiS_PKiiiii_param_5,
	.param .u32 _Z5func0PiS_PKiiiii_param_6
)
{
	.reg .pred 	%p<26>;
	.reg .b32 	%r<117>;
	.reg .b64 	%rd<37>;

	ld.param.u64 	%rd10, [_Z5func0PiS_PKiiiii_param_0];
	ld.param.u64 	%rd11, [_Z5func0PiS_PKiiiii_param_1];
	ld.param.u64 	%rd12, [_Z5func0PiS_PKiiiii_param_2];
	ld.param.u32 	%r70, [_Z5func0PiS_PKiiiii_param_3];
	ld.param.u32 	%r71, [_Z5func0PiS_PKiiiii_param_4];
	ld.param.u32 	%r73, [_Z5func0PiS_PKiiiii_param_5];
	ld.param.u32 	%r72, [_Z5func0PiS_PKiiiii_param_6];
	cvta.to.global.u64 	%rd1, %rd10;
	cvta.to.global.u64 	%rd2, %rd11;
	cvta.to.global.u64 	%rd3, %rd12;
	shr.u32 	%r74, %r73, 31;
	add.s32 	%r75, %r73, %r74;
	shr.s32 	%r1, %r75, 1;
	setp.lt.s32 	%p1, %r73, 2;
	@%p1 bra 	$L__BB4_42;
	add.s32 	%r78, %r1, -1;
	and.b32  	%r2, %r1, 3;
	setp.lt.u32 	%p2, %r78, 3;
	mov.b32 	%r91, -1;
	mov.b32 	%r105, 0;
	mov.u32 	%r92, %r91;
	mov.u32 	%r89, %r91;
	@%p2 bra 	$L__BB4_32;
	and.b32  	%r105, %r1, 1073741820;
	neg.s32 	%r85, %r105;
	add.s64 	%rd35, %rd3, 16;
	mov.b32 	%r91, -1;
$L__BB4_3:
	ld.global.u32 	%r9, [%rd35+-16];
	ld.global.u32 	%r10, [%rd35+-12];
	setp.eq.s32 	%p3, %r10, %r89;
	@%p3 bra 	$L__BB4_6;
	shl.b32 	%r11, %r10, 1;
	add.s32 	%r80, %r11, 2;
	setp.le.s32 	%p4, %r71, %r80;
	mov.u32 	%r89, %r10;
	mov.u32 	%r91, %r72;
	@%p4 bra 	$L__BB4_6;
	mul.wide.s32 	%rd13, %r11, 4;
	add.s64 	%rd14, %rd2, %rd13;
	ld.global.u32 	%r92, [%rd14+4];
	ld.global.u32 	%r91, [%rd14+8];
$L__BB4_6:
	setp.ge.s32 	%p5, %r92, %r91;
	@%p5 bra 	$L__BB4_10;
	setp.ge.s32 	%p6, %r92, %r70;
	@%p6 bra 	$L__BB4_9;
	mul.wide.s32 	%rd15, %r92, 4;
	add.s64 	%rd16, %rd1, %rd15;
	st.global.u32 	[%rd16], %r9;
$L__BB4_9:
	add.s32 	%r92, %r92, 1;
$L__BB4_10:
	ld.global.u32 	%r19, [%rd35+-8];
	ld.global.u32 	%r20, [%rd35+-4];
	setp.eq.s32 	%p7, %r20, %r89;
	@%p7 bra 	$L__BB4_13;
	shl.b32 	%r21, %r20, 1;
	add.s32 	%r81, %r21, 2;
	setp.le.s32 	%p8, %r71, %r81;
	mov.u32 	%r89, %r20;
	mov.u32 	%r91, %r72;
	@%p8 bra 	$L__BB4_13;
	mul.wide.s32 	%rd17, %r21, 4;
	add.s64 	%rd18, %rd2, %rd17;
	ld.global.u32 	%r92, [%rd18+4];
	ld.global.u32 	%r91, [%rd18+8];
$L__BB4_13:
	setp.ge.s32 	%p9, %r92, %r91;
	@%p9 bra 	$L__BB4_17;
	setp.ge.s32 	%p10, %r92, %r70;
	@%p10 bra 	$L__BB4_16;
	mul.wide.s32 	%rd19, %r92, 4;
	add.s64 	%rd20, %rd1, %rd19;
	st.global.u32 	[%rd20], %r19;
$L__BB4_16:
	add.s32 	%r92, %r92, 1;
$L__BB4_17:
	ld.global.u32 	%r29, [%rd35];
	ld.global.u32 	%r30, [%rd35+4];
	setp.eq.s32 	%p11, %r30, %r89;
	@%p11 bra 	$L__BB4_20;
	shl.b32 	%r31, %r30, 1;
	add.s32 	%r82, %r31, 2;
	setp.le.s32 	%p12, %r71, %r82;
	mov.u32 	%r89, %r30;
	mov.u32 	%r91, %r72;
	@%p12 bra 	$L__BB4_20;
	mul.wide.s32 	%rd21, %r31, 4;
	add.s64 	%rd22, %rd2, %rd21;
	ld.global.u32 	%r92, [%rd22+4];
	ld.global.u32 	%r91, [%rd22+8];
$L__BB4_20:
	setp.ge.s32 	%p13, %r92, %r91;
	@%p13 bra 	$L__BB4_24;
	setp.ge.s32 	%p14, %r92, %r70;
	@%p14 bra 	$L__BB4_23;
	mul.wide.s32 	%rd23, %r92, 4;
	add.s64 	%rd24, %rd1, %rd23;
	st.global.u32 	[%rd24], %r29;
$L__BB4_23:
	add.s32 	%r92, %r92, 1;
$L__BB4_24:
	ld.global.u32 	%r39, [%rd35+8];
	ld.global.u32 	%r40, [%rd35+12];
	setp.eq.s32 	%p15, %r40, %r89;
	@%p15 bra 	$L__BB4_27;
	shl.b32 	%r41, %r40, 1;
	add.s32 	%r83, %r41, 2;
	setp.le.s32 	%p16, %r71, %r83;
	mov.u32 	%r89, %r40;
	mov.u32 	%r91, %r72;
	@%p16 bra 	$L__BB4_27;
	mul.wide.s32 	%rd25, %r41, 4;
	add.s64 	%rd26, %rd2, %rd25;
	ld.global.u32 	%r92, [%rd26+4];
	ld.global.u32 	%r91, [%rd26+8];
$L__BB4_27:
	setp.ge.s32 	%p17, %r92, %r91;
	@%p17 bra 	$L__BB4_31;
	setp.ge.s32 	%p18, %r92, %r70;
	@%p18 bra 	$L__BB4_30;
	mul.wide.s32 	%rd27, %r92, 4;
	add.s64 	%rd28, %rd1, %rd27;
	st.global.u32 	[%rd28], %r39;
$L__BB4_30:
	add.s32 	%r92, %r92, 1;
$L__BB4_31:
	add.s32 	%r85, %r85, 4;
	add.s64 	%rd35, %rd35, 32;
	setp.ne.s32 	%p19, %r85, 0;
	@%p19 bra 	$L__BB4_3;
$L__BB4_32:
	setp.eq.s32 	%p20, %r2, 0;
	@%p20 bra 	$L__BB4_42;
	mul.wide.u32 	%rd29, %r105, 8;
	add.s64 	%rd30, %rd29, %rd3;
	add.s64 	%rd36, %rd30, 4;
	neg.s32 	%r109, %r2;
$L__BB4_34:
	.pragma "nounroll";
	ld.global.u32 	%r59, [%rd36+-4];
	ld.global.u32 	%r60, [%rd36];
	setp.eq.s32 	%p21, %r60, %r89;
	@%p21 bra 	$L__BB4_37;
	shl.b32 	%r61, %r60, 1;
	add.s32 	%r84, %r61, 2;
	setp.le.s32 	%p22, %r71, %r84;
	mov.u32 	%r89, %r60;
	mov.u32 	%r91, %r72;
	@%p22 bra 	$L__BB4_37;
	mul.wide.s32 	%rd31, %r61, 4;
	add.s64 	%rd32, %rd2, %rd31;
	ld.global.u32 	%r92, [%rd32+4];
	ld.global.u32 	%r91, [%rd32+8];
$L__BB4_37:
	setp.ge.s32 	%p23, %r92, %r91;
	@%p23 bra 	$L__BB4_41;
	setp.ge.s32 	%p24, %r92, %r70;
	@%p24 bra 	$L__BB4_40;
	mul.wide.s32 	%rd33, %r92, 4;
	add.s64 	%rd34, %rd1, %rd33;
	st.global.u32 	[%rd34], %r59;
$L__BB4_40:
	add.s32 	%r92, %r92, 1;
$L__BB4_41:
	add.s64 	%rd36, %rd36, 8;
	add.s32 	%r109, %r109, 1;
	setp.ne.s32 	%p25, %r109, 0;
	@%p25 bra 	$L__BB4_34;
$L__BB4_42:
	ret;

}
	// .globl	_Z5func1PiS_PKiS1_iiiii
.visible .entry _Z5func1PiS_PKiS1_iiiii(
	.param .u64 .ptr .align 1 _Z5func1PiS_PKiS1_iiiii_param_0,
	.param .u64 .ptr .align 1 _Z5func1PiS_PKiS1_iiiii_param_1,
	.param .u64 .ptr .align 1 _Z5func1PiS_PKiS1_iiiii_param_2,
	.param .u64 .ptr .align 1 _Z5func1PiS_PKiS1_iiiii_param_3,
	.param .u32 _Z5func1PiS_PKiS1_iiiii_param_4,
	.param .u32 _Z5func1PiS_PKiS1_iiiii_param_5,
	.param .u32 _Z5func1PiS_PKiS1_iiiii_param_6,
	.param .u32 _Z5func1PiS_PKiS1_iiiii_param_7,
	.param .u32 _Z5func1PiS_PKiS1_iiiii_param_8
)
{
	.reg .pred 	%p<18>;
	.reg .b32 	%r<68>;
	.reg .b64 	%rd<30>;

	ld.param.u64 	%rd7, [_Z5func1PiS_PKiS1_iiiii_param_0];
	ld.param.u64 	%rd5, [_Z5func1PiS_PKiS1_iiiii_param_1];
	ld.param.u64 	%rd8, [_Z5func1PiS_PKiS1_iiiii_param_2];
	ld.param.u64 	%rd6, [_Z5func1PiS_PKiS1_iiiii_param_3];
	ld.param.u32 	%r35, [_Z5func1PiS_PKiS1_iiiii_param_4];
	ld.param.u32 	%r36, [_Z5func1PiS_PKiS1_iiiii_param_5];
	ld.param.u32 	%r38, [_Z5func1PiS_PKiS1_iiiii_param_7];
	ld.param.u32 	%r55, [_Z5func1PiS_PKiS1_iiiii_param_8];
	cvta.to.global.u64 	%rd1, %rd7;
	cvta.to.global.u64 	%rd2, %rd8;
	mov.u32 	%r39, %ctaid.x;
	mov.u32 	%r40, %ntid.x;
	mov.u32 	%r41, %tid.x;
	mad.lo.s32 	%r1, %r39, %r40, %r41;
	add.s32 	%r42, %r38, -1;
	setp.ge.s32 	%p1, %r1, %r42;
	@%p1 bra 	$L__BB5_30;
	cvta.to.global.u64 	%rd9, %rd6;
	mul.wide.s32 	%rd10, %r1, 4;
	add.s64 	%rd11, %rd9, %rd10;
	ld.global.u32 	%r60, [%rd11];
	ld.global.u32 	%r3, [%rd11+4];
	mul.wide.s32 	%rd12, %r60, 4;
	add.s64 	%rd13, %rd2, %rd12;
	ld.global.u32 	%r44, [%rd13+4];
	shl.b32 	%r4, %r44, 1;
	add.s32 	%r45, %r4, 2;
	setp.le.s32 	%p2, %r36, %r45;
	mov.b32 	%r64, -1;
	@%p2 bra 	$L__BB5_3;
	cvta.to.global.u64 	%rd14, %rd5;
	mul.wide.s32 	%rd15, %r4, 4;
	add.s64 	%rd16, %rd14, %rd15;
	ld.global.u32 	%r64, [%rd16+4];
	ld.global.u32 	%r55, [%rd16+8];
$L__BB5_3:
	setp.ge.s32 	%p3, %r60, %r3;
	@%p3 bra 	$L__BB5_30;
	add.s32 	%r46, %r60, 2;
	max.s32 	%r47, %r3, %r46;
	not.b32 	%r48, %r60;
	add.s32 	%r9, %r47, %r48;
	and.b32  	%r49, %r9, 6;
	setp.eq.s32 	%p4, %r49, 6;
	@%p4 bra 	$L__BB5_11;
	shr.u32 	%r50, %r9, 1;
	add.s32 	%r51, %r50, 1;
	and.b32  	%r52, %r51, 3;
	neg.s32 	%r56, %r52;
$L__BB5_6:
	.pragma "nounroll";
	mul.wide.s32 	%rd17, %r60, 4;
	add.s64 	%rd18, %rd2, %rd17;
	ld.global.u32 	%r14, [%rd18];
	setp.ge.s32 	%p5, %r64, %r55;
	@%p5 bra 	$L__BB5_10;
	setp.ge.s32 	%p6, %r64, %r35;
	@%p6 bra 	$L__BB5_9;
	mul.wide.s32 	%rd19, %r64, 4;
	add.s64 	%rd20, %rd1, %rd19;
	st.global.u32 	[%rd20], %r14;
$L__BB5_9:
	add.s32 	%r64, %r64, 1;
$L__BB5_10:
	add.s32 	%r60, %r60, 2;
	add.s32 	%r56, %r56, 1;
	setp.ne.s32 	%p7, %r56, 0;
	@%p7 bra 	$L__BB5_6;
$L__BB5_11:
	setp.lt.u32 	%p8, %r9, 6;
	@%p8 bra 	$L__BB5_30;
	add.s64 	%rd3, %rd2, 16;
$L__BB5_13:
	mul.wide.s32 	%rd21, %r60, 4;
	add.s64 	%rd4, %rd3, %rd21;
	ld.global.u32 	%r23, [%rd4+-16];
	setp.ge.s32 	%p9, %r64, %r55;
	@%p9 bra 	$L__BB5_17;
	setp.ge.s32 	%p10, %r64, %r35;
	@%p10 bra 	$L__BB5_16;
	mul.wide.s32 	%rd22, %r64, 4;
	add.s64 	%rd23, %rd1, %rd22;
	st.global.u32 	[%rd23], %r23;
$L__BB5_16:
	add.s32 	%r64, %r64, 1;
$L__BB5_17:
	ld.global.u32 	%r26, [%rd4+-8];
	setp.ge.s32 	%p11, %r64, %r55;
	@%p11 bra 	$L__BB5_21;
	setp.ge.s32 	%p12, %r64, %r35;
	@%p12 bra 	$L__BB5_20;
	mul.wide.s32 	%rd24, %r64, 4;
	add.s64 	%rd25, %rd1, %rd24;
	st.global.u32 	[%rd25], %r26;
$L__BB5_20:
	add.s32 	%r64, %r64, 1;
$L__BB5_21:
	setp.ge.s32 	%p13, %r64, %r55;
	@%p13 bra 	$L__BB5_25;
	setp.ge.s32 	%p14, %r64, %r35;
	@%p14 bra 	$L__BB5_24;
	ld.global.u32 	%r53, [%rd4];
	mul.wide.s32 	%rd26, %r64, 4;
	add.s64 	%rd27, %rd1, %rd26;
	st.global.u32 	[%rd27], %r53;
$L__BB5_24:
	add.s32 	%r64, %r64, 1;
$L__BB5_25:
	ld.global.u32 	%r31, [%rd4+8];
	setp.ge.s32 	%p15, %r64, %r55;
	@%p15 bra 	$L__BB5_29;
	setp.ge.s32 	%p16, %r64, %r35;
	@%p16 bra 	$L__BB5_28;
	mul.wide.s32 	%rd28, %r64, 4;
	add.s64 	%rd29, %rd1, %rd28;
	st.global.u32 	[%rd29], %r31;
$L__BB5_28:
	add.s32 	%r64, %r64, 1;
$L__BB5_29:
	add.s32 	%r60, %r60, 8;
	setp.lt.s32 	%p17, %r60, %r3;
	@%p17 bra 	$L__BB5_13;
$L__BB5_30:
	ret;

}
	// .globl	_Z5func2PiS_PKiS1_iiiii
.visible .entry _Z5func2PiS_PKiS1_iiiii(
	.param .u64 .ptr .align 1 _Z5func2PiS_PKiS1_iiiii_param_0,
	.param .u64 .ptr .align 1 _Z5func2PiS_PKiS1_iiiii_param_1,
	.param .u64 .ptr .align 1 _Z5func2PiS_PKiS1_iiiii_param_2,
	.param .u64 .ptr .align 1 _Z5func2PiS_PKiS1_iiiii_param_3,
	.param .u32 _Z5func2PiS_PKiS1_iiiii_param_4,
	.param .u32 _Z5func2PiS_PKiS1_iiiii_param_5,
	.param .u32 _Z5func2PiS_PKiS1_iiiii_param_6,
	.param .u32 _Z5func2PiS_PKiS1_iiiii_param_7,
	.param .u32 _Z5func2PiS_PKiS1_iiiii_param_8
)
{
	.reg .pred 	%p<13>;
	.reg .b32 	%r<80>;
	.reg .b64 	%rd<25>;

	ld.param.u64 	%rd8, [_Z5func2PiS_PKiS1_iiiii_param_0];
	ld.param.u64 	%rd6, [_Z5func2PiS_PKiS1_iiiii_param_1];
	ld.param.u64 	%rd9, [_Z5func2PiS_PKiS1_iiiii_param_2];
	ld.param.u64 	%rd7, [_Z5func2PiS_PKiS1_iiiii_param_3];
	ld.param.u32 	%r38, [_Z5func2PiS_PKiS1_iiiii_param_4];
	ld.param.u32 	%r39, [_Z5func2PiS_PKiS1_iiiii_param_5];
	ld.param.u32 	%r41, [_Z5func2PiS_PKiS1_iiiii_param_7];
	ld.param.u32 	%r69, [_Z5func2PiS_PKiS1_iiiii_param_8];
	cvta.to.global.u64 	%rd1, %rd8;
	cvta.to.global.u64 	%rd2, %rd9;
	mov.u32 	%r1, %ctaid.x;
	add.s32 	%r42, %r41, -1;
	setp.ge.u32 	%p1, %r1, %r42;
	@%p1 bra 	$L__BB6_20;
	cvta.to.global.u64 	%rd10, %rd7;
	mul.wide.u32 	%rd11, %r1, 4;
	add.s64 	%rd12, %rd10, %rd11;
	ld.global.u32 	%r2, [%rd12];
	ld.global.u32 	%r3, [%rd12+4];
	mul.wide.s32 	%rd13, %r2, 4;
	add.s64 	%rd3, %rd2, %rd13;
	ld.global.u32 	%r44, [%rd3+4];
	shl.b32 	%r4, %r44, 1;
	add.s32 	%r45, %r4, 2;
	setp.le.s32 	%p2, %r39, %r45;
	mov.b32 	%r68, -1;
	@%p2 bra 	$L__BB6_3;
	cvta.to.global.u64 	%rd14, %rd6;
	mul.wide.s32 	%rd15, %r4, 4;
	add.s64 	%rd16, %rd14, %rd15;
	ld.global.u32 	%r68, [%rd16+4];
	ld.global.u32 	%r69, [%rd16+8];
$L__BB6_3:
	mov.u32 	%r79, %tid.x;
	shl.b32 	%r10, %r79, 1;
	add.s32 	%r73, %r10, %r2;
	setp.ge.s32 	%p3, %r73, %r3;
	@%p3 bra 	$L__BB6_20;
	min.s32 	%r12, %r69, %r38;
	add.s32 	%r46, %r73, 2048;
	max.s32 	%r47, %r3, %r46;
	not.b32 	%r48, %r2;
	add.s32 	%r49, %r47, %r48;
	sub.s32 	%r13, %r49, %r10;
	and.b32  	%r50, %r13, 6144;
	setp.eq.s32 	%p4, %r50, 6144;
	@%p4 bra 	$L__BB6_9;
	shr.u32 	%r51, %r13, 11;
	add.s32 	%r52, %r51, 1;
	and.b32  	%r53, %r52, 3;
	add.s32 	%r71, %r79, %r68;
	neg.s32 	%r70, %r53;
	shl.b32 	%r54, %r52, 10;
	and.b32  	%r55, %r54, 3072;
	or.b32  	%r79, %r79, %r55;
$L__BB6_6:
	.pragma "nounroll";
	setp.ge.s32 	%p5, %r71, %r12;
	@%p5 bra 	$L__BB6_8;
	mul.wide.s32 	%rd17, %r73, 4;
	add.s64 	%rd18, %rd2, %rd17;
	ld.global.u32 	%r56, [%rd18];
	mul.wide.s32 	%rd19, %r71, 4;
	add.s64 	%rd20, %rd1, %rd19;
	st.global.u32 	[%rd20], %r56;
$L__BB6_8:
	add.s32 	%r73, %r73, 2048;
	add.s32 	%r71, %r71, 1024;
	add.s32 	%r70, %r70, 1;
	setp.ne.s32 	%p6, %r70, 0;
	@%p6 bra 	$L__BB6_6;
$L__BB6_9:
	setp.lt.u32 	%p7, %r13, 6144;
	@%p7 bra 	$L__BB6_20;
	add.s32 	%r57, %r79, %r68;
	add.s32 	%r77, %r57, 2048;
	shl.b32 	%r76, %r79, 1;
	add.s32 	%r75, %r2, %r76;
$L__BB6_11:
	add.s32 	%r58, %r77, -2048;
	setp.ge.s32 	%p8, %r58, %r12;
	mul.wide.s32 	%rd21, %r58, 4;
	add.s64 	%rd4, %rd1, %rd21;
	@%p8 bra 	$L__BB6_13;
	mul.wide.s32 	%rd22, %r73, 4;
	add.s64 	%rd23, %rd2, %rd22;
	ld.global.u32 	%r59, [%rd23];
	st.global.u32 	[%rd4], %r59;
$L__BB6_13:
	add.s32 	%r60, %r76, 2048;
	add.s32 	%r61, %r77, -1024;
	setp.ge.s32 	%p9, %r61, %r12;
	mul.wide.s32 	%rd24, %r60, 4;
	add.s64 	%rd5, %rd3, %rd24;
	@%p9 bra 	$L__BB6_15;
	ld.global.u32 	%r62, [%rd5];
	st.global.u32 	[%rd4+4096], %r62;
$L__BB6_15:
	setp.ge.s32 	%p10, %r77, %r12;
	@%p10 bra 	$L__BB6_17;
	ld.global.u32 	%r63, [%rd5+8192];
	st.global.u32 	[%rd4+8192], %r63;
$L__BB6_17:
	add.s32 	%r64, %r77, 1024;
	setp.ge.s32 	%p11, %r64, %r12;
	@%p11 bra 	$L__BB6_19;
	ld.global.u32 	%r65, [%rd5+16384];
	st.global.u32 	[%rd4+12288], %r65;
$L__BB6_19:
	add.s32 	%r33, %r79, 4096;
	shl.b32 	%r66, %r79, 1;
	add.s32 	%r67, %r66, %r2;
	add.s32 	%r73, %r67, 8192;
	add.s32 	%r77, %r77, 4096;
	add.s32 	%r76, %r76, 8192;
	add.s32 	%r75, %r75, 8192;
	setp.lt.s32 	%p12, %r75, %r3;
	mov.u32 	%r79, %r33;
	@%p12 bra 	$L__BB6_11;
$L__BB6_20:
	ret;

}


// ===== COMPILED SASS (sm_100) =====

	.target	sm_100

	.elftype	@"ET_EXEC"


//--------------------- .note.nv.tkinfo           --------------------------
	.section	.note.nv.tkinfo,"",@"SHT_NOTE"
	.sectionflags	@"SHF_NOTE_NV_TKINFO"
	.tkinfo
        /*0018*/ 	.word	0x00000002
        /*0030*/ 	.string	""
        /*0030*/ 	.string	"ptxas"
        /*0030*/ 	.string	"Cuda compilation tools, release 13.0, V13.0.88"
        /*0030*/ 	.string	"Build cuda_13.0.r13.0/compiler.36424714_0"
        /*0030*/ 	.string	"-arch sm_100 -m 64 "



//--------------------- .note.nv.cuinfo           --------------------------
	.section	.note.nv.cuinfo,"",@"SHT_NOTE"
	.sectionflags	@"SHF_NOTE_NV_CUINFO"
        /*0018*/ 	.short	0x0002
        /*001a*/ 	.short	0x0064
        /*001c*/ 	.short	0x0082
	.zero		2


//--------------------- .nv.info                  --------------------------
	.section	.nv.info,"",@"SHT_CUDA_INFO"
	.align	4


	//----- nvinfo : EIATTR_REGCOUNT
	.align		4
        /*0000*/ 	.byte	0x04, 0x2f
        /*0002*/ 	.short	(.L_10 - .L_9)
	.align		4
.L_9:
        /*0004*/ 	.word	index@(_Z18sample_full_kernelPiS_PKiS1_S1_i)
        /*0008*/ 	.word	0x0000001e


	//----- nvinfo : EIATTR_FRAME_SIZE
	.align		4
.L_10:
        /*000c*/ 	.byte	0x04, 0x11
        /*000e*/ 	.short	(.L_12 - .L_11)
	.align		4
.L_11:
        /*0010*/ 	.word	index@(_Z18sample_full_kernelPiS_PKiS1_S1_i)
        /*0014*/ 	.word	0x00000000


	//----- nvinfo : EIATTR_REGCOUNT
	.align		4
.L_12:
        /*0018*/ 	.byte	0x04, 0x2f
        /*001a*/ 	.short	(.L_14 - .L_13)
	.align		4
.L_13:
        /*001c*/ 	.word	index@(_Z10sample1HopPiS_PKiS1_S1_iiy)
        /*0020*/ 	.word	0x00000022


	//----- nvinfo : EIATTR_FRAME_SIZE
	.align		4
.L_14:
        /*0024*/ 	.byte	0x04, 0x11
        /*0026*/ 	.short	(.L_16 - .L_15)
	.align		4
.L_15:
        /*0028*/ 	.word	index@(_Z10sample1HopPiS_PKiS1_S1_iiy)
        /*002c*/ 	.word	0x00000000


	//----- nvinfo : EIATTR_REGCOUNT
	.align		4
.L_16:
        /*0030*/ 	.byte	0x04, 0x2f
        /*0032*/ 	.short	(.L_18 - .L_17)
	.align		4
.L_17:
        /*0034*/ 	.word	index@(_Z10sample2HopPiS_S_S_PKiS1_S1_iiiy)
        /*0038*/ 	.word	0x00000025


	//----- nvinfo : EIATTR_FRAME_SIZE
	.align		4
.L_18:
        /*003c*/ 	.byte	0x04, 0x11
        /*003e*/ 	.short	(.L_20 - .L_19)
	.align		4
.L_19:
        /*0040*/ 	.word	index@(_Z10sample2HopPiS_S_S_PKiS1_S1_iiiy)
        /*0044*/ 	.word	0x00000000


	//----- nvinfo : EIATTR_REGCOUNT
	.align		4
.L_20:
        /*0048*/ 	.byte	0x04, 0x2f
        /*004a*/ 	.short	(.L_22 - .L_21)
	.align		4
.L_21:
        /*004c*/ 	.word	index@(_Z10sample3HopPiS_S_S_S_S_PKiS1_S1_iiiiy)
        /*0050*/ 	.word	0x00000026


	//----- nvinfo : EIATTR_FRAME_SIZE
	.align		4
.L_22:
        /*0054*/ 	.byte	0x04, 0x11
        /*0056*/ 	.short	(.L_24 - .L_23)
	.align		4
.L_23:
        /*0058*/ 	.word	index@(_Z10sample3HopPiS_S_S_S_S_PKiS1_S1_iiiiy)
        /*005c*/ 	.word	0x00000000


	//----- nvinfo : EIATTR_REGCOUNT
	.align		4
.L_24:
        /*0060*/ 	.byte	0x04, 0x2f
        /*0062*/ 	.short	(.L_26 - .L_25)
	.align		4
.L_25:
        /*0064*/ 	.word	index@(_Z5func0PiS_PKiiiii)
        /*0068*/ 	.word	0x00000014


	//----- nvinfo : EIATTR_FRAME_SIZE
	.align		4
.L_26:
        /*006c*/ 	.byte	0x04, 0x11
        /*006e*/ 	.short	(.L_28 - .L_27)
	.align		4
.L_27:
        /*0070*/ 	.word	index@(_Z5func0PiS_PKiiiii)
        /*0074*/ 	.word	0x00000000


	//----- nvinfo : EIATTR_REGCOUNT
	.align		4
.L_28:
        /*0078*/ 	.byte	0x04, 0x2f
        /*007a*/ 	.short	(.L_30 - .L_29)
	.align		4
.L_29:
        /*007c*/ 	.word	index@(_Z5func1PiS_PKiS1_iiiii)
        /*0080*/ 	.word	0x00000010


	//----- nvinfo : EIATTR_FRAME_SIZE
	.align		4
.L_30:
        /*0084*/ 	.byte	0x04, 0x11
        /*0086*/ 	.short	(.L_32 - .L_31)
	.align		4
.L_31:
        /*0088*/ 	.word	index@(_Z5func1PiS_PKiS1_iiiii)
        /*008c*/ 	.word	0x00000000


	//----- nvinfo : EIATTR_REGCOUNT
	.align		4
.L_32:
        /*0090*/ 	.byte	0x04, 0x2f
        /*0092*/ 	.short	(.L_34 - .L_33)
	.align		4
.L_33:
        /*0094*/ 	.word	index@(_Z5func2PiS_PKiS1_iiiii)
        /*0098*/ 	.word	0x00000018


	//----- nvinfo : EIATTR_FRAME_SIZE
	.align		4
.L_34:
        /*009c*/ 	.byte	0x04, 0x11
        /*009e*/ 	.short	(.L_36 - .L_35)
	.align		4
.L_35:
        /*00a0*/ 	.word	index@(_Z5func2PiS_PKiS1_iiiii)
        /*00a4*/ 	.word	0x00000000


	//----- nvinfo : EIATTR_MIN_STACK_SIZE
	.align		4
.L_36:
        /*00a8*/ 	.byte	0x04, 0x12
        /*00aa*/ 	.short	(.L_38 - .L_37)
	.align		4
.L_37:
        /*00ac*/ 	.word	index@(_Z5func2PiS_PKiS1_iiiii)
        /*00b0*/ 	.word	0x00000000


	//----- nvinfo : EIATTR_MIN_STACK_SIZE
	.align		4
.L_38:
        /*00b4*/ 	.byte	0x04, 0x12
        /*00b6*/ 	.short	(.L_40 - .L_39)
	.align		4
.L_39:
        /*00b8*/ 	.word	index@(_Z5func1PiS_PKiS1_iiiii)
        /*00bc*/ 	.word	0x00000000


	//----- nvinfo : EIATTR_MIN_STACK_SIZE
	.align		4
.L_40:
        /*00c0*/ 	.byte	0x04, 0x12
        /*00c2*/ 	.short	(.L_42 - .L_41)
	.align		4
.L_41:
        /*00c4*/ 	.word	index@(_Z5func0PiS_PKiiiii)
        /*00c8*/ 	.word	0x00000000


	//----- nvinfo : EIATTR_MIN_STACK_SIZE
	.align		4
.L_42:
        /*00cc*/ 	.byte	0x04, 0x12
        /*00ce*/ 	.short	(.L_44 - .L_43)
	.align		4
.L_43:
        /*00d0*/ 	.word	index@(_Z10sample3HopPiS_S_S_S_S_PKiS1_S1_iiiiy)
        /*00d4*/ 	.word	0x00000000


	//----- nvinfo : EIATTR_MIN_STACK_SIZE
	.align		4
.L_44:
        /*00d8*/ 	.byte	0x04, 0x12
        /*00da*/ 	.short	(.L_46 - .L_45)
	.align		4
.L_45:
        /*00dc*/ 	.word	index@(_Z10sample2HopPiS_S_S_PKiS1_S1_iiiy)
        /*00e0*/ 	.word	0x00000000


	//----- nvinfo : EIATTR_MIN_STACK_SIZE
	.align		4
.L_46:
        /*00e4*/ 	.byte	0x04, 0x12
        /*00e6*/ 	.short	(.L_48 - .L_47)
	.align		4
.L_47:
        /*00e8*/ 	.word	index@(_Z10sample1HopPiS_PKiS1_S1_iiy)
        /*00ec*/ 	.word	0x00000000


	//----- nvinfo : EIATTR_MIN_STACK_SIZE
	.align		4
.L_48:
        /*00f0*/ 	.byte	0x04, 0x12
        /*00f2*/ 	.short	(.L_50 - .L_49)
	.align		4
.L_49:
        /*00f4*/ 	.word	index@(_Z18sample_full_kernelPiS_PKiS1_S1_i)
        /*00f8*/ 	.word	0x00000000
.L_50:


//--------------------- .nv.compat                --------------------------
	.section	.nv.compat,"",@"SHT_CUDA_COMPAT_INFO"
	.align	4
        /*0000*/ 	.byte	0x02, 0x09, 0x00, 0x00, 0x02, 0x02, 0x01, 0x00, 0x02, 0x05, 0x05, 0x00, 0x03, 0x07, 0x01, 0x01
        /*0010*/ 	.byte	0x02, 0x03, 0x00, 0x00, 0x02, 0x06, 0x01, 0x00, 0x04, 0x0b, 0x08, 0x00, 0x09, 0x00, 0x00, 0x00
        /*0020*/ 	.byte	0x00, 0x00, 0x00, 0x00


//--------------------- .nv.info._Z5func2PiS_PKiS1_iiiii --------------------------
	.section	.nv.info._Z5func2PiS_PKiS1_iiiii,"",@"SHT_CUDA_INFO"
	.sectionflags	@""
	.align	4


	//----- nvinfo : EIATTR_CUDA_API_VERSION
	.align		4
        /*0000*/ 	.byte	0x04, 0x37
        /*0002*/ 	.short	(.L_52 - .L_51)
.L_51:
        /*0004*/ 	.word	0x00000082


	//----- nvinfo : EIATTR_KPARAM_INFO
	.align		4
.L_52:
        /*0008*/ 	.byte	0x04, 0x17
        /*000a*/ 	.short	(.L_54 - .L_53)
.L_53:
        /*000c*/ 	.word	0x00000000
        /*0010*/ 	.short	0x0008
        /*0012*/ 	.short	0x0030
        /*0014*/ 	.byte	0x00, 0xf0, 0x11, 0x00


	//----- nvinfo : EIATTR_KPARAM_INFO
	.align		4
.L_54:
        /*0018*/ 	.byte	0x04, 0x17
        /*001a*/ 	.short	(.L_56 - .L_55)
.L_55:
        /*001c*/ 	.word	0x00000000
        /*0020*/ 	.short	0x0007
        /*0022*/ 	.short	0x002c
        /*0024*/ 	.byte	0x00, 0xf0, 0x11, 0x00


	//----- nvinfo : EIATTR_KPARAM_INFO
	.align		4
.L_56:
        /*0028*/ 	.byte	0x04, 0x17
        /*002a*/ 	.short	(.L_58 - .L_57)
.L_57:
        /*002c*/ 	.word	0x00000000
        /*0030*/ 	.short	0x0006
        /*0032*/ 	.short	0x0028
        /*0034*/ 	.byte	0x00, 0xf0, 0x11, 0x00


	//----- nvinfo : EIATTR_KPARAM_INFO
	.align		4
.L_58:
        /*0038*/ 	.byte	0x04, 0x17
        /*003a*/ 	.short	(.L_60 - .L_59)
.L_59:
        /*003c*/ 	.word	0x00000000
        /*0040*/ 	.short	0x0005
        /*0042*/ 	.short	0x0024
        /*0044*/ 	.byte	0x00, 0xf0, 0x11, 0x00


	//----- nvinfo : EIATTR_KPARAM_INFO
	.align		4
.L_60:
        /*0048*/ 	.byte	0x04, 0x17
        /*004a*/ 	.short	(.L_62 - .L_61)
.L_61:
        /*004c*/ 	.word	0x00000000
        /*0050*/ 	.short	0x0004
        /*0052*/ 	.short	0x0020
        /*0054*/ 	.byte	0x00, 0xf0, 0x11, 0x00


	//----- nvinfo : EIATTR_KPARAM_INFO
	.align		4
.L_62:
        /*0058*/ 	.byte	0x04, 0x17
        /*005a*/ 	.short	(.L_64 - .L_63)
.L_63:
        /*005c*/ 	.word	0x00000000
        /*0060*/ 	.short	0x0003
        /*0062*/ 	.short	0x0018
        /*0064*/ 	.byte	0x00, 0xf5, 0x21, 0x00


	//----- nvinfo : EIATTR_KPARAM_INFO
	.align		4
.L_64:
        /*0068*/ 	.byte	0x04, 0x17
        /*006a*/ 	.short	(.L_66 - .L_65)
.L_65:
        /*006c*/ 	.word	0x00000000
        /*0070*/ 	.short	0x0002
        /*0072*/ 	.short	0x0010
        /*0074*/ 	.byte	0x00, 0xf5, 0x21, 0x00


	//----- nvinfo : EIATTR_KPARAM_INFO
	.align		4
.L_66:
        /*0078*/ 	.byte	0x04, 0x17
        /*007a*/ 	.short	(.L_68 - .L_67)
.L_67:
        /*007c*/ 	.word	0x00000000
        /*0080*/ 	.short	0x0001
        /*0082*/ 	.short	0x0008
        /*0084*/ 	.byte	0x00, 0xf5, 0x21, 0x00


	//----- nvinfo : EIATTR_KPARAM_INFO
	.align		4
.L_68:
        /*0088*/ 	.byte	0x04, 0x17
        /*008a*/ 	.short	(.L_70 - .L_69)
.L_69:
        /*008c*/ 	.word	0x00000000
        /*0090*/ 	.short	0x0000
        /*0092*/ 	.short	0x0000
        /*0094*/ 	.byte	0x00, 0xf5, 0x21, 0x00


	//----- nvinfo : EIATTR_SPARSE_MMA_MASK
	.align		4
.L_70:
        /*0098*/ 	.byte	0x03, 0x50
        /*009a*/ 	.short	0x0000


	//----- nvinfo : EIATTR_MAXREG_COUNT
	.align		4
        /*009c*/ 	.byte	0x03, 0x1b
        /*009e*/ 	.short	0x00ff


	//----- nvinfo : EIATTR_MERCURY_ISA_VERSION
	.align		4
        /*00a0*/ 	.byte	0x03, 0x5f
        /*00a2*/ 	.short	0x0101


	//----- nvinfo : EIATTR_VRC_CTA_INIT_COUNT
	.align		4
        /*00a4*/ 	.byte	0x02, 0x4a
	.zero		1
	.zero		1


	//----- nvinfo : EIATTR_EXIT_INSTR_OFFSETS
	.align		4
        /*00a8*/ 	.byte	0x04, 0x1c
        /*00aa*/ 	.short	(.L_72 - .L_71)


	//   ....[0]....
.L_71:
        /*00ac*/ 	.word	0x00000050


	//   ....[1]....
        /*00b0*/ 	.word	0x000001c0


	//   ....[2]....
        /*00b4*/ 	.word	0x000003d0


	//   ....[3]....
        /*00b8*/ 	.word	0x00000640


	//----- nvinfo : EIATTR_CRS_STACK_SIZE
	.align		4
.L_72:
        /*00bc*/ 	.byte	0x04, 0x1e
        /*00be*/ 	.short	(.L_74 - .L_73)
.L_73:
        /*00c0*/ 	.word	0x00000000


	//----- nvinfo : EIATTR_CBANK_PARAM_SIZE
	.align		4
.L_74:
        /*00c4*/ 	.byte	0x03, 0x19
        /*00c6*/ 	.short	0x0034


	//----- nvinfo : EIATTR_PARAM_CBANK
	.align		4
        /*00c8*/ 	.byte	0x04, 0x0a
        /*00ca*/ 	.short	(.L_76 - .L_75)
	.align		4
.L_75:
        /*00cc*/ 	.word	index@(.nv.constant0._Z5func2PiS_PKiS1_iiiii)
        /*00d0*/ 	.short	0x0380
        /*00d2*/ 	.short	0x0034


	//----- nvinfo : EIATTR_SW_WAR
	.align		4
.L_76:
        /*00d4*/ 	.byte	0x04, 0x36
        /*00d6*/ 	.short	(.L_78 - .L_77)
.L_77:
        /*00d8*/ 	.word	0x00000008
.L_78:


//--------------------- .nv.info._Z5func1PiS_PKiS1_iiiii --------------------------
	.section	.nv.info._Z5func1PiS_PKiS1_iiiii,"",@"SHT_CUDA_INFO"
	.sectionflags	@""
	.align	4


	//----- nvinfo : EIATTR_CUDA_API_VERSION
	.align		4
        /*0000*/ 	.byte	0x04, 0x37
        /*0002*/ 	.short	(.L_80 - .L_79)
.L_79:
        /*0004*/ 	.word	0x00000082


	//----- nvinfo : EIATTR_KPARAM_INFO
	.align		4
.L_80:
        /*0008*/ 	.byte	0x04, 0x17
        /*000a*/ 	.short	(.L_82 - .L_81)
.L_81:
        /*000c*/ 	.word	0x00000000
        /*0010*/ 	.short	0x0008
        /*0012*/ 	.short	0x0030
        /*0014*/ 	.byte	0x00, 0xf0, 0x11, 0x00


	//----- nvinfo : EIATTR_KPARAM_INFO
	.align		4
.L_82:
        /*0018*/ 	.byte	0x04, 0x17
        /*001a*/ 	.short	(.L_84 - .L_83)
.L_83:
        /*001c*/ 	.word	0x00000000
        /*0020*/ 	.short	0x0007
        /*0022*/ 	.short	0x002c
        /*0024*/ 	.byte	0x00, 0xf0, 0x11, 0x00


	//----- nvinfo : EIATTR_KPARAM_INFO
	.align		4
.L_84:
        /*0028*/ 	.byte	0x04, 0x17
        /*002a*/ 	.short	(.L_86 - .L_85)
.L_85:
        /*002c*/ 	.word	0x00000000
        /*0030*/ 	.short	0x0006
        /*0032*/ 	.short	0x0028
        /*0034*/ 	.byte	0x00, 0xf0, 0x11, 0x00


	//----- nvinfo : EIATTR_KPARAM_INFO
	.align		4
.L_86:
        /*0038*/ 	.byte	0x04, 0x17
        /*003a*/ 	.short	(.L_88 - .L_87)
.L_87:
        /*003c*/ 	.word	0x00000000
        /*0040*/ 	.short	0x0005
        /*0042*/ 	.short	0x0024
        /*0044*/ 	.byte	0x00, 0xf0, 0x11, 0x00


	//----- nvinfo : EIATTR_KPARAM_INFO
	.align		4
.L_88:
        /*0048*/ 	.byte	0x04, 0x17
        /*004a*/ 	.short	(.L_90 - .L_89)
.L_89:
        /*004c*/ 	.word	0x00000000
        /*0050*/ 	.short	0x0004
        /*0052*/ 	.short	0x0020
        /*0054*/ 	.byte	0x00, 0xf0, 0x11, 0x00


	//----- nvinfo : EIATTR_KPARAM_INFO
	.align		4
.L_90:
        /*0058*/ 	.byte	0x04, 0x17
        /*005a*/ 	.short	(.L_92 - .L_91)
.L_91:
        /*005c*/ 	.word	0x00000000
        /*0060*/ 	.short	0x0003
        /*0062*/ 	.short	0x0018
        /*0064*/ 	.byte	0x00, 0xf5, 0x21, 0x00


	//----- nvinfo : EIATTR_KPARAM_INFO
	.align		4
.L_92:
        /*0068*/ 	.byte	0x04, 0x17
        /*006a*/ 	.short	(.L_94 - .L_93)
.L_93:
        /*006c*/ 	.word	0x00000000
        /*0070*/ 	.short	0x0002
        /*0072*/ 	.short	0x0010
        /*0074*/ 	.byte	0x00, 0xf5, 0x21, 0x00


	//----- nvinfo : EIATTR_KPARAM_INFO
	.align		4
.L_94:
        /*0078*/ 	.byte	0x04, 0x17
        /*007a*/ 	.short	(.L_96 - .L_95)
.L_95:
        /*007c*/ 	.word	0x00000000
        /*0080*/ 	.short	0x0001
        /*0082*/ 	.short	0x0008
        /*0084*/ 	.byte	0x00, 0xf5, 0x21, 0x00


	//----- nvinfo : EIATTR_KPARAM_INFO
	.align		4
.L_96:
        /*0088*/ 	.byte	0x04, 0x17
        /*008a*/ 	.short	(.L_98 - .L_97)
.L_97:
        /*008c*/ 	.word	0x00000000
        /*0090*/ 	.short	0x0000
        /*0092*/ 	.short	0x0000
        /*0094*/ 	.byte	0x00, 0xf5, 0x21, 0x00


	//----- nvinfo : EIATTR_SPARSE_MMA_MASK
	.align		4
.L_98:
        /*0098*/ 	.byte	0x03, 0x50
        /*009a*/ 	.short	0x0000


	//----- nvinfo : EIATTR_MAXREG_COUNT
	.align		4
        /*009c*/ 	.byte	0x03, 0x1b
        /*009e*/ 	.short	0x00ff


	//----- nvinfo : EIATTR_MERCURY_ISA_VERSION
	.align		4
        /*00a0*/ 	.byte	0x03, 0x5f
        /*00a2*/ 	.short	0x0101


	//----- nvinfo : EIATTR_VRC_CTA_INIT_COUNT
	.align		4
        /*00a4*/ 	.byte	0x02, 0x4a
	.zero		1
	.zero		1


	//----- nvinfo : EIATTR_EXIT_INSTR_OFFSETS
	.align		4
        /*00a8*/ 	.byte	0x04, 0x1c
        /*00aa*/ 	.short	(.L_100 - .L_99)


	//   ....[0]....
.L_99:
        /*00ac*/ 	.word	0x00000080


	//   ....[1]....
        /*00b0*/ 	.word	0x000001d0


	//   ....[2]....
        /*00b4*/ 	.word	0x000003b0


	//   ....[3]....
        /*00b8*/ 	.word	0x000006f0


	//----- nvinfo : EIATTR_CRS_STACK_SIZE
	.align		4
.L_100:
        /*00bc*/ 	.byte	0x04, 0x1e
        /*00be*/ 	.short	(.L_102 - .L_101)
.L_101:
        /*00c0*/ 	.word	0x00000000


	//----- nvinfo : EIATTR_CBANK_PARAM_SIZE
	.align		4
.L_102:
        /*00c4*/ 	.byte	0x03, 0x19
        /*00c6*/ 	.short	0x0034


	//----- nvinfo : EIATTR_PARAM_CBANK
	.align		4
        /*00c8*/ 	.byte	0x04, 0x0a
        /*00ca*/ 	.short	(.L_104 - .L_103)
	.align		4
.L_103:
        /*00cc*/ 	.word	index@(.nv.constant0._Z5func1PiS_PKiS1_iiiii)
        /*00d0*/ 	.short	0x0380
        /*00d2*/ 	.short	0x0034


	//----- nvinfo : EIATTR_SW_WAR
	.align		4
.L_104:
        /*00d4*/ 	.byte	0x04, 0x36
        /*00d6*/ 	.short	(.L_106 - .L_105)
.L_105:
        /*00d8*/ 	.word	0x00000008
.L_106:


//--------------------- .nv.info._Z5func0PiS_PKiiiii --------------------------
	.section	.nv.info._Z5func0PiS_PKiiiii,"",@"SHT_CUDA_INFO"
	.sectionflags	@""
	.align	4


	//----- nvinfo : EIATTR_CUDA_API_VERSION
	.align		4
        /*0000*/ 	.byte	0x04, 0x37
        /*0002*/ 	.short	(.L_108 - .L_107)
.L_107:
        /*0004*/ 	.word	0x00000082


	//----- nvinfo : EIATTR_KPARAM_INFO
	.align		4
.L_108:
        /*0008*/ 	.byte	0x04, 0x17
        /*000a*/ 	.short	(.L_110 - .L_109)
.L_109:
        /*000c*/ 	.word	0x00000000
        /*0010*/ 	.short	0x0006
        /*0012*/ 	.short	0x0024
        /*0014*/ 	.byte	0x00, 0xf0, 0x11, 0x00


	//----- nvinfo : EIATTR_KPARAM_INFO
	.align		4
.L_110:
        /*0018*/ 	.byte	0x04, 0x17
        /*001a*/ 	.short	(.L_112 - .L_111)
.L_111:
        /*001c*/ 	.word	0x00000000
        /*0020*/ 	.short	0x0005
        /*0022*/ 	.short	0x0020
        /*0024*/ 	.byte	0x00, 0xf0, 0x11, 0x00


	//----- nvinfo : EIATTR_KPARAM_INFO
	.align		4
.L_112:
        /*0028*/ 	.byte	0x04, 0x17
        /*002a*/ 	.short	(.L_114 - .L_113)
.L_113:
        /*002c*/ 	.word	0x00000000
        /*0030*/ 	.short	0x0004
        /*0032*/ 	.short	0x001c
        /*0034*/ 	.byte	0x00, 0xf0, 0x11, 0x00


	//----- nvinfo : EIATTR_KPARAM_INFO
	.align		4
.L_114:
        /*0038*/ 	.byte	0x04, 0x17
        /*003a*/ 	.short	(.L_116 - .L_115)
.L_115:
        /*003c*/ 	.word	0x00000000
        /*0040*/ 	.short	0x0003
        /*0042*/ 	.short	0x0018
        /*0044*/ 	.byte	0x00, 0xf0, 0x11, 0x00


	//----- nvinfo : EIATTR_KPARAM_INFO
	.align		4
.L_116:
        /*0048*/ 	.byte	0x04, 0x17
        /*004a*/ 	.short	(.L_118 - .L_117)
.L_117:
        /*004c*/ 	.word	0x00000000
        /*0050*/ 	.short	0x0002
        /*0052*/ 	.short	0x0010
        /*0054*/ 	.byte	0x00, 0xf5, 0x21, 0x00


	//----- nvinfo : EIATTR_KPARAM_INFO
	.align		4
.L_118:
        /*0058*/ 	.byte	0x04, 0x17
        /*005a*/ 	.short	(.L_120 - .L_119)
.L_119:
        /*005c*/ 	.word	0x00000000
        /*0060*/ 	.short	0x0001
        /*0062*/ 	.short	0x0008
        /*0064*/ 	.byte	0x00, 0xf5, 0x21, 0x00


	//----- nvinfo : EIATTR_KPARAM_INFO
	.align		4
.L_120:
        /*0068*/ 	.byte	0x04, 0x17
        /*006a*/ 	.short	(.L_122 - .L_121)
.L_121:
        /*006c*/ 	.word	0x00000000
        /*0070*/ 	.short	0x0000
        /*0072*/ 	.short	0x0000
        /*0074*/ 	.byte	0x00, 0xf5, 0x21, 0x00


	//----- nvinfo : EIATTR_SPARSE_MMA_MASK
	.align		4
.L_122:
        /*0078*/ 	.byte	0x03, 0x50
        /*007a*/ 	.short	0x0000


	//----- nvinfo : EIATTR_MAXREG_COUNT
	.align		4
        /*007c*/ 	.byte	0x03, 0x1b
        /*007e*/ 	.short	0x00ff


	//----- nvinfo : EIATTR_MERCURY_ISA_VERSION
	.align		4
        /*0080*/ 	.byte	0x03, 0x5f
        /*0082*/ 	.short	0x0101


	//----- nvinfo : EIATTR_VRC_CTA_INIT_COUNT
	.align		4
        /*0084*/ 	.byte	0x02, 0x4a
	.zero		1
	.zero		1


	//----- nvinfo : EIATTR_EXIT_INSTR_OFFSETS
	.align		4
        /*0088*/ 	.byte	0x04, 0x1c
        /*008a*/ 	.short	(.L_124 - .L_123)


	//   ....[0]....
.L_123:
        /*008c*/ 	.word	0x00000040


	//   ....[1]....
        /*0090*/ 	.word	0x00000700


	//   ....[2]....
        /*0094*/ 	.word	0x00000920


	//----- nvinfo : EIATTR_CBANK_PARAM_SIZE
	.align		4
.L_124:
        /*0098*/ 	.byte	0x03, 0x19
        /*009a*/ 	.short	0x0028


	//----- nvinfo : EIATTR_PARAM_CBANK
	.align		4
        /*009c*/ 	.byte	0x04, 0x0a
        /*009e*/ 	.short	(.L_126 - .L_125)
	.align		4
.L_125:
        /*00a0*/ 	.word	index@(.nv.constant0._Z5func0PiS_PKiiiii)
        /*00a4*/ 	.short	0x0380
        /*00a6*/ 	.short	0x0028


	//----- nvinfo : EIATTR_SW_WAR
	.align		4
.L_126:
        /*00a8*/ 	.byte	0x04, 0x36
        /*00aa*/ 	.short	(.L_128 - .L_127)
.L_127:
        /*00ac*/ 	.word	0x00000008
.L_128:


//--------------------- .nv.info._Z10sample3HopPiS_S_S_S_S_PKiS1_S1_iiiiy --------------------------
	.section	.nv.info._Z10sample3HopPiS_S_S_S_S_PKiS1_S1_iiiiy,"",@"SHT_CUDA_INFO"
	.sectionflags	@""
	.align	4


	//----- nvinfo : EIATTR_CUDA_API_VERSION
	.align		4
        /*0000*/ 	.byte	0x04, 0x37
        /*0002*/ 	.short	(.L_130 - .L_129)
.L_129:
        /*0004*/ 	.word	0x00000082


	//----- nvinfo : EIATTR_KPARAM_INFO
	.align		4
.L_130:
        /*0008*/ 	.byte	0x04, 0x17
        /*000a*/ 	.short	(.L_132 - .L_131)
.L_131:
        /*000c*/ 	.word	0x00000000
        /*0010*/ 	.short	0x000d
        /*0012*/ 	.short	0x0058
        /*0014*/ 	.byte	0x00, 0xf0, 0x21, 0x00


	//----- nvinfo : EIATTR_KPARAM_INFO
	.align		4
.L_132:
        /*0018*/ 	.byte	0x04, 0x17
        /*001a*/ 	.short	(.L_134 - .L_133)
.L_133:
        /*001c*/ 	.word	0x00000000
        /*0020*/ 	.short	0x000c
        /*0022*/ 	.short	0x0054
        /*0024*/ 	.byte	0x00, 0xf0, 0x11, 0x00


	//----- nvinfo : EIATTR_KPARAM_INFO
	.align		4
.L_134:
        /*0028*/ 	.byte	0x04, 0x17
        /*002a*/ 	.short	(.L_136 - .L_135)
.L_135:
        /*002c*/ 	.word	0x00000000
        /*0030*/ 	.short	0x000b
        /*0032*/ 	.short	0x0050
        /*0034*/ 	.byte	0x00, 0xf0, 0x11, 0x00


	//----- nvinfo : EIATTR_KPARAM_INFO
	.align		4
.L_136:
        /*0038*/ 	.byte	0x04, 0x17
        /*003a*/ 	.short	(.L_138 - .L_137)
.L_137:
        /*003c*/ 	.word	0x00000000
        /*0040*/ 	.short	0x000a
        /*0042*/ 	.short	0x004c
        /*0044*/ 	.byte	0x00, 0xf0, 0x11, 0x00


	//----- nvinfo : EIATTR_KPARAM_INFO
	.align		4
.L_138:
        /*0048*/ 	.byte	0x04, 0x17
        /*004a*/ 	.short	(.L_140 - .L_139)
.L_139:
        /*004c*/ 	.word	0x00000000
        /*0050*/ 	.short	0x0009
        /*0052*/ 	.short	0x0048
        /*0054*/ 	.byte	0x00, 0xf0, 0x11, 0x00


	//----- nvinfo : EIATTR_KPARAM_INFO
	.align		4
.L_140:
        /*0058*/ 	.byte	0x04, 0x17
        /*005a*/ 	.short	(.L_142 - .L_141)
.L_141:
        /*005c*/ 	.word	0x00000000
        /*0060*/ 	.short	0x0008
        /*0062*/ 	.short	0x0040
        /*0064*/ 	.byte	0x00, 0xf5, 0x21, 0x00


	//----- nvinfo : EIATTR_KPARAM_INFO
	.align		4
.L_142:
        /*0068*/ 	.byte	0x04, 0x17
        /*006a*/ 	.short	(.L_144 - .L_143)
.L_143:
        /*006c*/ 	.word	0x00000000
        /*0070*/ 	.short	0x0007
        /*0072*/ 	.short	0x0038
        /*0074*/ 	.byte	0x00, 0xf5, 0x21, 0x00


	//----- nvinfo : EIATTR_KPARAM_INFO
	.align		4
.L_144:
        /*0078*/ 	.byte	0x04, 0x17
        /*007a*/ 	.short	(.L_146 - .L_145)
.L_145:
        /*007c*/ 	.word	0x00000000
        /*0080*/ 	.short	0x0006
        /*0082*/ 	.short	0x0030
        /*0084*/ 	.byte	0x00, 0xf5, 0x21, 0x00


	//----- nvinfo : EIATTR_KPARAM_INFO
	.align		4
.L_146:
        /*0088*/ 	.byte	0x04, 0x17
        /*008a*/ 	.short	(.L_148 - .L_147)
.L_147:
        /*008c*/ 	.word	0x00000000
        /*0090*/ 	.short	0x0005
        /*0092*/ 	.short	0x0028
        /*0094*/ 	.byte	0x00, 0xf5, 0x21, 0x00


	//----- nvinfo : EIATTR_KPARAM_INFO
	.align		4
.L_148:
        /*0098*/ 	.byte	0x04, 0x17
        /*009a*/ 	.short	(.L_150 - .L_149)
.L_149:
        /*009c*/ 	.word	0x00000000
        /*00a0*/ 	.short	0x0004
        /*00a2*/ 	.short	0x0020
        /*00a4*/ 	.byte	0x00, 0xf5, 0x21, 0x00


	//----- nvinfo : EIATTR_KPARAM_INFO
	.align		4
.L_150:
        /*00a8*/ 	.byte	0x04, 0x17
        /*00aa*/ 	.short	(.L_152 - .L_151)
.L_151:
        /*00ac*/ 	.word	0x00000000
        /*00b0*/ 	.short	0x0003
        /*00b2*/ 	.short	0x0018
        /*00b4*/ 	.byte	0x00, 0xf5, 0x21, 0x00


	//----- nvinfo : EIATTR_KPARAM_INFO
	.align		4
.L_152:
        /*00b8*/ 	.byte	0x04, 0x17
        /*00ba*/ 	.short	(.L_154 - .L_153)
.L_153:
        /*00bc*/ 	.word	0x00000000
        /*00c0*/ 	.short	0x0002
        /*00c2*/ 	.short	0x0010
        /*00c4*/ 	.byte	0x00, 0xf5, 0x21, 0x00


	//----- nvinfo : EIATTR_KPARAM_INFO
	.align		4
.L_154:
        /*00c8*/ 	.byte	0x04, 0x17
        /*00ca*/ 	.short	(.L_156 - .L_155)
.L_155:
        /*00cc*/ 	.word	0x00000000
        /*00d0*/ 	.short	0x0001
        /*00d2*/ 	.short	0x0008
        /*00d4*/ 	.byte	0x00, 0xf5, 0x21, 0x00


	//----- nvinfo : EIATTR_KPARAM_INFO
	.align		4
.L_156:
        /*00d8*/ 	.byte	0x04, 0x17
        /*00da*/ 	.short	(.L_158 - .L_157)
.L_157:
        /*00dc*/ 	.word	0x00000000
        /*00e0*/ 	.short	0x0000
        /*00e2*/ 	.short	0x0000
        /*00e4*/ 	.byte	0x00, 0xf5, 0x21, 0x00


	//----- nvinfo : EIATTR_SPARSE_MMA_MASK
	.align		4
.L_158:
        /*00e8*/ 	.byte	0x03, 0x50
        /*00ea*/ 	.short	0x0000


	//----- nvinfo : EIATTR_MAXREG_COUNT
	.align		4
        /*00ec*/ 	.byte	0x03, 0x1b
        /*00ee*/ 	.short	0x00ff


	//----- nvinfo : EIATTR_MERCURY_ISA_VERSION
	.align		4
        /*00f0*/ 	.byte	0x03, 0x5f
        /*00f2*/ 	.short	0x0101


	//----- nvinfo : EIATTR_VRC_CTA_INIT_COUNT
	.align		4
        /*00f4*/ 	.byte	0x02, 0x4a
	.zero		1
	.zero		1


	//----- nvinfo : EIATTR_EXIT_INSTR_OFFSETS
	.align		4
        /*00f8*/ 	.byte	0x04, 0x1c
        /*00fa*/ 	.short	(.L_160 - .L_159)


	//   ....[0]....
.L_159:
        /*00fc*/ 	.word	0x000000a0


	//   ....[1]....
        /*0100*/ 	.word	0x00004de0


	//   ....[2]....
        /*0104*/ 	.word	0x00006980


	//   ....[3]....
        /*0108*/ 	.word	0x00008b30


	//   ....[4]....
        /*010c*/ 	.word	0x00009170


	//----- nvinfo : EIATTR_CRS_STACK_SIZE
	.align		4
.L_160:
        /*0110*/ 	.byte	0x04, 0x1e
        /*0112*/ 	.short	(.L_162 - .L_161)
.L_161:
        /*0114*/ 	.word	0x00000000


	//----- nvinfo : EIATTR_CBANK_PARAM_SIZE
	.align		4
.L_162:
        /*0118*/ 	.byte	0x03, 0x19
        /*011a*/ 	.short	0x0060


	//----- nvinfo : EIATTR_PARAM_CBANK
	.align		4
        /*011c*/ 	.byte	0x04, 0x0a
        /*011e*/ 	.short	(.L_164 - .L_163)
	.align		4
.L_163:
        /*0120*/ 	.word	index@(.nv.constant0._Z10sample3HopPiS_S_S_S_S_PKiS1_S1_iiiiy)
        /*0124*/ 	.short	0x0380
        /*0126*/ 	.short	0x0060


	//----- nvinfo : EIATTR_SW_WAR
	.align		4
.L_164:
        /*0128*/ 	.byte	0x04, 0x36
        /*012a*/ 	.short	(.L_166 - .L_165)
.L_165:
        /*012c*/ 	.word	0x00000008
.L_166:


//--------------------- .nv.info._Z10sample2HopPiS_S_S_PKiS1_S1_iiiy --------------------------
	.section	.nv.info._Z10sample2HopPiS_S_S_PKiS1_S1_iiiy,"",@"SHT_CUDA_INFO"
	.sectionflags	@""
	.align	4


	//----- nvinfo : EIATTR_CUDA_API_VERSION
	.align		4
        /*0000*/ 	.byte	0x04, 0x37
        /*0002*/ 	.short	(.L_168 - .L_167)
.L_167:
        /*0004*/ 	.word	0x00000082


	//----- nvinfo : EIATTR_KPARAM_INFO
	.align		4
.L_168:
        /*0008*/ 	.byte	0x04, 0x17
        /*000a*/ 	.short	(.L_170 - .L_169)
.L_169:
        /*000c*/ 	.word	0x00000000
        /*0010*/ 	.short	0x000a
        /*0012*/ 	.short	0x0048
        /*0014*/ 	.byte	0x00, 0xf0, 0x21, 0x00


	//----- nvinfo : EIATTR_KPARAM_INFO
	.align		4
.L_170:
        /*0018*/ 	.byte	0x04, 0x17
        /*001a*/ 	.short	(.L_172 - .L_171)
.L_171:
        /*001c*/ 	.word	0x00000000
        /*0020*/ 	.short	0x0009
        /*0022*/ 	.short	0x0040
        /*0024*/ 	.byte	0x00, 0xf0, 0x11, 0x00


	//----- nvinfo : EIATTR_KPARAM_INFO
	.align		4
.L_172:
        /*0028*/ 	.byte	0x04, 0x17
        /*002a*/ 	.short	(.L_174 - .L_173)
.L_173:
        /*002c*/ 	.word	0x00000000
        /*0030*/ 	.short	0x0008
        /*0032*/ 	.short	0x003c
        /*0034*/ 	.byte	0x00, 0xf0, 0x11, 0x00


	//----- nvinfo : EIATTR_KPARAM_INFO
	.align		4
.L_174:
        /*0038*/ 	.byte	0x04, 0x17
        /*003a*/ 	.short	(.L_176 - .L_175)
.L_175:
        /*003c*/ 	.word	0x00000000
        /*0040*/ 	.short	0x0007
        /*0042*/ 	.short	0x0038
        /*0044*/ 	.byte	0x00, 0xf0, 0x11, 0x00


	//----- nvinfo : EIATTR_KPARAM_INFO
	.align		4
.L_176:
        /*0048*/ 	.byte	0x04, 0x17
        /*004a*/ 	.short	(.L_178 - .L_177)
.L_177:
        /*004c*/ 	.word	0x00000000
        /*0050*/ 	.short	0x0006
        /*0052*/ 	.short	0x0030
        /*0054*/ 	.byte	0x00, 0xf5, 0x21, 0x00


	//----- nvinfo : EIATTR_KPARAM_INFO
	.align		4
.L_178:
        /*0058*/ 	.byte	0x04, 0x17
        /*005a*/ 	.short	(.L_180 - .L_179)
.L_179:
        /*005c*/ 	.word	0x00000000
        /*0060*/ 	.short	0x0005
        /*0062*/ 	.short	0x0028
        /*0064*/ 	.byte	0x00, 0xf5, 0x21, 0x00


	//----- nvinfo : EIATTR_KPARAM_INFO
	.align		4
.L_180:
        /*0068*/ 	.byte	0x04, 0x17
        /*006a*/ 	.short	(.L_182 - .L_181)
.L_181:
        /*006c*/ 	.word	0x00000000
        /*0070*/ 	.short	0x0004
        /*0072*/ 	.short	0x0020
        /*0074*/ 	.byte	0x00, 0xf5, 0x21, 0x00


	//----- nvinfo : EIATTR_KPARAM_INFO
	.align		4
.L_182:
        /*0078*/ 	.byte	0x04, 0x17
        /*007a*/ 	.short	(.L_184 - .L_183)
.L_183:
        /*007c*/ 	.word	0x00000000
        /*0080*/ 	.short	0x0003
        /*0082*/ 	.short	0x0018
        /*0084*/ 	.byte	0x00, 0xf5, 0x21, 0x00


	//----- nvinfo : EIATTR_KPARAM_INFO
	.align		4
.L_184:
        /*0088*/ 	.byte	0x04, 0x17
        /*008a*/ 	.short	(.L_186 - .L_185)
.L_185:
        /*008c*/ 	.word	0x00000000
        /*0090*/ 	.short	0x0002
        /*0092*/ 	.short	0x0010
        /*0094*/ 	.byte	0x00, 0xf5, 0x21, 0x00


	//----- nvinfo : EIATTR_KPARAM_INFO
	.align		4
.L_186:
        /*0098*/ 	.byte	0x04, 0x17
        /*009a*/ 	.short	(.L_188 - .L_187)
.L_187:
        /*009c*/ 	.word	0x00000000
        /*00a0*/ 	.short	0x0001
        /*00a2*/ 	.short	0x0008
        /*00a4*/ 	.byte	0x00, 0xf5, 0x21, 0x00


	//----- nvinfo : EIATTR_KPARAM_INFO
	.align		4
.L_188:
        /*00a8*/ 	.byte	0x04, 0x17
        /*00aa*/ 	.short	(.L_190 - .L_189)
.L_189:
        /*00ac*/ 	.word	0x00000000
        /*00b0*/ 	.short	0x0000
        /*00b2*/ 	.short	0x0000
        /*00b4*/ 	.byte	0x00, 0xf5, 0x21, 0x00


	//----- nvinfo : EIATTR_SPARSE_MMA_MASK
	.align		4
.L_190:
        /*00b8*/ 	.byte	0x03, 0x50
        /*00ba*/ 	.short	0x0000


	//----- nvinfo : EIATTR_MAXREG_COUNT
	.align		4
        /*00bc*/ 	.byte	0x03, 0x1b
        /*00be*/ 	.short	0x00ff


	//----- nvinfo : EIATTR_MERCURY_ISA_VERSION
	.align		4
        /*00c0*/ 	.byte	0x03, 0x5f
        /*00c2*/ 	.short	0x0101


	//----- nvinfo : EIATTR_VRC_CTA_INIT_COUNT
	.align		4
        /*00c4*/ 	.byte	0x02, 0x4a
	.zero		1
	.zero		1


	//----- nvinfo : EIATTR_EXIT_INSTR_OFFSETS
	.align		4
        /*00c8*/ 	.byte	0x04, 0x1c
        /*00ca*/ 	.short	(.L_192 - .L_191)


	//   ....[0]....
.L_191:
        /*00cc*/ 	.word	0x000000a0


	//   ....[1]....
        /*00d0*/ 	.word	0x00003290


	//   ....[2]....
        /*00d4*/ 	.word	0x00004e10


	//   ....[3]....
        /*00d8*/ 	.word	0x00005460


	//----- nvinfo : EIATTR_CRS_STACK_SIZE
	.align		4
.L_192:
        /*00dc*/ 	.byte	0x04, 0x1e
        /*00de*/ 	.short	(.L_194 - .L_193)
.L_193:
        /*00e0*/ 	.word	0x00000000


	//----- nvinfo : EIATTR_CBANK_PARAM_SIZE
	.align		4
.L_194:
        /*00e4*/ 	.byte	0x03, 0x19
        /*00e6*/ 	.short	0x0050


	//----- nvinfo : EIATTR_PARAM_CBANK
	.align		4
        /*00e8*/ 	.byte	0x04, 0x0a
        /*00ea*/ 	.short	(.L_196 - .L_195)
	.align		4
.L_195:
        /*00ec*/ 	.word	index@(.nv.constant0._Z10sample2HopPiS_S_S_PKiS1_S1_iiiy)
        /*00f0*/ 	.short	0x0380
        /*00f2*/ 	.short	0x0050


	//----- nvinfo : EIATTR_SW_WAR
	.align		4
.L_196:
        /*00f4*/ 	.byte	0x04, 0x36
        /*00f6*/ 	.short	(.L_198 - .L_197)
.L_197:
        /*00f8*/ 	.word	0x00000008
.L_198:


//--------------------- .nv.info._Z10sample1HopPiS_PKiS1_S1_iiy --------------------------
	.section	.nv.info._Z10sample1HopPiS_PKiS1_S1_iiy,"",@"SHT_CUDA_INFO"
	.sectionflags	@""
	.align	4


	//----- nvinfo : EIATTR_CUDA_API_VERSION
	.align		4
        /*0000*/ 	.byte	0x04, 0x37
        /*0002*/ 	.short	(.L_200 - .L_199)
.L_199:
        /*0004*/ 	.word	0x00000082


	//----- nvinfo : EIATTR_KPARAM_INFO
	.align		4
.L_200:
        /*0008*/ 	.byte	0x04, 0x17
        /*000a*/ 	.short	(.L_202 - .L_201)
.L_201:
        /*000c*/ 	.word	0x00000000
        /*0010*/ 	.short	0x0007
        /*0012*/ 	.short	0x0030
        /*0014*/ 	.byte	0x00, 0xf0, 0x21, 0x00


	//----- nvinfo : EIATTR_KPARAM_INFO
	.align		4
.L_202:
        /*0018*/ 	.byte	0x04, 0x17
        /*001a*/ 	.short	(.L_204 - .L_203)
.L_203:
        /*001c*/ 	.word	0x00000000
        /*0020*/ 	.short	0x0006
        /*0022*/ 	.short	0x002c
        /*0024*/ 	.byte	0x00, 0xf0, 0x11, 0x00


	//----- nvinfo : EIATTR_KPARAM_INFO
	.align		4
.L_204:
        /*0028*/ 	.byte	0x04, 0x17
        /*002a*/ 	.short	(.L_206 - .L_205)
.L_205:
        /*002c*/ 	.word	0x00000000
        /*0030*/ 	.short	0x0005
        /*0032*/ 	.short	0x0028
        /*0034*/ 	.byte	0x00, 0xf0, 0x11, 0x00


	//----- nvinfo : EIATTR_KPARAM_INFO
	.align		4
.L_206:
        /*0038*/ 	.byte	0x04, 0x17
        /*003a*/ 	.short	(.L_208 - .L_207)
.L_207:
        /*003c*/ 	.word	0x00000000
        /*0040*/ 	.short	0x0004
        /*0042*/ 	.short	0x0020
        /*0044*/ 	.byte	0x00, 0xf5, 0x21, 0x00


	//----- nvinfo : EIATTR_KPARAM_INFO
	.align		4
.L_208:
        /*0048*/ 	.byte	0x04, 0x17
        /*004a*/ 	.short	(.L_210 - .L_209)
.L_209:
        /*004c*/ 	.word	0x00000000
        /*0050*/ 	.short	0x0003
        /*0052*/ 	.short	0x0018
        /*0054*/ 	.byte	0x00, 0xf5, 0x21, 0x00


	//----- nvinfo : EIATTR_KPARAM_INFO
	.align		4
.L_210:
        /*0058*/ 	.byte	0x04, 0x17
        /*005a*/ 	.short	(.L_212 - .L_211)
.L_211:
        /*005c*/ 	.word	0x00000000
        /*0060*/ 	.short	0x0002
        /*0062*/ 	.short	0x0010
        /*0064*/ 	.byte	0x00, 0xf5, 0x21, 0x00


	//----- nvinfo : EIATTR_KPARAM_INFO
	.align		4
.L_212:
        /*0068*/ 	.byte	0x04, 0x17
        /*006a*/ 	.short	(.L_214 - .L_213)
.L_213:
        /*006c*/ 	.word	0x00000000
        /*0070*/ 	.short	0x0001
        /*0072*/ 	.short	0x0008
        /*0074*/ 	.byte	0x00, 0xf5, 0x21, 0x00


	//----- nvinfo : EIATTR_KPARAM_INFO
	.align		4
.L_214:
        /*0078*/ 	.byte	0x04, 0x17
        /*007a*/ 	.short	(.L_216 - .L_215)
.L_215:
        /*007c*/ 	.word	0x00000000
        /*0080*/ 	.short	0x0000
        /*0082*/ 	.short	0x0000
        /*0084*/ 	.byte	0x00, 0xf5, 0x21, 0x00


	//----- nvinfo : EIATTR_SPARSE_MMA_MASK
	.align		4
.L_216:
        /*0088*/ 	.byte	0x03, 0x50
        /*008a*/ 	.short	0x0000


	//----- nvinfo : EIATTR_MAXREG_COUNT
	.align		4
        /*008c*/ 	.byte	0x03, 0x1b
        /*008e*/ 	.short	0x00ff


	//----- nvinfo : EIATTR_MERCURY_ISA_VERSION
	.align		4
        /*0090*/ 	.byte	0x03, 0x5f
        /*0092*/ 	.short	0x0101


	//----- nvinfo : EIATTR_VRC_CTA_INIT_COUNT
	.align		4
        /*0094*/ 	.byte	0x02, 0x4a
	.zero		1
	.zero		1


	//----- nvinfo : EIATTR_EXIT_INSTR_OFFSETS
	.align		4
        /*0098*/ 	.byte	0x04, 0x1c
        /*009a*/ 	.short	(.L_218 - .L_217)


	//   ....[0]....
.L_217:
        /*009c*/ 	.word	0x000000a0


	//   ....[1]....
        /*00a0*/ 	.word	0x000015b0


	//----- nvinfo : EIATTR_CRS_STACK_SIZE
	.align		4
.L_218:
        /*00a4*/ 	.byte	0x04, 0x1e
        /*00a6*/ 	.short	(.L_220 - .L_219)
.L_219:
        /*00a8*/ 	.word	0x00000000


	//----- nvinfo : EIATTR_CBANK_PARAM_SIZE
	.align		4
.L_220:
        /*00ac*/ 	.byte	0x03, 0x19
        /*00ae*/ 	.short	0x0038


	//----- nvinfo : EIATTR_PARAM_CBANK
	.align		4
        /*00b0*/ 	.byte	0x04, 0x0a
        /*00b2*/ 	.short	(.L_222 - .L_221)
	.align		4
.L_221:
        /*00b4*/ 	.word	index@(.nv.constant0._Z10sample1HopPiS_PKiS1_S1_iiy)
        /*00b8*/ 	.short	0x0380
        /*00ba*/ 	.short	0x0038


	//----- nvinfo : EIATTR_SW_WAR
	.align		4
.L_222:
        /*00bc*/ 	.byte	0x04, 0x36
        /*00be*/ 	.short	(.L_224 - .L_223)
.L_223:
        /*00c0*/ 	.word	0x00000008
.L_224:


//--------------------- .nv.info._Z18sample_full_kernelPiS_PKiS1_S1_i --------------------------
	.section	.nv.info._Z18sample_full_kernelPiS_PKiS1_S1_i,"",@"SHT_CUDA_INFO"
	.sectionflags	@""
	.align	4


	//----- nvinfo : EIATTR_CUDA_API_VERSION
	.align		4
        /*0000*/ 	.byte	0x04, 0x37
        /*0002*/ 	.short	(.L_226 - .L_225)
.L_225:
        /*0004*/ 	.word	0x00000082


	//----- nvinfo : EIATTR_KPARAM_INFO
	.align		4
.L_226:
        /*0008*/ 	.byte	0x04, 0x17
        /*000a*/ 	.short	(.L_228 - .L_227)
.L_227:
        /*000c*/ 	.word	0x00000000
        /*0010*/ 	.short	0x0005
        /*0012*/ 	.short	0x0028
        /*0014*/ 	.byte	0x00, 0xf0, 0x11, 0x00


	//----- nvinfo : EIATTR_KPARAM_INFO
	.align		4
.L_228:
        /*0018*/ 	.byte	0x04, 0x17
        /*001a*/ 	.short	(.L_230 - .L_229)
.L_229:
        /*001c*/ 	.word	0x00000000
        /*0020*/ 	.short	0x0004
        /*0022*/ 	.short	0x0020
        /*0024*/ 	.byte	0x00, 0xf5, 0x21, 0x00


	//----- nvinfo : EIATTR_KPARAM_INFO
	.align		4
.L_230:
        /*0028*/ 	.byte	0x04, 0x17
        /*002a*/ 	.short	(.L_232 - .L_231)
.L_231:
        /*002c*/ 	.word	0x00000000
        /*0030*/ 	.short	0x0003
        /*0032*/ 	.short	0x0018
        /*0034*/ 	.byte	0x00, 0xf5, 0x21, 0x00


	//----- nvinfo : EIATTR_KPARAM_INFO
	.align		4
.L_232:
        /*0038*/ 	.byte	0x04, 0x17
        /*003a*/ 	.short	(.L_234 - .L_233)
.L_233:
        /*003c*/ 	.word	0x00000000
        /*0040*/ 	.short	0x0002
        /*0042*/ 	.short	0x0010
        /*0044*/ 	.byte	0x00, 0xf5, 0x21, 0x00


	//----- nvinfo : EIATTR_KPARAM_INFO
	.align		4
.L_234:
        /*0048*/ 	.byte	0x04, 0x17
        /*004a*/ 	.short	(.L_236 - .L_235)
.L_235:
        /*004c*/ 	.word	0x00000000
        /*0050*/ 	.short	0x0001
        /*0052*/ 	.short	0x0008
        /*0054*/ 	.byte	0x00, 0xf5, 0x21, 0x00


	//----- nvinfo : EIATTR_KPARAM_INFO
	.align		4
.L_236:
        /*0058*/ 	.byte	0x04, 0x17
        /*005a*/ 	.short	(.L_238 - .L_237)
.L_237:
        /*005c*/ 	.word	0x00000000
        /*0060*/ 	.short	0x0000
        /*0062*/ 	.short	0x0000
        /*0064*/ 	.byte	0x00, 0xf5, 0x21, 0x00


	//----- nvinfo : EIATTR_SPARSE_MMA_MASK
	.align		4
.L_238:
        /*0068*/ 	.byte	0x03, 0x50
        /*006a*/ 	.short	0x0000


	//----- nvinfo : EIATTR_MAXREG_COUNT
	.align		4
        /*006c*/ 	.byte	0x03, 0x1b
        /*006e*/ 	.short	0x00ff


	//----- nvinfo : EIATTR_MERCURY_ISA_VERSION
	.align		4
        /*0070*/ 	.byte	0x03, 0x5f
        /*0072*/ 	.short	0x0101


	//----- nvinfo : EIATTR_VRC_CTA_INIT_COUNT
	.align		4
        /*0074*/ 	.byte	0x02, 0x4a
	.zero		1
	.zero		1


	//----- nvinfo : EIATTR_EXIT_INSTR_OFFSETS
	.align		4
        /*0078*/ 	.byte	0x04, 0x1c
        /*007a*/ 	.short	(.L_240 - .L_239)


	//   ....[0]....
.L_239:
        /*007c*/ 	.word	0x00000070


	//   ....[1]....
        /*0080*/ 	.word	0x00000550


	//----- nvinfo : EIATTR_CRS_STACK_SIZE
	.align		4
.L_240:
        /*0084*/ 	.byte	0x04, 0x1e
        /*0086*/ 	.short	(.L_242 - .L_241)
.L_241:
        /*0088*/ 	.word	0x00000000


	//----- nvinfo : EIATTR_CBANK_PARAM_SIZE
	.align		4
.L_242:
        /*008c*/ 	.byte	0x03, 0x19
        /*008e*/ 	.short	0x002c


	//----- nvinfo : EIATTR_PARAM_CBANK
	.align		4
        /*0090*/ 	.byte	0x04, 0x0a
        /*0092*/ 	.short	(.L_244 - .L_243)
	.align		4
.L_243:
        /*0094*/ 	.word	index@(.nv.constant0._Z18sample_full_kernelPiS_PKiS1_S1_i)
        /*0098*/ 	.short	0x0380
        /*009a*/ 	.short	0x002c


	//----- nvinfo : EIATTR_SW_WAR
	.align		4
.L_244:
        /*009c*/ 	.byte	0x04, 0x36
        /*009e*/ 	.short	(.L_246 - .L_245)
.L_245:
        /*00a0*/ 	.word	0x00000008
.L_246:


//--------------------- .nv.callgraph             --------------------------
	.section	.nv.callgraph,"",@"SHT_CUDA_CALLGRAPH"
	.align	4
	.sectionentsize	8
	.align		4
        /*0000*/ 	.word	0x00000000
	.align		4
        /*0004*/ 	.word	0xffffffff
	.align		4
        /*0008*/ 	.word	0x00000000
	.align		4
        /*000c*/ 	.word	0xfffffffe
	.align		4
        /*0010*/ 	.word	0x00000000
	.align		4
        /*0014*/ 	.word	0xfffffffd
	.align		4
        /*0018*/ 	.word	0x00000000
	.align		4
        /*001c*/ 	.word	0xfffffffc


//--------------------- .nv.constant4             --------------------------
	.section	.nv.constant4,"a",@progbits
	.align	8
	.align		8
.nv.constant4:
        /*0000*/ 	.dword	precalc_xorwow_matrix
	.align		8
        /*0008*/ 	.dword	precalc_xorwow_offset_matrix
	.align		8
        /*0010*/ 	.dword	mrg32k3aM1
	.align		8
        /*0018*/ 	.dword	mrg32k3aM2
	.align		8
        /*0020*/ 	.dword	mrg32k3aM1SubSeq
	.align		8
        /*0028*/ 	.dword	mrg32k3aM2SubSeq
	.align		8
        /*0030*/ 	.dword	mrg32k3aM1Seq
	.align		8
        /*0038*/ 	.dword	mrg32k3aM2Seq


//--------------------- .nv.constant3             --------------------------
	.section	.nv.constant3,"a",@progbits
	.align	8
.nv.constant3:
	.type		__cr_lgamma_table,@object
	.size		__cr_lgamma_table,(.L_8 - __cr_lgamma_table)
__cr_lgamma_table:
        /*0000*/ 	.byte	0x00, 0x00, 0x00, 0x00, 0x00, 0x00, 0x00, 0x00, 0x00, 0x00, 0x00, 0x00, 0x00, 0x00, 0x00, 0x00
        /*0010*/ 	.byte	0xef, 0x39, 0xfa, 0xfe, 0x42, 0x2e, 0xe6, 0x3f, 0x02, 0x20, 0x2a, 0xfa, 0x0b, 0xab, 0xfc, 0x3f
        /*0020*/ 	.byte	0xf9, 0x2c, 0x92, 0x7c, 0xa7, 0x6c, 0x09, 0x40, 0xc9, 0x79, 0x44, 0x3c, 0x64, 0x26, 0x13, 0x40
        /*0030*/ 	.byte	0xca, 0x01, 0xcf, 0x3a, 0x27, 0x51, 0x1a, 0x40, 0x30, 0xcc, 0x2d, 0xf3, 0xe1, 0x0c, 0x21, 0x40
        /*0040*/ 	.byte	0x0d, 0xb7, 0xfc, 0x82, 0x8e, 0x35, 0x25, 0x40
.L_8:


//--------------------- .text._Z5func2PiS_PKiS1_iiiii --------------------------
	.section	.text._Z5func2PiS_PKiS1_iiiii,"ax",@progbits
	.align	128
        .global         _Z5func2PiS_PKiS1_iiiii
        .type           _Z5func2PiS_PKiS1_iiiii,@function
        .size           _Z5func2PiS_PKiS1_iiiii,(.L_x_261 - _Z5func2PiS_PKiS1_iiiii)
        .other          _Z5func2PiS_PKiS1_iiiii,@"STO_CUDA_ENTRY STV_DEFAULT"
_Z5func2PiS_PKiS1_iiiii:
.text._Z5func2PiS_PKiS1_iiiii:
[----:B------:R-:W-:Y:S01]  /*0000*/  LDC R1, c[0x0][0x37c] ;  /* 0x0000df00ff017b82 */ /* 0x000fe20000000800 */
[----:B------:R-:W0:Y:S01]  /*0010*/  S2R R3, SR_CTAID.X ;  /* 0x0000000000037919 */ /* 0x000e220000002500 */
[----:B------:R-:W1:Y:S02]  /*0020*/  LDCU UR4, c[0x0][0x3ac] ;  /* 0x00007580ff0477ac */ /* 0x000e640008000800 */
[----:B-1----:R-:W-:-:S06]  /*0030*/  UIADD3 UR4, UPT, UPT, UR4, -0x1, URZ ;  /* 0xffffffff04047890 */ /* 0x002fcc000fffe0ff */
[----:B0-----:R-:W-:-:S13]  /*0040*/  ISETP.GE.U32.AND P0, PT, R3, UR4, PT ;  /* 0x0000000403007c0c */ /* 0x001fda000bf06070 */
[----:B------:R-:W-:Y:S05]  /*0050*/  @P0 EXIT ;  /* 0x000000000000094d */ /* 0x000fea0003800000 */
[----:B------:R-:W0:Y:S01]  /*0060*/  LDC.64 R6, c[0x0][0x398] ;  /* 0x0000e600ff067b82 */ /* 0x000e220000000a00 */
[----:B------:R-:W1:Y:S07]  /*0070*/  LDCU.64 UR4, c[0x0][0x358] ;  /* 0x00006b00ff0477ac */ /* 0x000e6e0008000a00 */
[----:B------:R-:W2:Y:S01]  /*0080*/  LDC R9, c[0x0][0x3a4] ;  /* 0x0000e900ff097b82 */ /* 0x000ea20000000800 */
[----:B0-----:R-:W-:-:S07]  /*0090*/  IMAD.WIDE.U32 R6, R3, 0x4, R6 ;  /* 0x0000000403067825 */ /* 0x001fce00078e0006 */
[----:B------:R-:W0:Y:S01]  /*00a0*/  LDC.64 R2, c[0x0][0x390] ;  /* 0x0000e400ff027b82 */ /* 0x000e220000000a00 */
[----:B-1----:R-:W0:Y:S02]  /*00b0*/  LDG.E R0, desc[UR4][R6.64] ;  /* 0x0000000406007981 */ /* 0x002e24000c1e1900 */
[----:B0-----:R-:W-:-:S05]  /*00c0*/  IMAD.WIDE R2, R0, 0x4, R2 ;  /* 0x0000000400027825 */ /* 0x001fca00078e0202 */
[----:B------:R-:W3:Y:S01]  /*00d0*/  LDG.E R4, desc[UR4][R2.64+0x4] ;  /* 0x0000040402047981 */ /* 0x000ee2000c1e1900 */
[----:B------:R-:W0:Y:S01]  /*00e0*/  S2R R12, SR_TID.X ;  /* 0x00000000000c7919 */ /* 0x000e220000002100 */
[----:B------:R-:W1:Y:S01]  /*00f0*/  LDCU UR6, c[0x0][0x3b0] ;  /* 0x00007600ff0677ac */ /* 0x000e620008000800 */
[----:B------:R-:W-:Y:S02]  /*0100*/  IMAD.MOV.U32 R10, RZ, RZ, -0x1 ;  /* 0xffffffffff0a7424 */ /* 0x000fe400078e00ff */
[----:B---3--:R-:W-:Y:S02]  /*0110*/  IMAD.SHL.U32 R5, R4, 0x2, RZ ;  /* 0x0000000204057824 */ /* 0x008fe400078e00ff */
[----:B------:R-:W3:Y:S02]  /*0120*/  LDG.E R4, desc[UR4][R6.64+0x4] ;  /* 0x0000040406047981 */ /* 0x000ee4000c1e1900 */
[----:B------:R-:W-:-:S05]  /*0130*/  VIADD R8, R5, 0x2 ;  /* 0x0000000205087836 */ /* 0x000fca0000000000 */
[----:B--2---:R-:W-:-:S13]  /*0140*/  ISETP.GE.AND P0, PT, R8, R9, PT ;  /* 0x000000090800720c */ /* 0x004fda0003f06270 */
[----:B------:R-:W2:Y:S01]  /*0150*/  @!P0 LDC.64 R8, c[0x0][0x388] ;  /* 0x0000e200ff088b82 */ /* 0x000ea20000000a00 */
[----:B-1----:R-:W-:Y:S01]  /*0160*/  MOV R11, UR6 ;  /* 0x00000006000b7c02 */ /* 0x002fe20008000f00 */
[----:B--2---:R-:W-:-:S04]  /*0170*/  @!P0 IMAD.WIDE R8, R5, 0x4, R8 ;  /* 0x0000000405088825 */ /* 0x004fc800078e0208 */
[----:B0-----:R-:W-:Y:S01]  /*0180*/  IMAD R5, R12, 0x2, R0 ;  /* 0x000000020c057824 */ /* 0x001fe200078e0200 */
[----:B------:R0:W5:Y:S04]  /*0190*/  @!P0 LDG.E R11, desc[UR4][R8.64+0x8] ;  /* 0x00000804080b8981 */ /* 0x000168000c1e1900 */
[----:B------:R0:W5:Y:S01]  /*01a0*/  @!P0 LDG.E R10, desc[UR4][R8.64+0x4] ;  /* 0x00000404080a8981 */ /* 0x000162000c1e1900 */
[----:B---3--:R-:W-:-:S13]  /*01b0*/  ISETP.GE.AND P0, PT, R5, R4, PT ;  /* 0x000000040500720c */ /* 0x008fda0003f06270 */
[----:B0-----:R-:W-:Y:S05]  /*01c0*/  @P0 EXIT ;  /* 0x000000000000094d */ /* 0x001fea0003800000 */
[----:B------:R-:W-:Y:S01]  /*01d0*/  MOV R9, R5 ;  /* 0x0000000500097202 */ /* 0x000fe20000000f00 */
[----:B------:R-:W0:Y:S01]  /*01e0*/  LDCU UR6, c[0x0][0x3a0] ;  /* 0x00007400ff0677ac */ /* 0x000e220008000800 */
[----:B------:R-:W-:Y:S01]  /*01f0*/  LOP3.LUT R6, RZ, R0, RZ, 0x33, !PT ;  /* 0x00000000ff067212 */ /* 0x000fe200078e33ff */
[----:B------:R-:W-:Y:S01]  /*0200*/  BSSY.RECONVERGENT B0, `(.L_x_0) ;  /* 0x000001c000007945 */ /* 0x000fe20003800200 */
[----:B------:R-:W-:-:S05]  /*0210*/  VIADDMNMX R5, R9, 0x800, R4, !PT ;  /* 0x0000080009057846 */ /* 0x000fca0007800104 */
[----:B------:R-:W-:-:S04]  /*0220*/  IMAD.IADD R5, R5, 0x1, R6 ;  /* 0x0000000105057824 */ /* 0x000fc800078e0206 */
[----:B------:R-:W-:-:S05]  /*0230*/  IMAD R6, R12, -0x2, R5 ;  /* 0xfffffffe0c067824 */ /* 0x000fca00078e0205 */
[C---:B------:R-:W-:Y:S02]  /*0240*/  LOP3.LUT R5, R6.reuse, 0x1800, RZ, 0xc0, !PT ;  /* 0x0000180006057812 */ /* 0x040fe400078ec0ff */
[----:B0----5:R-:W-:Y:S02]  /*0250*/  VIMNMX R8, PT, PT, R11, UR6, PT ;  /* 0x000000060b087c48 */ /* 0x021fe4000bfe0100 */
[----:B------:R-:W-:Y:S01]  /*0260*/  ISETP.NE.AND P1, PT, R5, 0x1800, PT ;  /* 0x000018000500780c */ /* 0x000fe20003f25270 */
[----:B------:R-:W-:Y:S01]  /*0270*/  IMAD.MOV.U32 R5, RZ, RZ, R12 ;  /* 0x000000ffff057224 */ /* 0x000fe200078e000c */
[----:B------:R-:W-:-:S11]  /*0280*/  ISETP.GE.U32.AND P0, PT, R6, 0x1800, PT ;  /* 0x000018000600780c */ /* 0x000fd60003f06070 */
[----:B------:R-:W-:Y:S05]  /*0290*/  @!P1 BRA `(.L_x_1) ;  /* 0x0000000000489947 */ /* 0x000fea0003800000 */
[----:B------:R-:W-:Y:S01]  /*02a0*/  LEA.HI R6, R6, 0x1, RZ, 0x15 ;  /* 0x0000000106067811 */ /* 0x000fe200078fa8ff */
[----:B------:R-:W-:-:S03]  /*02b0*/  IMAD.IADD R11, R5, 0x1, R10 ;  /* 0x00000001050b7824 */ /* 0x000fc600078e020a */
[C---:B------:R-:W-:Y:S02]  /*02c0*/  SHF.L.U32 R12, R6.reuse, 0xa, RZ ;  /* 0x0000000a060c7819 */ /* 0x040fe400000006ff */
[----:B------:R-:W-:Y:S02]  /*02d0*/  LOP3.LUT R6, R6, 0x3, RZ, 0xc0, !PT ;  /* 0x0000000306067812 */ /* 0x000fe400078ec0ff */
[----:B------:R-:W-:-:S03]  /*02e0*/  LOP3.LUT R5, R5, 0xc00, R12, 0xf8, !PT ;  /* 0x00000c0005057812 */ /* 0x000fc600078ef80c */
[----:B------:R-:W-:-:S07]  /*02f0*/  IMAD.MOV R14, RZ, RZ, -R6 ;  /* 0x000000ffff0e7224 */ /* 0x000fce00078e0a06 */
.L_x_2:
[----:B------:R-:W-:-:S13]  /*0300*/  ISETP.GE.AND P1, PT, R11, R8, PT ;  /* 0x000000080b00720c */ /* 0x000fda0003f26270 */
[----:B------:R-:W0:Y:S08]  /*0310*/  @!P1 LDC.64 R6, c[0x0][0x390] ;  /* 0x0000e400ff069b82 */ /* 0x000e300000000a00 */
[----:B------:R-:W1:Y:S01]  /*0320*/  @!P1 LDC.64 R12, c[0x0][0x380] ;  /* 0x0000e000ff0c9b82 */ /* 0x000e620000000a00 */
[----:B0-----:R-:W-:-:S06]  /*0330*/  @!P1 IMAD.WIDE R6, R9, 0x4, R6 ;  /* 0x0000000409069825 */ /* 0x001fcc00078e0206 */
[----:B------:R-:W2:Y:S01]  /*0340*/  @!P1 LDG.E R7, desc[UR4][R6.64] ;  /* 0x0000000406079981 */ /* 0x000ea2000c1e1900 */
[----:B------:R-:W-:Y:S01]  /*0350*/  IADD3 R14, PT, PT, R14, 0x1, RZ ;  /* 0x000000010e0e7810 */ /* 0x000fe20007ffe0ff */
[----:B-1----:R-:W-:-:S04]  /*0360*/  @!P1 IMAD.WIDE R12, R11, 0x4, R12 ;  /* 0x000000040b0c9825 */ /* 0x002fc800078e020c */
[----:B------:R-:W-:Y:S02]  /*0370*/  VIADD R9, R9, 0x800 ;  /* 0x0000080009097836 */ /* 0x000fe40000000000 */
[----:B------:R-:W-:Y:S01]  /*0380*/  VIADD R11, R11, 0x400 ;  /* 0x000004000b0b7836 */ /* 0x000fe20000000000 */
[----:B--2---:R0:W-:Y:S01]  /*0390*/  @!P1 STG.E desc[UR4][R12.64], R7 ;  /* 0x000000070c009986 */ /* 0x0041e2000c101904 */
[----:B------:R-:W-:-:S13]  /*03a0*/  ISETP.NE.AND P1, PT, R14, RZ, PT ;  /* 0x000000ff0e00720c */ /* 0x000fda0003f25270 */
[----:B0-----:R-:W-:Y:S05]  /*03b0*/  @P1 BRA `(.L_x_2) ;  /* 0xfffffffc00d01947 */ /* 0x001fea000383ffff */
.L_x_1:
[----:B------:R-:W-:Y:S05]  /*03c0*/  BSYNC.RECONVERGENT B0 ;  /* 0x0000000000007941 */ /* 0x000fea0003800200 */
.L_x_0:
[----:B------:R-:W-:Y:S05]  /*03d0*/  @!P0 EXIT ;  /* 0x000000000000894d */ /* 0x000fea0003800000 */
[----:B------:R-:W0:Y:S01]  /*03e0*/  LDC.64 R6, c[0x0][0x380] ;  /* 0x0000e000ff067b82 */ /* 0x000e220000000a00 */
[C---:B------:R-:W-:Y:S02]  /*03f0*/  SHF.L.U32 R13, R5.reuse, 0x1, RZ ;  /* 0x00000001050d7819 */ /* 0x040fe400000006ff */
[----:B------:R-:W-:-:S03]  /*0400*/  IADD3 R15, PT, PT, R5, 0x800, R10 ;  /* 0x00000800050f7810 */ /* 0x000fc60007ffe00a */
[----:B------:R-:W-:-:S07]  /*0410*/  IMAD.IADD R17, R0, 0x1, R13 ;  /* 0x0000000100117824 */ /* 0x000fce00078e020d */
.L_x_7:
[----:B------:R-:W-:-:S05]  /*0420*/  VIADD R11, R15, 0xfffff800 ;  /* 0xfffff8000f0b7836 */ /* 0x000fca0000000000 */
[----:B------:R-:W-:-:S13]  /*0430*/  ISETP.GE.AND P0, PT, R11, R8, PT ;  /* 0x000000080b00720c */ /* 0x000fda0003f06270 */
[----:B------:R-:W1:Y:S02]  /*0440*/  @!P0 LDC.64 R18, c[0x0][0x390] ;  /* 0x0000e400ff128b82 */ /* 0x000e640000000a00 */
[----:B-1----:R-:W-:-:S06]  /*0450*/  @!P0 IMAD.WIDE R18, R9, 0x4, R18 ;  /* 0x0000000409128825 */ /* 0x002fcc00078e0212 */
[----:B------:R-:W2:Y:S01]  /*0460*/  @!P0 LDG.E R19, desc[UR4][R18.64] ;  /* 0x0000000412138981 */ /* 0x000ea2000c1e1900 */
[----:B0-----:R-:W-:Y:S01]  /*0470*/  IMAD.WIDE R10, R11, 0x4, R6 ;  /* 0x000000040b0a7825 */ /* 0x001fe200078e0206 */
[C---:B------:R-:W-:Y:S01]  /*0480*/  IADD3 R9, PT, PT, R15.reuse, -0x400, RZ ;  /* 0xfffffc000f097810 */ /* 0x040fe20007ffe0ff */
[----:B------:R-:W-:Y:S01]  /*0490*/  BSSY.RECONVERGENT B0, `(.L_x_3) ;  /* 0x0000009000007945 */ /* 0x000fe20003800200 */
[----:B------:R-:W-:Y:S01]  /*04a0*/  ISETP.GE.AND P1, PT, R15, R8, PT ;  /* 0x000000080f00720c */ /* 0x000fe20003f26270 */
[----:B------:R-:W-:-:S04]  /*04b0*/  VIADD R21, R13, 0x800 ;  /* 0x000008000d157836 */ /* 0x000fc80000000000 */
[----:B------:R-:W-:Y:S01]  /*04c0*/  IMAD.WIDE R20, R21, 0x4, R2 ;  /* 0x0000000415147825 */ /* 0x000fe200078e0202 */
[----:B--2---:R0:W-:Y:S01]  /*04d0*/  @!P0 STG.E desc[UR4][R10.64], R19 ;  /* 0x000000130a008986 */ /* 0x0041e2000c101904 */
[----:B------:R-:W-:-:S13]  /*04e0*/  ISETP.GE.AND P0, PT, R9, R8, PT ;  /* 0x000000080900720c */ /* 0x000fda0003f06270 */
[----:B0-----:R-:W-:Y:S05]  /*04f0*/  @P0 BRA `(.L_x_4) ;  /* 0x0000000000080947 */ /* 0x001fea0003800000 */
[----:B------:R-:W2:Y:S04]  /*0500*/  LDG.E R9, desc[UR4][R20.64] ;  /* 0x0000000414097981 */ /* 0x000ea8000c1e1900 */
[----:B--2---:R0:W-:Y:S02]  /*0510*/  STG.E desc[UR4][R10.64+0x1000], R9 ;  /* 0x001000090a007986 */ /* 0x0041e4000c101904 */
.L_x_4:
[----:B------:R-:W-:Y:S05]  /*0520*/  BSYNC.RECONVERGENT B0 ;  /* 0x0000000000007941 */ /* 0x000fea0003800200 */
.L_x_3:
[----:B------:R-:W-:Y:S04]  /*0530*/  BSSY.RECONVERGENT B0, `(.L_x_5) ;  /* 0x0000004000007945 */ /* 0x000fe80003800200 */
[----:B------:R-:W-:Y:S05]  /*0540*/  @P1 BRA `(.L_x_6) ;  /* 0x0000000000081947 */ /* 0x000fea0003800000 */
[----:B0-----:R-:W2:Y:S04]  /*0550*/  LDG.E R9, desc[UR4][R20.64+0x2000] ;  /* 0x0020000414097981 */ /* 0x001ea8000c1e1900 */
[----:B--2---:R1:W-:Y:S02]  /*0560*/  STG.E desc[UR4][R10.64+0x2000], R9 ;  /* 0x002000090a007986 */ /* 0x0043e4000c101904 */
.L_x_6:
[----:B------:R-:W-:Y:S05]  /*0570*/  BSYNC.RECONVERGENT B0 ;  /* 0x0000000000007941 */ /* 0x000fea0003800200 */
.L_x_5:
[----:B01----:R-:W-:-:S05]  /*0580*/  VIADD R9, R15, 0x400 ;  /* 0x000004000f097836 */ /* 0x003fca0000000000 */
[----:B------:R-:W-:-:S13]  /*0590*/  ISETP.GE.AND P0, PT, R9, R8, PT ;  /* 0x000000080900720c */ /* 0x000fda0003f06270 */
[----:B------:R-:W2:Y:S01]  /*05a0*/  @!P0 LDG.E R21, desc[UR4][R20.64+0x4000] ;  /* 0x0040000414158981 */ /* 0x000ea2000c1e1900 */
[----:B------:R-:W-:Y:S01]  /*05b0*/  IADD3 R17, PT, PT, R17, 0x2000, RZ ;  /* 0x0000200011117810 */ /* 0x000fe20007ffe0ff */
[----:B------:R-:W-:Y:S01]  /*05c0*/  IMAD R9, R5, 0x2, R0 ;  /* 0x0000000205097824 */ /* 0x000fe200078e0200 */
[----:B------:R-:W-:Y:S01]  /*05d0*/  IADD3 R13, PT, PT, R13, 0x2000, RZ ;  /* 0x000020000d0d7810 */ /* 0x000fe20007ffe0ff */
[----:B------:R-:W-:Y:S02]  /*05e0*/  VIADD R5, R5, 0x1000 ;  /* 0x0000100005057836 */ /* 0x000fe40000000000 */
[----:B------:R-:W-:Y:S01]  /*05f0*/  VIADD R15, R15, 0x1000 ;  /* 0x000010000f0f7836 */ /* 0x000fe20000000000 */
[----:B------:R-:W-:Y:S01]  /*0600*/  IADD3 R9, PT, PT, R9, 0x2000, RZ ;  /* 0x0000200009097810 */ /* 0x000fe20007ffe0ff */
[----:B--2---:R1:W-:Y:S01]  /*0610*/  @!P0 STG.E desc[UR4][R10.64+0x3000], R21 ;  /* 0x003000150a008986 */ /* 0x0043e2000c101904 */
[----:B------:R-:W-:-:S13]  /*0620*/  ISETP.GE.AND P0, PT, R17, R4, PT ;  /* 0x000000041100720c */ /* 0x000fda0003f06270 */
[----:B-1----:R-:W-:Y:S05]  /*0630*/  @!P0 BRA `(.L_x_7) ;  /* 0xfffffffc00788947 */ /* 0x002fea000383ffff */
[----:B------:R-:W-:Y:S05]  /*0640*/  EXIT ;  /* 0x000000000000794d */ /* 0x000fea0003800000 */
.L_x_8:
[----:B------:R-:W-:-:S00]  /*0650*/  BRA `(.L_x_8) ;  /* 0xfffffffc00fc7947 */ /* 0x000fc0000383ffff */
[----:B------:R-:W-:-:S00]  /*0660*/  NOP ;  /* 0x0000000000007918 */ /* 0x000fc00000000000 */
        /* <DEDUP_REMOVED lines=9> */
.L_x_261:


//--------------------- .text._Z5func1PiS_PKiS1_iiiii --------------------------
	.section	.text._Z5func1PiS_PKiS1_iiiii,"ax",@progbits
	.align	128
        .global         _Z5func1PiS_PKiS1_iiiii
        .type           _Z5func1PiS_PKiS1_iiiii,@function
        .size           _Z5func1PiS_PKiS1_iiiii,(.L_x_262 - _Z5func1PiS_PKiS1_iiiii)
        .other          _Z5func1PiS_PKiS1_iiiii,@"STO_CUDA_ENTRY STV_DEFAULT"
_Z5func1PiS_PKiS1_iiiii:
.text._Z5func1PiS_PKiS1_iiiii:
[----:B------:R-:W-:Y:S01]  /*0000*/  LDC R1, c[0x0][0x37c] ;  /* 0x0000df00ff017b82 */ /* 0x000fe20000000800 */
[----:B------:R-:W0:Y:S07]  /*0010*/  S2R R0, SR_TID.X ;  /* 0x0000000000007919 */ /* 0x000e2e0000002100 */
[----:B------:R-:W0:Y:S01]  /*0020*/  S2UR UR5, SR_CTAID.X ;  /* 0x00000000000579c3 */ /* 0x000e220000002500 */
[----:B------:R-:W1:Y:S07]  /*0030*/  LDCU UR4, c[0x0][0x3ac] ;  /* 0x00007580ff0477ac */ /* 0x000e6e0008000800 */
[----:B------:R-:W0:Y:S01]  /*0040*/  LDC R3, c[0x0][0x360] ;  /* 0x0000d800ff037b82 */ /* 0x000e220000000800 */
[----:B-1----:R-:W-:Y:S01]  /*0050*/  UIADD3 UR4, UPT, UPT, UR4, -0x1, URZ ;  /* 0xffffffff04047890 */ /* 0x002fe2000fffe0ff */
[----:B0-----:R-:W-:-:S05]  /*0060*/  IMAD R3, R3, UR5, R0 ;  /* 0x0000000503037c24 */ /* 0x001fca000f8e0200 */
[----:B------:R-:W-:-:S13]  /*0070*/  ISETP.GE.AND P0, PT, R3, UR4, PT ;  /* 0x0000000403007c0c */ /* 0x000fda000bf06270 */
[----:B------:R-:W-:Y:S05]  /*0080*/  @P0 EXIT ;  /* 0x000000000000094d */ /* 0x000fea0003800000 */
[----:B------:R-:W0:Y:S01]  /*0090*/  LDC.64 R6, c[0x0][0x398] ;  /* 0x0000e600ff067b82 */ /* 0x000e220000000a00 */
[----:B------:R-:W1:Y:S01]  /*00a0*/  LDCU.64 UR6, c[0x0][0x358] ;  /* 0x00006b00ff0677ac */ /* 0x000e620008000a00 */
[----:B------:R-:W2:Y:S06]  /*00b0*/  LDCU UR4, c[0x0][0x3a4] ;  /* 0x00007480ff0477ac */ /* 0x000eac0008000800 */
[----:B------:R-:W3:Y:S01]  /*00c0*/  LDC.64 R8, c[0x0][0x390] ;  /* 0x0000e400ff087b82 */ /* 0x000ee20000000a00 */
[----:B0-----:R-:W-:-:S05]  /*00d0*/  IMAD.WIDE R6, R3, 0x4, R6 ;  /* 0x0000000403067825 */ /* 0x001fca00078e0206 */
[----:B-1----:R-:W3:Y:S04]  /*00e0*/  LDG.E R0, desc[UR6][R6.64] ;  /* 0x0000000606007981 */ /* 0x002ee8000c1e1900 */
[----:B------:R-:W4:Y:S01]  /*00f0*/  LDG.E R3, desc[UR6][R6.64+0x4] ;  /* 0x0000040606037981 */ /* 0x000f22000c1e1900 */
[----:B---3--:R-:W-:-:S06]  /*0100*/  IMAD.WIDE R8, R0, 0x4, R8 ;  /* 0x0000000400087825 */ /* 0x008fcc00078e0208 */
[----:B------:R-:W3:Y:S02]  /*0110*/  LDG.E R8, desc[UR6][R8.64+0x4] ;  /* 0x0000040608087981 */ /* 0x000ee4000c1e1900 */
[----:B---3--:R-:W-:-:S04]  /*0120*/  IMAD.SHL.U32 R5, R8, 0x2, RZ ;  /* 0x0000000208057824 */ /* 0x008fc800078e00ff */
[----:B------:R-:W-:-:S05]  /*0130*/  VIADD R2, R5, 0x2 ;  /* 0x0000000205027836 */ /* 0x000fca0000000000 */
[----:B--2---:R-:W-:Y:S01]  /*0140*/  ISETP.GE.AND P0, PT, R2, UR4, PT ;  /* 0x0000000402007c0c */ /* 0x004fe2000bf06270 */
[----:B------:R-:W0:-:S12]  /*0150*/  LDCU UR4, c[0x0][0x3b0] ;  /* 0x00007600ff0477ac */ /* 0x000e180008000800 */
[----:B------:R-:W1:Y:S01]  /*0160*/  @!P0 LDC.64 R10, c[0x0][0x388] ;  /* 0x0000e200ff0a8b82 */ /* 0x000e620000000a00 */
[----:B------:R-:W-:Y:S02]  /*0170*/  IMAD.MOV.U32 R2, RZ, RZ, -0x1 ;  /* 0xffffffffff027424 */ /* 0x000fe400078e00ff */
[----:B-1----:R-:W-:-:S04]  /*0180*/  @!P0 IMAD.WIDE R10, R5, 0x4, R10 ;  /* 0x00000004050a8825 */ /* 0x002fc800078e020a */
[----:B0-----:R-:W-:Y:S01]  /*0190*/  IMAD.U32 R5, RZ, RZ, UR4 ;  /* 0x00000004ff057e24 */ /* 0x001fe2000f8e00ff */
[----:B------:R0:W5:Y:S05]  /*01a0*/  @!P0 LDG.E R2, desc[UR6][R10.64+0x4] ;  /* 0x000004060a028981 */ /* 0x00016a000c1e1900 */
[----:B------:R0:W5:Y:S01]  /*01b0*/  @!P0 LDG.E R5, desc[UR6][R10.64+0x8] ;  /* 0x000008060a058981 */ /* 0x000162000c1e1900 */
[----:B----4-:R-:W-:-:S13]  /*01c0*/  ISETP.GE.AND P0, PT, R0, R3, PT ;  /* 0x000000030000720c */ /* 0x010fda0003f06270 */
[----:B0-----:R-:W-:Y:S05]  /*01d0*/  @P0 EXIT ;  /* 0x000000000000094d */ /* 0x001fea0003800000 */
[----:B------:R-:W-:Y:S01]  /*01e0*/  VIADDMNMX R4, R0, 0x2, R3, !PT ;  /* 0x0000000200047846 */ /* 0x000fe20007800103 */
[----:B------:R-:W0:Y:S01]  /*01f0*/  LDCU UR4, c[0x0][0x3a0] ;  /* 0x00007400ff0477ac */ /* 0x000e220008000800 */
[----:B------:R-:W-:Y:S01]  /*0200*/  LOP3.LUT R7, RZ, R0, RZ, 0x33, !PT ;  /* 0x00000000ff077212 */ /* 0x000fe200078e33ff */
[----:B------:R-:W-:Y:S03]  /*0210*/  BSSY.RECONVERGENT B0, `(.L_x_9) ;  /* 0x0000018000007945 */ /* 0x000fe60003800200 */
[----:B------:R-:W-:-:S04]  /*0220*/  IADD3 R12, PT, PT, R4, R7, RZ ;  /* 0x00000007040c7210 */ /* 0x000fc80007ffe0ff */
[----:B------:R-:W-:-:S04]  /*0230*/  LOP3.LUT R4, R12, 0x6, RZ, 0xc0, !PT ;  /* 0x000000060c047812 */ /* 0x000fc800078ec0ff */
[----:B------:R-:W-:-:S13]  /*0240*/  ISETP.NE.AND P0, PT, R4, 0x6, PT ;  /* 0x000000060400780c */ /* 0x000fda0003f05270 */
[----:B0-----:R-:W-:Y:S05]  /*0250*/  @!P0 BRA `(.L_x_10) ;  /* 0x00000000004c8947 */ /* 0x001fea0003800000 */
[----:B------:R-:W0:Y:S01]  /*0260*/  LDC.64 R10, c[0x0][0x390] ;  /* 0x0000e400ff0a7b82 */ /* 0x000e220000000a00 */
[----:B------:R-:W-:-:S04]  /*0270*/  LEA.HI R4, R12, 0x1, RZ, 0x1f ;  /* 0x000000010c047811 */ /* 0x000fc800078ff8ff */
[----:B------:R-:W-:-:S05]  /*0280*/  LOP3.LUT R4, R4, 0x3, RZ, 0xc0, !PT ;  /* 0x0000000304047812 */ /* 0x000fca00078ec0ff */
[----:B------:R-:W-:-:S07]  /*0290*/  IMAD.MOV R4, RZ, RZ, -R4 ;  /* 0x000000ffff047224 */ /* 0x000fce00078e0a04 */
.L_x_13:
[----:B-----5:R-:W-:Y:S01]  /*02a0*/  ISETP.GE.AND P1, PT, R2, R5, PT ;  /* 0x000000050200720c */ /* 0x020fe20003f26270 */
[----:B------:R-:W-:Y:S01]  /*02b0*/  VIADD R4, R4, 0x1 ;  /* 0x0000000104047836 */ /* 0x000fe20000000000 */
[----:B------:R-:W-:Y:S04]  /*02c0*/  BSSY.RECONVERGENT B1, `(.L_x_11) ;  /* 0x000000a000017945 */ /* 0x000fe80003800200 */
[----:B------:R-:W-:-:S07]  /*02d0*/  ISETP.NE.AND P0, PT, R4, RZ, PT ;  /* 0x000000ff0400720c */ /* 0x000fce0003f05270 */
[----:B-1----:R-:W-:Y:S06]  /*02e0*/  @P1 BRA `(.L_x_12) ;  /* 0x00000000001c1947 */ /* 0x002fec0003800000 */
[----:B0-----:R-:W-:-:S06]  /*02f0*/  IMAD.WIDE R6, R0, 0x4, R10 ;  /* 0x0000000400067825 */ /* 0x001fcc00078e020a */
[----:B------:R-:W2:Y:S01]  /*0300*/  LDG.E R7, desc[UR6][R6.64] ;  /* 0x0000000606077981 */ /* 0x000ea2000c1e1900 */
[----:B------:R-:W-:-:S13]  /*0310*/  ISETP.GE.AND P1, PT, R2, UR4, PT ;  /* 0x0000000402007c0c */ /* 0x000fda000bf26270 */
[----:B------:R-:W0:Y:S02]  /*0320*/  @!P1 LDC.64 R8, c[0x0][0x380] ;  /* 0x0000e000ff089b82 */ /* 0x000e240000000a00 */
[----:B0-----:R-:W-:-:S04]  /*0330*/  @!P1 IMAD.WIDE R8, R2, 0x4, R8 ;  /* 0x0000000402089825 */ /* 0x001fc800078e0208 */
[----:B------:R-:W-:Y:S01]  /*0340*/  VIADD R2, R2, 0x1 ;  /* 0x0000000102027836 */ /* 0x000fe20000000000 */
[----:B--2---:R1:W-:Y:S06]  /*0350*/  @!P1 STG.E desc[UR6][R8.64], R7 ;  /* 0x0000000708009986 */ /* 0x0043ec000c101906 */
.L_x_12:
[----:B------:R-:W-:Y:S05]  /*0360*/  BSYNC.RECONVERGENT B1 ;  /* 0x0000000000017941 */ /* 0x000fea0003800200 */
.L_x_11:
[----:B------:R-:W-:Y:S01]  /*0370*/  IADD3 R0, PT, PT, R0, 0x2, RZ ;  /* 0x0000000200007810 */ /* 0x000fe20007ffe0ff */
[----:B------:R-:W-:Y:S06]  /*0380*/  @P0 BRA `(.L_x_13) ;  /* 0xfffffffc00c40947 */ /* 0x000fec000383ffff */
.L_x_10:
[----:B------:R-:W-:Y:S05]  /*0390*/  BSYNC.RECONVERGENT B0 ;  /* 0x0000000000007941 */ /* 0x000fea0003800200 */
.L_x_9:
[----:B------:R-:W-:-:S13]  /*03a0*/  ISETP.GE.U32.AND P0, PT, R12, 0x6, PT ;  /* 0x000000060c00780c */ /* 0x000fda0003f06070 */
[----:B------:R-:W-:Y:S05]  /*03b0*/  @!P0 EXIT ;  /* 0x000000000000894d */ /* 0x000fea0003800000 */
[----:B-1----:R-:W1:Y:S01]  /*03c0*/  LDC.64 R6, c[0x0][0x380] ;  /* 0x0000e000ff067b82 */ /* 0x002e620000000a00 */
[----:B------:R-:W2:Y:S01]  /*03d0*/  LDCU.64 UR4, c[0x0][0x390] ;  /* 0x00007200ff0477ac */ /* 0x000ea20008000a00 */
[----:B------:R-:W3:Y:S01]  /*03e0*/  LDCU UR8, c[0x0][0x3a0] ;  /* 0x00007400ff0877ac */ /* 0x000ee20008000800 */
[----:B--2---:R-:W-:-:S04]  /*03f0*/  UIADD3 UR4, UP0, UPT, UR4, 0x10, URZ ;  /* 0x0000001004047890 */ /* 0x004fc8000ff1e0ff */
[----:B---3--:R-:W-:-:S12]  /*0400*/  UIADD3.X UR5, UPT, UPT, URZ, UR5, URZ, UP0, !UPT ;  /* 0x00000005ff057290 */ /* 0x008fd800087fe4ff */
.L_x_22:
[----:B-----5:R-:W-:Y:S01]  /*0410*/  ISETP.GE.AND P0, PT, R2, R5, PT ;  /* 0x000000050200720c */ /* 0x020fe20003f06270 */
[----:B------:R-:W-:Y:S01]  /*0420*/  IMAD.U32 R8, RZ, RZ, UR4 ;  /* 0x00000004ff087e24 */ /* 0x000fe2000f8e00ff */
[----:B------:R-:W-:Y:S01]  /*0430*/  BSSY.RECONVERGENT B0, `(.L_x_14) ;  /* 0x000000a000007945 */ /* 0x000fe20003800200 */
[----:B---3--:R-:W-:Y:S02]  /*0440*/  IMAD.U32 R9, RZ, RZ, UR5 ;  /* 0x00000005ff097e24 */ /* 0x008fe4000f8e00ff */
[----:B------:R-:W-:-:S08]  /*0450*/  IMAD.WIDE R8, R0, 0x4, R8 ;  /* 0x0000000400087825 */ /* 0x000fd000078e0208 */
[----:B0-2---:R-:W-:Y:S05]  /*0460*/  @P0 BRA `(.L_x_15) ;  /* 0x0000000000180947 */ /* 0x005fea0003800000 */
[----:B------:R-:W2:Y:S01]  /*0470*/  LDG.E R13, desc[UR6][R8.64+-0x10] ;  /* 0xfffff006080d7981 */ /* 0x000ea2000c1e1900 */
[----:B------:R-:W-:-:S13]  /*0480*/  ISETP.GE.AND P0, PT, R2, UR8, PT ;  /* 0x0000000802007c0c */ /* 0x000fda000bf06270 */
[----:B0-----:R-:W0:Y:S02]  /*0490*/  @!P0 LDC.64 R10, c[0x0][0x380] ;  /* 0x0000e000ff0a8b82 */ /* 0x001e240000000a00 */
[C---:B0-----:R-:W-:Y:S01]  /*04a0*/  @!P0 IMAD.WIDE R10, R2.reuse, 0x4, R10 ;  /* 0x00000004020a8825 */ /* 0x041fe200078e020a */
[----:B------:R-:W-:-:S04]  /*04b0*/  IADD3 R2, PT, PT, R2, 0x1, RZ ;  /* 0x0000000102027810 */ /* 0x000fc80007ffe0ff */
[----:B--2---:R2:W-:Y:S03]  /*04c0*/  @!P0 STG.E desc[UR6][R10.64], R13 ;  /* 0x0000000d0a008986 */ /* 0x0045e6000c101906 */
.L_x_15:
[----:B------:R-:W-:Y:S05]  /*04d0*/  BSYNC.RECONVERGENT B0 ;  /* 0x0000000000007941 */ /* 0x000fea0003800200 */
.L_x_14:
[----:B------:R-:W-:Y:S01]  /*04e0*/  ISETP.GE.AND P0, PT, R2, R5, PT ;  /* 0x000000050200720c */ /* 0x000fe20003f06270 */
[----:B------:R-:W-:-:S12]  /*04f0*/  BSSY.RECONVERGENT B0, `(.L_x_16) ;  /* 0x0000012000007945 */ /* 0x000fd80003800200 */
[----:B------:R-:W-:Y:S05]  /*0500*/  @P0 BRA `(.L_x_17) ;  /* 0x0000000000400947 */ /* 0x000fea0003800000 */
[----:B--2---:R-:W2:Y:S01]  /*0510*/  LDG.E R13, desc[UR6][R8.64+-0x8] ;  /* 0xfffff806080d7981 */ /* 0x004ea2000c1e1900 */
[----:B------:R-:W-:-:S13]  /*0520*/  ISETP.GE.AND P0, PT, R2, UR8, PT ;  /* 0x0000000802007c0c */ /* 0x000fda000bf06270 */
[----:B0-----:R-:W0:Y:S02]  /*0530*/  @!P0 LDC.64 R10, c[0x0][0x380] ;  /* 0x0000e000ff0a8b82 */ /* 0x001e240000000a00 */
[----:B0-----:R-:W-:-:S04]  /*0540*/  @!P0 IMAD.WIDE R10, R2, 0x4, R10 ;  /* 0x00000004020a8825 */ /* 0x001fc800078e020a */
[----:B------:R-:W-:Y:S01]  /*0550*/  VIADD R2, R2, 0x1 ;  /* 0x0000000102027836 */ /* 0x000fe20000000000 */
[----:B--2---:R3:W-:Y:S04]  /*0560*/  @!P0 STG.E desc[UR6][R10.64], R13 ;  /* 0x0000000d0a008986 */ /* 0x0047e8000c101906 */
[----:B------:R-:W-:-:S13]  /*0570*/  ISETP.GE.AND P0, PT, R2, R5, PT ;  /* 0x000000050200720c */ /* 0x000fda0003f06270 */
[----:B---3--:R-:W-:Y:S05]  /*0580*/  @P0 BRA `(.L_x_17) ;  /* 0x0000000000200947 */ /* 0x008fea0003800000 */
[----:B------:R-:W-:Y:S01]  /*0590*/  ISETP.GE.AND P0, PT, R2, UR8, PT ;  /* 0x0000000802007c0c */ /* 0x000fe2000bf06270 */
[----:B------:R-:W-:-:S12]  /*05a0*/  BSSY.RECONVERGENT B1, `(.L_x_18) ;  /* 0x0000005000017945 */ /* 0x000fd80003800200 */
[----:B------:R-:W-:Y:S05]  /*05b0*/  @P0 BRA `(.L_x_19) ;  /* 0x00000000000c0947 */ /* 0x000fea0003800000 */
[----:B------:R-:W2:Y:S01]  /*05c0*/  LDG.E R13, desc[UR6][R8.64] ;  /* 0x00000006080d7981 */ /* 0x000ea2000c1e1900 */
[----:B-1----:R-:W-:-:S05]  /*05d0*/  IMAD.WIDE R10, R2, 0x4, R6 ;  /* 0x00000004020a7825 */ /* 0x002fca00078e0206 */
[----:B--2---:R0:W-:Y:S02]  /*05e0*/  STG.E desc[UR6][R10.64], R13 ;  /* 0x0000000d0a007986 */ /* 0x0041e4000c101906 */
.L_x_19:
[----:B------:R-:W-:Y:S05]  /*05f0*/  BSYNC.RECONVERGENT B1 ;  /* 0x0000000000017941 */ /* 0x000fea0003800200 */
.L_x_18:
[----:B------:R-:W-:-:S07]  /*0600*/  VIADD R2, R2, 0x1 ;  /* 0x0000000102027836 */ /* 0x000fce0000000000 */
.L_x_17:
[----:B------:R-:W-:Y:S05]  /*0610*/  BSYNC.RECONVERGENT B0 ;  /* 0x0000000000007941 */ /* 0x000fea0003800200 */
.L_x_16:
[----:B------:R-:W-:Y:S01]  /*0620*/  ISETP.GE.AND P0, PT, R2, R5, PT ;  /* 0x000000050200720c */ /* 0x000fe20003f06270 */
[----:B------:R-:W-:-:S12]  /*0630*/  BSSY.RECONVERGENT B0, `(.L_x_20) ;  /* 0x0000008000007945 */ /* 0x000fd80003800200 */
[----:B------:R-:W-:Y:S05]  /*0640*/  @P0 BRA `(.L_x_21) ;  /* 0x0000000000180947 */ /* 0x000fea0003800000 */
[----:B------:R-:W3:Y:S01]  /*0650*/  LDG.E R9, desc[UR6][R8.64+0x8] ;  /* 0x0000080608097981 */ /* 0x000ee2000c1e1900 */
[----:B------:R-:W-:-:S13]  /*0660*/  ISETP.GE.AND P0, PT, R2, UR8, PT ;  /* 0x0000000802007c0c */ /* 0x000fda000bf06270 */
[----:B0-2---:R-:W0:Y:S02]  /*0670*/  @!P0 LDC.64 R10, c[0x0][0x380] ;  /* 0x0000e000ff0a8b82 */ /* 0x005e240000000a00 */
[C---:B0-----:R-:W-:Y:S01]  /*0680*/  @!P0 IMAD.WIDE R10, R2.reuse, 0x4, R10 ;  /* 0x00000004020a8825 */ /* 0x041fe200078e020a */
[----:B------:R-:W-:-:S04]  /*0690*/  IADD3 R2, PT, PT, R2, 0x1, RZ ;  /* 0x0000000102027810 */ /* 0x000fc80007ffe0ff */
[----:B---3--:R3:W-:Y:S03]  /*06a0*/  @!P0 STG.E desc[UR6][R10.64], R9 ;  /* 0x000000090a008986 */ /* 0x0087e6000c101906 */
.L_x_21:
[----:B------:R-:W-:Y:S05]  /*06b0*/  BSYNC.RECONVERGENT B0 ;  /* 0x0000000000007941 */ /* 0x000fea0003800200 */
.L_x_20:
[----:B------:R-:W-:-:S05]  /*06c0*/  VIADD R0, R0, 0x8 ;  /* 0x0000000800007836 */ /* 0x000fca0000000000 */
[----:B------:R-:W-:-:S13]  /*06d0*/  ISETP.GE.AND P0, PT, R0, R3, PT ;  /* 0x000000030000720c */ /* 0x000fda0003f06270 */
[----:B------:R-:W-:Y:S05]  /*06e0*/  @!P0 BRA `(.L_x_22) ;  /* 0xfffffffc00488947 */ /* 0x000fea000383ffff */
[----:B------:R-:W-:Y:S05]  /*06f0*/  EXIT ;  /* 0x000000000000794d */ /* 0x000fea0003800000 */
.L_x_23:
        /* <DEDUP_REMOVED lines=16> */
.L_x_262:


//--------------------- .text._Z5func0PiS_PKiiiii --------------------------
	.section	.text._Z5func0PiS_PKiiiii,"ax",@progbits
	.align	128
        .global         _Z5func0PiS_PKiiiii
        .type           _Z5func0PiS_PKiiiii,@function
        .size           _Z5func0PiS_PKiiiii,(.L_x_263 - _Z5func0PiS_PKiiiii)
        .other          _Z5func0PiS_PKiiiii,@"STO_CUDA_ENTRY STV_DEFAULT"
_Z5func0PiS_PKiiiii:
.text._Z5func0PiS_PKiiiii:
[----:B------:R-:W-:Y:S08]  /*0000*/  LDC R1, c[0x0][0x37c] ;  /* 0x0000df00ff017b82 */ /* 0x000ff00000000800 */
[----:B------:R-:W0:Y:S02]  /*0010*/  LDC R0, c[0x0][0x3a0] ;  /* 0x0000e800ff007b82 */ /* 0x000e240000000800 */
[----:B0-----:R-:W-:-:S02]  /*0020*/  ISETP.GE.AND P0, PT, R0, 0x2, PT ;  /* 0x000000020000780c */ /* 0x001fc40003f06270 */
[----:B------:R-:W-:-:S11]  /*0030*/  LEA.HI R0, R0, R0, RZ, 0x1 ;  /* 0x0000000000007211 */ /* 0x000fd600078f08ff */
[----:B------:R-:W-:Y:S05]  /*0040*/  @!P0 EXIT ;  /* 0x000000000000894d */ /* 0x000fea0003800000 */
[----:B------:R-:W-:Y:S01]  /*0050*/  SHF.R.S32.HI R2, RZ, 0x1, R0 ;  /* 0x00000001ff027819 */ /* 0x000fe20000011400 */
[----:B------:R-:W0:Y:S01]  /*0060*/  LDCU.64 UR6, c[0x0][0x358] ;  /* 0x00006b00ff0677ac */ /* 0x000e220008000a00 */
[----:B------:R-:W-:Y:S02]  /*0070*/  IMAD.MOV.U32 R9, RZ, RZ, -0x1 ;  /* 0xffffffffff097424 */ /* 0x000fe400078e00ff */
[----:B------:R-:W-:Y:S01]  /*0080*/  IMAD.MOV.U32 R8, RZ, RZ, RZ ;  /* 0x000000ffff087224 */ /* 0x000fe200078e00ff */
[C---:B------:R-:W-:Y:S01]  /*0090*/  LOP3.LUT R7, R2.reuse, 0x3, RZ, 0xc0, !PT ;  /* 0x0000000302077812 */ /* 0x040fe200078ec0ff */
[----:B------:R-:W-:Y:S02]  /*00a0*/  VIADD R0, R2, 0xffffffff ;  /* 0xffffffff02007836 */ /* 0x000fe40000000000 */
[----:B------:R-:W-:-:S03]  /*00b0*/  IMAD.MOV.U32 R6, RZ, RZ, -0x1 ;  /* 0xffffffffff067424 */ /* 0x000fc600078e00ff */
[----:B------:R-:W-:Y:S02]  /*00c0*/  ISETP.GE.U32.AND P0, PT, R0, 0x3, PT ;  /* 0x000000030000780c */ /* 0x000fe40003f06070 */
[----:B------:R-:W-:-:S11]  /*00d0*/  MOV R0, 0xffffffff ;  /* 0xffffffff00007802 */ /* 0x000fd60000000f00 */
[----:B0-----:R-:W-:Y:S05]  /*00e0*/  @!P0 BRA `(.L_x_24) ;  /* 0x0000000400808947 */ /* 0x001fea0003800000 */
[----:B------:R-:W0:Y:S01]  /*00f0*/  LDCU.64 UR4, c[0x0][0x390] ;  /* 0x00007200ff0477ac */ /* 0x000e220008000a00 */
[----:B------:R-:W1:Y:S01]  /*0100*/  LDC R11, c[0x0][0x398] ;  /* 0x0000e600ff0b7b82 */ /* 0x000e620000000800 */
[----:B------:R-:W-:Y:S01]  /*0110*/  LOP3.LUT R8, R2, 0x3ffffffc, RZ, 0xc0, !PT ;  /* 0x3ffffffc02087812 */ /* 0x000fe200078ec0ff */
[----:B------:R-:W-:Y:S01]  /*0120*/  IMAD.MOV.U32 R9, RZ, RZ, -0x1 ;  /* 0xffffffffff097424 */ /* 0x000fe200078e00ff */
[----:B------:R-:W2:Y:S03]  /*0130*/  LDCU UR8, c[0x0][0x39c] ;  /* 0x00007380ff0877ac */ /* 0x000ea60008000800 */
[----:B------:R-:W-:Y:S02]  /*0140*/  IMAD.MOV R10, RZ, RZ, -R8 ;  /* 0x000000ffff0a7224 */ /* 0x000fe400078e0a08 */
[----:B------:R-:W3:Y:S01]  /*0150*/  LDC.64 R4, c[0x0][0x388] ;  /* 0x0000e200ff047b82 */ /* 0x000ee20000000a00 */
[----:B0-----:R-:W-:-:S04]  /*0160*/  UIADD3 UR4, UP0, UPT, UR4, 0x10, URZ ;  /* 0x0000001004047890 */ /* 0x001fc8000ff1e0ff */
[----:B------:R-:W-:Y:S02]  /*0170*/  UIADD3.X UR5, UPT, UPT, URZ, UR5, URZ, UP0, !UPT ;  /* 0x00000005ff057290 */ /* 0x000fe400087fe4ff */
[----:B------:R-:W-:-:S04]  /*0180*/  IMAD.U32 R2, RZ, RZ, UR4 ;  /* 0x00000004ff027e24 */ /* 0x000fc8000f8e00ff */
[----:B--2---:R-:W-:-:S07]  /*0190*/  MOV R3, UR5 ;  /* 0x0000000500037c02 */ /* 0x004fce0008000f00 */
.L_x_33:
[----:B0---4-:R-:W2:Y:S02]  /*01a0*/  LDG.E R13, desc[UR6][R2.64+-0xc] ;  /* 0xfffff406020d7981 */ /* 0x011ea4000c1e1900 */
[----:B--2---:R-:W-:-:S13]  /*01b0*/  ISETP.NE.AND P0, PT, R13, R0, PT ;  /* 0x000000000d00720c */ /* 0x004fda0003f05270 */
[----:B------:R-:W-:Y:S05]  /*01c0*/  @!P0 BRA `(.L_x_25) ;  /* 0x0000000000248947 */ /* 0x000fea0003800000 */
[----:B------:R-:W-:Y:S01]  /*01d0*/  IMAD.SHL.U32 R15, R13, 0x2, RZ ;  /* 0x000000020d0f7824 */ /* 0x000fe200078e00ff */
[----:B------:R-:W0:Y:S03]  /*01e0*/  LDC R9, c[0x0][0x3a4] ;  /* 0x0000e900ff097b82 */ /* 0x000e260000000800 */
[----:B------:R-:W-:-:S05]  /*01f0*/  VIADD R0, R15, 0x2 ;  /* 0x000000020f007836 */ /* 0x000fca0000000000 */
[----:B------:R-:W-:Y:S01]  /*0200*/  ISETP.GE.AND P0, PT, R0, UR8, PT ;  /* 0x0000000800007c0c */ /* 0x000fe2000bf06270 */
[----:B------:R-:W-:-:S12]  /*0210*/  IMAD.MOV.U32 R0, RZ, RZ, R13 ;  /* 0x000000ffff007224 */ /* 0x000fd800078e000d */
[----:B------:R-:W-:Y:S05]  /*0220*/  @P0 BRA `(.L_x_25) ;  /* 0x00000000000c0947 */ /* 0x000fea0003800000 */
[----:B---3--:R-:W-:-:S05]  /*0230*/  IMAD.WIDE R12, R15, 0x4, R4 ;  /* 0x000000040f0c7825 */ /* 0x008fca00078e0204 */
[----:B------:R2:W5:Y:S04]  /*0240*/  LDG.E R6, desc[UR6][R12.64+0x4] ;  /* 0x000004060c067981 */ /* 0x000568000c1e1900 */
[----:B0-----:R2:W5:Y:S02]  /*0250*/  LDG.E R9, desc[UR6][R12.64+0x8] ;  /* 0x000008060c097981 */ /* 0x001564000c1e1900 */
.L_x_25:
[----:B0----5:R-:W-:Y:S01]  /*0260*/  ISETP.GE.AND P0, PT, R6, R9, PT ;  /* 0x000000090600720c */ /* 0x021fe20003f06270 */
[----:B------:R0:W5:-:S12]  /*0270*/  LDG.E R15, desc[UR6][R2.64+-0x10] ;  /* 0xfffff006020f7981 */ /* 0x000158000c1e1900 */
[----:B------:R-:W-:Y:S05]  /*0280*/  @P0 BRA `(.L_x_26) ;  /* 0x0000000000140947 */ /* 0x000fea0003800000 */
[----:B-1----:R-:W-:-:S13]  /*0290*/  ISETP.GE.AND P0, PT, R6, R11, PT ;  /* 0x0000000b0600720c */ /* 0x002fda0003f06270 */
[----:B--2---:R-:W1:Y:S02]  /*02a0*/  @!P0 LDC.64 R12, c[0x0][0x380] ;  /* 0x0000e000ff0c8b82 */ /* 0x004e640000000a00 */
[C---:B-1----:R-:W-:Y:S01]  /*02b0*/  @!P0 IMAD.WIDE R12, R6.reuse, 0x4, R12 ;  /* 0x00000004060c8825 */ /* 0x042fe200078e020c */
[----:B------:R-:W-:-:S04]  /*02c0*/  IADD3 R6, PT, PT, R6, 0x1, RZ ;  /* 0x0000000106067810 */ /* 0x000fc80007ffe0ff */
[----:B-----5:R4:W-:Y:S03]  /*02d0*/  @!P0 STG.E desc[UR6][R12.64], R15 ;  /* 0x0000000f0c008986 */ /* 0x0209e6000c101906 */
.L_x_26:
[----:B--2-4-:R-:W2:Y:S02]  /*02e0*/  LDG.E R13, desc[UR6][R2.64+-0x4] ;  /* 0xfffffc06020d7981 */ /* 0x014ea4000c1e1900 */
[----:B--2---:R-:W-:-:S13]  /*02f0*/  ISETP.NE.AND P0, PT, R13, R0, PT ;  /* 0x000000000d00720c */ /* 0x004fda0003f05270 */
[----:B------:R-:W-:Y:S05]  /*0300*/  @!P0 BRA `(.L_x_27) ;  /* 0x0000000000248947 */ /* 0x000fea0003800000 */
[----:B-----5:R-:W-:Y:S01]  /*0310*/  IMAD.SHL.U32 R15, R13, 0x2, RZ ;  /* 0x000000020d0f7824 */ /* 0x020fe200078e00ff */
[----:B------:R-:W2:Y:S03]  /*0320*/  LDC R9, c[0x0][0x3a4] ;  /* 0x0000e900ff097b82 */ /* 0x000ea60000000800 */
[----:B------:R-:W-:-:S05]  /*0330*/  VIADD R0, R15, 0x2 ;  /* 0x000000020f007836 */ /* 0x000fca0000000000 */
[----:B------:R-:W-:Y:S01]  /*0340*/  ISETP.GE.AND P0, PT, R0, UR8, PT ;  /* 0x0000000800007c0c */ /* 0x000fe2000bf06270 */
[----:B------:R-:W-:-:S12]  /*0350*/  IMAD.MOV.U32 R0, RZ, RZ, R13 ;  /* 0x000000ffff007224 */ /* 0x000fd800078e000d */
[----:B------:R-:W-:Y:S05]  /*0360*/  @P0 BRA `(.L_x_27) ;  /* 0x00000000000c0947 */ /* 0x000fea0003800000 */
[----:B---3--:R-:W-:-:S05]  /*0370*/  IMAD.WIDE R12, R15, 0x4, R4 ;  /* 0x000000040f0c7825 */ /* 0x008fca00078e0204 */
[----:B------:R4:W5:Y:S04]  /*0380*/  LDG.E R6, desc[UR6][R12.64+0x4] ;  /* 0x000004060c067981 */ /* 0x000968000c1e1900 */
[----:B--2---:R4:W5:Y:S02]  /*0390*/  LDG.E R9, desc[UR6][R12.64+0x8] ;  /* 0x000008060c097981 */ /* 0x004964000c1e1900 */
.L_x_27:
[----:B--2--5:R-:W-:Y:S01]  /*03a0*/  ISETP.GE.AND P0, PT, R6, R9, PT ;  /* 0x000000090600720c */ /* 0x024fe20003f06270 */
[----:B------:R2:W5:-:S12]  /*03b0*/  LDG.E R15, desc[UR6][R2.64+-0x8] ;  /* 0xfffff806020f7981 */ /* 0x000558000c1e1900 */
[----:B------:R-:W-:Y:S05]  /*03c0*/  @P0 BRA `(.L_x_28) ;  /* 0x0000000000140947 */ /* 0x000fea0003800000 */
[----:B-1----:R-:W-:-:S13]  /*03d0*/  ISETP.GE.AND P0, PT, R6, R11, PT ;  /* 0x0000000b0600720c */ /* 0x002fda0003f06270 */
[----:B----4-:R-:W1:Y:S02]  /*03e0*/  @!P0 LDC.64 R12, c[0x0][0x380] ;  /* 0x0000e000ff0c8b82 */ /* 0x010e640000000a00 */
[C---:B-1----:R-:W-:Y:S01]  /*03f0*/  @!P0 IMAD.WIDE R12, R6.reuse, 0x4, R12 ;  /* 0x00000004060c8825 */ /* 0x042fe200078e020c */
[----:B------:R-:W-:-:S04]  /*0400*/  IADD3 R6, PT, PT, R6, 0x1, RZ ;  /* 0x0000000106067810 */ /* 0x000fc80007ffe0ff */
[----:B-----5:R1:W-:Y:S03]  /*0410*/  @!P0 STG.E desc[UR6][R12.64], R15 ;  /* 0x0000000f0c008986 */ /* 0x0203e6000c101906 */
.L_x_28:
[----:B-1--4-:R-:W4:Y:S02]  /*0420*/  LDG.E R13, desc[UR6][R2.64+0x4] ;  /* 0x00000406020d7981 */ /* 0x012f24000c1e1900 */
[----:B----4-:R-:W-:-:S13]  /*0430*/  ISETP.NE.AND P0, PT, R13, R0, PT ;  /* 0x000000000d00720c */ /* 0x010fda0003f05270 */
[----:B------:R-:W-:Y:S05]  /*0440*/  @!P0 BRA `(.L_x_29) ;  /* 0x0000000000248947 */ /* 0x000fea0003800000 */
[----:B-----5:R-:W-:Y:S01]  /*0450*/  IMAD.SHL.U32 R15, R13, 0x2, RZ ;  /* 0x000000020d0f7824 */ /* 0x020fe200078e00ff */
[----:B------:R-:W1:Y:S03]  /*0460*/  LDC R9, c[0x0][0x3a4] ;  /* 0x0000e900ff097b82 */ /* 0x000e660000000800 */
[----:B------:R-:W-:-:S05]  /*0470*/  VIADD R0, R15, 0x2 ;  /* 0x000000020f007836 */ /* 0x000fca0000000000 */
[----:B------:R-:W-:Y:S01]  /*0480*/  ISETP.GE.AND P0, PT, R0, UR8, PT ;  /* 0x0000000800007c0c */ /* 0x000fe2000bf06270 */
[----:B------:R-:W-:-:S12]  /*0490*/  IMAD.MOV.U32 R0, RZ, RZ, R13 ;  /* 0x000000ffff007224 */ /* 0x000fd800078e000d */
[----:B------:R-:W-:Y:S05]  /*04a0*/  @P0 BRA `(.L_x_29) ;  /* 0x00000000000c0947 */ /* 0x000fea0003800000 */
[----:B---3--:R-:W-:-:S05]  /*04b0*/  IMAD.WIDE R12, R15, 0x4, R4 ;  /* 0x000000040f0c7825 */ /* 0x008fca00078e0204 */
[----:B------:R4:W5:Y:S04]  /*04c0*/  LDG.E R6, desc[UR6][R12.64+0x4] ;  /* 0x000004060c067981 */ /* 0x000968000c1e1900 */
[----:B-1----:R4:W5:Y:S02]  /*04d0*/  LDG.E R9, desc[UR6][R12.64+0x8] ;  /* 0x000008060c097981 */ /* 0x002964000c1e1900 */
.L_x_29:
[----:B-1---5:R-:W-:Y:S01]  /*04e0*/  ISETP.GE.AND P0, PT, R6, R9, PT ;  /* 0x000000090600720c */ /* 0x022fe20003f06270 */
[----:B------:R1:W5:-:S12]  /*04f0*/  LDG.E R15, desc[UR6][R2.64] ;  /* 0x00000006020f7981 */ /* 0x000358000c1e1900 */
[----:B------:R-:W-:Y:S05]  /*0500*/  @P0 BRA `(.L_x_30) ;  /* 0x0000000000140947 */ /* 0x000fea0003800000 */
[----:B------:R-:W-:-:S13]  /*0510*/  ISETP.GE.AND P0, PT, R6, R11, PT ;  /* 0x0000000b0600720c */ /* 0x000fda0003f06270 */
[----:B----4-:R-:W4:Y:S02]  /*0520*/  @!P0 LDC.64 R12, c[0x0][0x380] ;  /* 0x0000e000ff0c8b82 */ /* 0x010f240000000a00 */
[C---:B----4-:R-:W-:Y:S01]  /*0530*/  @!P0 IMAD.WIDE R12, R6.reuse, 0x4, R12 ;  /* 0x00000004060c8825 */ /* 0x050fe200078e020c */
[----:B------:R-:W-:-:S04]  /*0540*/  IADD3 R6, PT, PT, R6, 0x1, RZ ;  /* 0x0000000106067810 */ /* 0x000fc80007ffe0ff */
[----:B-----5:R4:W-:Y:S03]  /*0550*/  @!P0 STG.E desc[UR6][R12.64], R15 ;  /* 0x0000000f0c008986 */ /* 0x0209e6000c101906 */
.L_x_30:
[----:B----4-:R-:W4:Y:S01]  /*0560*/  LDG.E R13, desc[UR6][R2.64+0xc] ;  /* 0x00000c06020d7981 */ /* 0x010f22000c1e1900 */
[----:B------:R-:W-:-:S03]  /*0570*/  VIADD R10, R10, 0x4 ;  /* 0x000000040a0a7836 */ /* 0x000fc60000000000 */
[----:B-----5:R0:W5:Y:S02]  /*0580*/  LDG.E R15, desc[UR6][R2.64+0x8] ;  /* 0x00000806020f7981 */ /* 0x020164000c1e1900 */
[----:B------:R-:W-:Y:S02]  /*0590*/  ISETP.NE.AND P0, PT, R10, RZ, PT ;  /* 0x000000ff0a00720c */ /* 0x000fe40003f05270 */
[----:B----4-:R-:W-:-:S13]  /*05a0*/  ISETP.NE.AND P1, PT, R13, R0, PT ;  /* 0x000000000d00720c */ /* 0x010fda0003f25270 */
[----:B0-----:R-:W-:Y:S05]  /*05b0*/  @!P1 BRA `(.L_x_31) ;  /* 0x0000000000249947 */ /* 0x001fea0003800000 */
[----:B------:R-:W-:Y:S01]  /*05c0*/  IMAD.SHL.U32 R17, R13, 0x2, RZ ;  /* 0x000000020d117824 */ /* 0x000fe200078e00ff */
[----:B------:R-:W0:Y:S03]  /*05d0*/  LDC R9, c[0x0][0x3a4] ;  /* 0x0000e900ff097b82 */ /* 0x000e260000000800 */
[----:B------:R-:W-:-:S05]  /*05e0*/  VIADD R0, R17, 0x2 ;  /* 0x0000000211007836 */ /* 0x000fca0000000000 */
[----:B------:R-:W-:Y:S02]  /*05f0*/  ISETP.GE.AND P1, PT, R0, UR8, PT ;  /* 0x0000000800007c0c */ /* 0x000fe4000bf26270 */
[----:B------:R-:W-:-:S11]  /*0600*/  MOV R0, R13 ;  /* 0x0000000d00007202 */ /* 0x000fd60000000f00 */
[----:B------:R-:W-:Y:S05]  /*0610*/  @P1 BRA `(.L_x_31) ;  /* 0x00000000000c1947 */ /* 0x000fea0003800000 */
[----:B---3--:R-:W-:-:S05]  /*0620*/  IMAD.WIDE R12, R17, 0x4, R4 ;  /* 0x00000004110c7825 */ /* 0x008fca00078e0204 */
[----:B------:R4:W5:Y:S04]  /*0630*/  LDG.E R6, desc[UR6][R12.64+0x4] ;  /* 0x000004060c067981 */ /* 0x000968000c1e1900 */
[----:B0-----:R4:W5:Y:S02]  /*0640*/  LDG.E R9, desc[UR6][R12.64+0x8] ;  /* 0x000008060c097981 */ /* 0x001964000c1e1900 */
.L_x_31:
[----:B0----5:R-:W-:-:S13]  /*0650*/  ISETP.GE.AND P1, PT, R6, R9, PT ;  /* 0x000000090600720c */ /* 0x021fda0003f26270 */
[----:B------:R-:W-:Y:S05]  /*0660*/  @P1 BRA `(.L_x_32) ;  /* 0x0000000000141947 */ /* 0x000fea0003800000 */
[----:B------:R-:W-:-:S13]  /*0670*/  ISETP.GE.AND P1, PT, R6, R11, PT ;  /* 0x0000000b0600720c */ /* 0x000fda0003f26270 */
[----:B----4-:R-:W0:Y:S02]  /*0680*/  @!P1 LDC.64 R12, c[0x0][0x380] ;  /* 0x0000e000ff0c9b82 */ /* 0x010e240000000a00 */
[----:B0-----:R-:W-:-:S04]  /*0690*/  @!P1 IMAD.WIDE R12, R6, 0x4, R12 ;  /* 0x00000004060c9825 */ /* 0x001fc800078e020c */
[----:B------:R-:W-:Y:S01]  /*06a0*/  VIADD R6, R6, 0x1 ;  /* 0x0000000106067836 */ /* 0x000fe20000000000 */
[----:B------:R0:W-:Y:S06]  /*06b0*/  @!P1 STG.E desc[UR6][R12.64], R15 ;  /* 0x0000000f0c009986 */ /* 0x0001ec000c101906 */
.L_x_32:
[----:B-12---:R-:W-:-:S05]  /*06c0*/  IADD3 R2, P1, PT, R2, 0x20, RZ ;  /* 0x0000002002027810 */ /* 0x006fca0007f3e0ff */
[----:B------:R-:W-:Y:S01]  /*06d0*/  IMAD.X R3, RZ, RZ, R3, P1 ;  /* 0x000000ffff037224 */ /* 0x000fe200008e0603 */
[----:B------:R-:W-:Y:S07]  /*06e0*/  @P0 BRA `(.L_x_33) ;  /* 0xfffffff800ac0947 */ /* 0x000fee000383ffff */
.L_x_24:
[----:B------:R-:W-:-:S13]  /*06f0*/  ISETP.NE.AND P0, PT, R7, RZ, PT ;  /* 0x000000ff0700720c */ /* 0x000fda0003f05270 */
[----:B------:R-:W-:Y:S05]  /*0700*/  @!P0 EXIT ;  /* 0x000000000000894d */ /* 0x000fea0003800000 */
[----:B---3--:R-:W1:Y:S01]  /*0710*/  LDC.64 R4, c[0x0][0x390] ;  /* 0x0000e400ff047b82 */ /* 0x008e620000000a00 */
[----:B------:R-:W-:Y:S01]  /*0720*/  IADD3 R7, PT, PT, -R7, RZ, RZ ;  /* 0x000000ff07077210 */ /* 0x000fe20007ffe1ff */
[----:B------:R-:W2:Y:S06]  /*0730*/  LDCU UR4, c[0x0][0x39c] ;  /* 0x00007380ff0477ac */ /* 0x000eac0008000800 */
[----:B------:R-:W3:Y:S08]  /*0740*/  LDC R17, c[0x0][0x398] ;  /* 0x0000e600ff117b82 */ /* 0x000ef00000000800 */
[----:B------:R-:W0:Y:S01]  /*0750*/  LDC.64 R2, c[0x0][0x388] ;  /* 0x0000e200ff027b82 */ /* 0x000e220000000a00 */
[----:B-1----:R-:W-:-:S03]  /*0760*/  IMAD.WIDE.U32 R4, R8, 0x8, R4 ;  /* 0x0000000808047825 */ /* 0x002fc600078e0004 */
[----:B------:R-:W-:-:S05]  /*0770*/  IADD3 R4, P0, PT, R4, 0x4, RZ ;  /* 0x0000000404047810 */ /* 0x000fca0007f1e0ff */
[----:B--23--:R-:W-:-:S08]  /*0780*/  IMAD.X R5, RZ, RZ, R5, P0 ;  /* 0x000000ffff057224 */ /* 0x00cfd000000e0605 */
.L_x_36:
[----:B01----:R-:W2:Y:S01]  /*0790*/  LDG.E R11, desc[UR6][R4.64] ;  /* 0x00000006040b7981 */ /* 0x003ea2000c1e1900 */
[----:B------:R-:W-:-:S03]  /*07a0*/  VIADD R7, R7, 0x1 ;  /* 0x0000000107077836 */ /* 0x000fc60000000000 */
[----:B0---4-:R0:W5:Y:S02]  /*07b0*/  LDG.E R13, desc[UR6][R4.64+-0x4] ;  /* 0xfffffc06040d7981 */ /* 0x011164000c1e1900 */
[----:B------:R-:W-:Y:S02]  /*07c0*/  ISETP.NE.AND P0, PT, R7, RZ, PT ;  /* 0x000000ff0700720c */ /* 0x000fe40003f05270 */
[----:B--2---:R-:W-:-:S13]  /*07d0*/  ISETP.NE.AND P1, PT, R11, R0, PT ;  /* 0x000000000b00720c */ /* 0x004fda0003f25270 */
[----:B0-----:R-:W-:Y:S05]  /*07e0*/  @!P1 BRA `(.L_x_34) ;  /* 0x0000000000249947 */ /* 0x001fea0003800000 */
[----:B------:R-:W-:Y:S01]  /*07f0*/  IMAD.SHL.U32 R15, R11, 0x2, RZ ;  /* 0x000000020b0f7824 */ /* 0x000fe200078e00ff */
[----:B------:R-:W0:Y:S03]  /*0800*/  LDC R9, c[0x0][0x3a4] ;  /* 0x0000e900ff097b82 */ /* 0x000e260000000800 */
[----:B------:R-:W-:-:S05]  /*0810*/  VIADD R0, R15, 0x2 ;  /* 0x000000020f007836 */ /* 0x000fca0000000000 */
[----:B------:R-:W-:Y:S02]  /*0820*/  ISETP.GE.AND P1, PT, R0, UR4, PT ;  /* 0x0000000400007c0c */ /* 0x000fe4000bf26270 */
[----:B------:R-:W-:-:S11]  /*0830*/  MOV R0, R11 ;  /* 0x0000000b00007202 */ /* 0x000fd60000000f00 */
[----:B------:R-:W-:Y:S05]  /*0840*/  @P1 BRA `(.L_x_34) ;  /* 0x00000000000c1947 */ /* 0x000fea0003800000 */
[----:B------:R-:W-:-:S05]  /*0850*/  IMAD.WIDE R10, R15, 0x4, R2 ;  /* 0x000000040f0a7825 */ /* 0x000fca00078e0202 */
[----:B------:R1:W5:Y:S04]  /*0860*/  LDG.E R6, desc[UR6][R10.64+0x4] ;  /* 0x000004060a067981 */ /* 0x000368000c1e1900 */
[----:B0-----:R1:W5:Y:S02]  /*0870*/  LDG.E R9, desc[UR6][R10.64+0x8] ;  /* 0x000008060a097981 */ /* 0x001364000c1e1900 */
.L_x_34:
[----:B0----5:R-:W-:-:S13]  /*0880*/  ISETP.GE.AND P1, PT, R6, R9, PT ;  /* 0x000000090600720c */ /* 0x021fda0003f26270 */
[----:B------:R-:W-:Y:S05]  /*0890*/  @P1 BRA `(.L_x_35) ;  /* 0x0000000000141947 */ /* 0x000fea0003800000 */
[----:B------:R-:W-:-:S13]  /*08a0*/  ISETP.GE.AND P1, PT, R6, R17, PT ;  /* 0x000000110600720c */ /* 0x000fda0003f26270 */
[----:B-1----:R-:W0:Y:S02]  /*08b0*/  @!P1 LDC.64 R10, c[0x0][0x380] ;  /* 0x0000e000ff0a9b82 */ /* 0x002e240000000a00 */
[----:B0-----:R-:W-:-:S04]  /*08c0*/  @!P1 IMAD.WIDE R10, R6, 0x4, R10 ;  /* 0x00000004060a9825 */ /* 0x001fc800078e020a */
[----:B------:R-:W-:Y:S01]  /*08d0*/  VIADD R6, R6, 0x1 ;  /* 0x0000000106067836 */ /* 0x000fe20000000000 */
[----:B------:R0:W-:Y:S06]  /*08e0*/  @!P1 STG.E desc[UR6][R10.64], R13 ;  /* 0x0000000d0a009986 */ /* 0x0001ec000c101906 */
.L_x_35:
[----:B------:R-:W-:-:S05]  /*08f0*/  IADD3 R4, P1, PT, R4, 0x8, RZ ;  /* 0x0000000804047810 */ /* 0x000fca0007f3e0ff */
[----:B------:R-:W-:Y:S01]  /*0900*/  IMAD.X R5, RZ, RZ, R5, P1 ;  /* 0x000000ffff057224 */ /* 0x000fe200008e0605 */
[----:B------:R-:W-:Y:S07]  /*0910*/  @P0 BRA `(.L_x_36) ;  /* 0xfffffffc009c0947 */ /* 0x000fee000383ffff */
[----:B------:R-:W-:Y:S05]  /*0920*/  EXIT ;  /* 0x000000000000794d */ /* 0x000fea0003800000 */
.L_x_37:
        /* <DEDUP_REMOVED lines=13> */
.L_x_263:


//--------------------- .text._Z10sample3HopPiS_S_S_S_S_PKiS1_S1_iiiiy --------------------------
	.section	.text._Z10sample3HopPiS_S_S_S_S_PKiS1_S1_iiiiy,"ax",@progbits
	.align	128
        .global         _Z10sample3HopPiS_S_S_S_S_PKiS1_S1_iiiiy
        .type           _Z10sample3HopPiS_S_S_S_S_PKiS1_S1_iiiiy,@function
        .size           _Z10sample3HopPiS_S_S_S_S_PKiS1_S1_iiiiy,(.L_x_264 - _Z10sample3HopPiS_S_S_S_S_PKiS1_S1_iiiiy)
        .other          _Z10sample3HopPiS_S_S_S_S_PKiS1_S1_iiiiy,@"STO_CUDA_ENTRY STV_DEFAULT"
_Z10sample3HopPiS_S_S_S_S_PKiS1_S1_iiiiy:
.text._Z10sample3HopPiS_S_S_S_S_PKiS1_S1_iiiiy:
[----:B------:R-:W-:Y:S01]  /*0000*/  LDC R1, c[0x0][0x37c] ;  /* 0x0000df00ff017b82 */ /* 0x000fe20000000800 */
[----:B------:R-:W0:Y:S07]  /*0010*/  S2R R25, SR_TID.X ;  /* 0x0000000000197919 */ /* 0x000e2e0000002100 */
[----:B------:R-:W0:Y:S01]  /*0020*/  S2UR UR4, SR_CTAID.X ;  /* 0x00000000000479c3 */ /* 0x000e220000002500 */
[----:B------:R-:W1:Y:S01]  /*0030*/  LDCU UR5, c[0x0][0x3d4] ;  /* 0x00007a80ff0577ac */ /* 0x000e620008000800 */
[----:B------:R-:W2:Y:S06]  /*0040*/  LDCU.64 UR6, c[0x0][0x3d8] ;  /* 0x00007b00ff0677ac */ /* 0x000eac0008000a00 */
[----:B------:R-:W0:Y:S02]  /*0050*/  LDC R26, c[0x0][0x360] ;  /* 0x0000d800ff1a7b82 */ /* 0x000e240000000800 */
[----:B0-----:R-:W-:-:S05]  /*0060*/  IMAD R25, R26, UR4, R25 ;  /* 0x000000041a197c24 */ /* 0x001fca000f8e0219 */
[C---:B-1----:R-:W-:Y:S02]  /*0070*/  ISETP.GE.AND P0, PT, R25.reuse, UR5, PT ;  /* 0x0000000519007c0c */ /* 0x042fe4000bf06270 */
[----:B--2---:R-:W-:-:S04]  /*0080*/  IADD3 R0, P1, PT, R25, UR6, RZ ;  /* 0x0000000619007c10 */ /* 0x004fc8000ff3e0ff */
[----:B------:R-:W-:-:S07]  /*0090*/  LEA.HI.X.SX32 R2, R25, UR7, 0x1, P1 ;  /* 0x0000000719027c11 */ /* 0x000fce00088f0eff */
[----:B------:R-:W-:Y:S05]  /*00a0*/  @P0 EXIT ;  /* 0x000000000000094d */ /* 0x000fea0003800000 */
[----:B------:R-:W0:Y:S01]  /*00b0*/  LDCU UR4, c[0x0][0x3c8] ;  /* 0x00007900ff0477ac */ /* 0x000e220008000800 */
[----:B------:R-:W-:Y:S02]  /*00c0*/  LOP3.LUT R0, R0, 0xaad26b49, RZ, 0x3c, !PT ;  /* 0xaad26b4900007812 */ /* 0x000fe400078e3cff */
[----:B------:R-:W-:Y:S01]  /*00d0*/  LOP3.LUT R2, R2, 0xf7dcefdd, RZ, 0x3c, !PT ;  /* 0xf7dcefdd02027812 */ /* 0x000fe200078e3cff */
[----:B------:R-:W1:Y:S02]  /*00e0*/  LDCU.64 UR8, c[0x0][0x358] ;  /* 0x00006b00ff0877ac */ /* 0x000e640008000a00 */
[----:B------:R-:W-:Y:S02]  /*00f0*/  IMAD R0, R0, 0x4182bed5, RZ ;  /* 0x4182bed500007824 */ /* 0x000fe400078e02ff */
[----:B------:R-:W-:Y:S02]  /*0100*/  IMAD R3, R2, -0x658354e5, RZ ;  /* 0x9a7cab1b02037824 */ /* 0x000fe400078e02ff */
[C---:B------:R-:W-:Y:S01]  /*0110*/  VIADD R21, R0.reuse, 0x583f19 ;  /* 0x00583f1900157836 */ /* 0x040fe20000000000 */
[C---:B------:R-:W-:Y:S01]  /*0120*/  LOP3.LUT R20, R0.reuse, 0x159a55e5, RZ, 0x3c, !PT ;  /* 0x159a55e500147812 */ /* 0x040fe200078e3cff */
[----:B------:R-:W-:Y:S01]  /*0130*/  VIADD R22, R3, 0x1f123bb5 ;  /* 0x1f123bb503167836 */ /* 0x000fe20000000000 */
[----:B------:R-:W-:-:S02]  /*0140*/  IADD3 R24, PT, PT, R0, 0x64f0c9, R3 ;  /* 0x0064f0c900187810 */ /* 0x000fc40007ffe003 */
[----:B------:R-:W-:Y:S02]  /*0150*/  LOP3.LUT R23, R3, 0x5491333, RZ, 0x3c, !PT ;  /* 0x0549133303177812 */ /* 0x000fe400078e3cff */
[----:B------:R-:W-:Y:S01]  /*0160*/  IADD3 R19, PT, PT, R0, 0x75bcd15, RZ ;  /* 0x075bcd1500137810 */ /* 0x000fe20007ffe0ff */
[----:B0-----:R-:W-:-:S09]  /*0170*/  UISETP.GE.AND UP0, UPT, UR4, 0x1, UPT ;  /* 0x000000010400788c */ /* 0x001fd2000bf06270 */
[----:B-1----:R-:W-:Y:S05]  /*0180*/  BRA.U !UP0, `(.L_x_38) ;  /* 0x0000006908047547 */ /* 0x002fea000b800000 */
[----:B------:R-:W0:Y:S02]  /*0190*/  LDCU UR5, c[0x0][0x3cc] ;  /* 0x00007980ff0577ac */ /* 0x000e240008000800 */
[----:B0-----:R-:W-:-:S09]  /*01a0*/  UISETP.GE.AND UP0, UPT, UR5, 0x1, UPT ;  /* 0x000000010500788c */ /* 0x001fd2000bf06270 */
[----:B------:R-:W-:Y:S05]  /*01b0*/  BRA.U !UP0, `(.L_x_39) ;  /* 0x0000004d080c7547 */ /* 0x000fea000b800000 */
[----:B------:R-:W-:Y:S02]  /*01c0*/  ULOP3.LUT UR6, UR5, 0x3, URZ, 0xc0, !UPT ;  /* 0x0000000305067892 */ /* 0x000fe4000f8ec0ff */
[----:B------:R-:W-:-:S12]  /*01d0*/  ULOP3.LUT UR5, UR5, 0x7ffffff8, URZ, 0xc0, !UPT ;  /* 0x7ffffff805057892 */ /* 0x000fd8000f8ec0ff */
.L_x_97:
[----:B0-2---:R-:W0:Y:S08]  /*01e0*/  LDC.64 R8, c[0x0][0x3c0] ;  /* 0x0000f000ff087b82 */ /* 0x005e300000000a00 */
[----:B-1----:R-:W1:Y:S08]  /*01f0*/  LDC.64 R10, c[0x0][0x3b8] ;  /* 0x0000ee00ff0a7b82 */ /* 0x002e700000000a00 */
[----:B------:R-:W2:Y:S01]  /*0200*/  LDC R6, c[0x0][0x3c8] ;  /* 0x0000f200ff067b82 */ /* 0x000ea20000000800 */
[----:B0-----:R-:W-:-:S05]  /*0210*/  IMAD.WIDE R8, R25, 0x4, R8 ;  /* 0x0000000419087825 */ /* 0x001fca00078e0208 */
[----:B---34-:R-:W1:Y:S02]  /*0220*/  LDG.E R2, desc[UR8][R8.64] ;  /* 0x0000000808027981 */ /* 0x018e64000c1e1900 */
[----:B-1----:R-:W-:-:S05]  /*0230*/  IMAD.WIDE R10, R2, 0x4, R10 ;  /* 0x00000004020a7825 */ /* 0x002fca00078e020a */
[----:B------:R-:W3:Y:S04]  /*0240*/  LDG.E R3, desc[UR8][R10.64] ;  /* 0x000000080a037981 */ /* 0x000ee8000c1e1900 */
[----:B------:R-:W3:Y:S01]  /*0250*/  LDG.E R4, desc[UR8][R10.64+0x4] ;  /* 0x000004080a047981 */ /* 0x000ee2000c1e1900 */
[----:B------:R-:W-:Y:S01]  /*0260*/  BSSY.RECONVERGENT B0, `(.L_x_40) ;  /* 0x00000fe000007945 */ /* 0x000fe20003800200 */
[----:B--2---:R-:W-:Y:S02]  /*0270*/  IMAD R0, R25, R6, RZ ;  /* 0x0000000619007224 */ /* 0x004fe400078e02ff */
[----:B---3--:R-:W-:-:S05]  /*0280*/  IMAD.IADD R5, R4, 0x1, -R3 ;  /* 0x0000000104057824 */ /* 0x008fca00078e0a03 */
[----:B------:R-:W-:-:S13]  /*0290*/  ISETP.GT.AND P0, PT, R5, RZ, PT ;  /* 0x000000ff0500720c */ /* 0x000fda0003f04270 */
[----:B------:R-:W-:Y:S05]  /*02a0*/  @!P0 BRA `(.L_x_41) ;  /* 0x0000000c00e48947 */ /* 0x000fea0003800000 */
[----:B------:R-:W-:Y:S01]  /*02b0*/  VIMNMX R8, PT, PT, R5, R6, PT ;  /* 0x0000000605087248 */ /* 0x000fe20003fe0100 */
[----:B------:R-:W-:Y:S01]  /*02c0*/  BSSY.RECONVERGENT B1, `(.L_x_42) ;  /* 0x000007f000017945 */ /* 0x000fe20003800200 */
[----:B------:R-:W-:Y:S01]  /*02d0*/  IMAD.MOV.U32 R18, RZ, RZ, R0 ;  /* 0x000000ffff127224 */ /* 0x000fe200078e0000 */
[----:B------:R-:W-:Y:S01]  /*02e0*/  MOV R16, R24 ;  /* 0x0000001800107202 */ /* 0x000fe20000000f00 */
[----:B------:R-:W-:Y:S01]  /*02f0*/  IMAD.MOV.U32 R27, RZ, RZ, R20 ;  /* 0x000000ffff1b7224 */ /* 0x000fe200078e0014 */
[C---:B------:R-:W-:Y:S01]  /*0300*/  ISETP.GE.AND P0, PT, R8.reuse, 0x4, PT ;  /* 0x000000040800780c */ /* 0x040fe20003f06270 */
[----:B------:R-:W-:Y:S01]  /*0310*/  IMAD.MOV.U32 R17, RZ, RZ, R22 ;  /* 0x000000ffff117224 */ /* 0x000fe200078e0016 */
[----:B------:R-:W-:Y:S01]  /*0320*/  VIMNMX R8, PT, PT, R8, 0x1, !PT ;  /* 0x0000000108087848 */ /* 0x000fe20007fe0100 */
[----:B------:R-:W-:Y:S01]  /*0330*/  IMAD.MOV.U32 R14, RZ, RZ, R21 ;  /* 0x000000ffff0e7224 */ /* 0x000fe200078e0015 */
[----:B------:R-:W-:Y:S02]  /*0340*/  MOV R29, R23 ;  /* 0x00000017001d7202 */ /* 0x000fe40000000f00 */
[----:B------:R-:W-:-:S07]  /*0350*/  LOP3.LUT R7, R8, 0x3, RZ, 0xc0, !PT ;  /* 0x0000000308077812 */ /* 0x000fce00078ec0ff */
[----:B------:R-:W-:Y:S05]  /*0360*/  @!P0 BRA `(.L_x_43) ;  /* 0x0000000400d08947 */ /* 0x000fea0003800000 */
[----:B------:R-:W0:Y:S01]  /*0370*/  I2F.U32.RP R9, R5 ;  /* 0x0000000500097306 */ /* 0x000e220000209000 */
[-C--:B------:R-:W-:Y:S01]  /*0380*/  IADD3 R11, PT, PT, RZ, -R5.reuse, RZ ;  /* 0x80000005ff0b7210 */ /* 0x080fe20007ffe0ff */
[----:B------:R-:W-:Y:S01]  /*0390*/  IMAD.MOV.U32 R16, RZ, RZ, RZ ;  /* 0x000000ffff107224 */ /* 0x000fe200078e00ff */
[----:B------:R-:W-:Y:S01]  /*03a0*/  LOP3.LUT R8, R8, 0x7ffffffc, RZ, 0xc0, !PT ;  /* 0x7ffffffc08087812 */ /* 0x000fe200078ec0ff */
[----:B------:R-:W-:Y:S01]  /*03b0*/  BSSY.RECONVERGENT B2, `(.L_x_44) ;  /* 0x0000068000027945 */ /* 0x000fe20003800200 */
[----:B------:R-:W-:Y:S01]  /*03c0*/  ISETP.NE.U32.AND P0, PT, R5, RZ, PT ;  /* 0x000000ff0500720c */ /* 0x000fe20003f05070 */
[----:B------:R-:W-:Y:S01]  /*03d0*/  VIADD R24, R24, 0xb0f8a ;  /* 0x000b0f8a18187836 */ /* 0x000fe20000000000 */
[----:B------:R-:W-:Y:S02]  /*03e0*/  LOP3.LUT R18, RZ, R5, RZ, 0x33, !PT ;  /* 0x00000005ff127212 */ /* 0x000fe400078e33ff */
[----:B------:R-:W-:Y:S01]  /*03f0*/  IADD3 R28, PT, PT, -R8, RZ, RZ ;  /* 0x000000ff081c7210 */ /* 0x000fe20007ffe1ff */
[----:B0-----:R-:W0:Y:S02]  /*0400*/  MUFU.RCP R9, R9 ;  /* 0x0000000900097308 */ /* 0x001e240000001000 */
[----:B0-----:R-:W-:-:S06]  /*0410*/  VIADD R17, R9, 0xffffffe ;  /* 0x0ffffffe09117836 */ /* 0x001fcc0000000000 */
[----:B------:R-:W0:Y:S02]  /*0420*/  F2I.FTZ.U32.TRUNC.NTZ R17, R17 ;  /* 0x0000001100117305 */ /* 0x000e24000021f000 */
[----:B0-----:R-:W-:-:S04]  /*0430*/  IMAD R11, R11, R17, RZ ;  /* 0x000000110b0b7224 */ /* 0x001fc800078e02ff */
[----:B------:R-:W-:-:S07]  /*0440*/  IMAD.HI.U32 R16, R17, R11, R16 ;  /* 0x0000000b11107227 */ /* 0x000fce00078e0010 */
.L_x_45:
[----:B------:R-:W-:Y:S01]  /*0450*/  SHF.R.U32.HI R8, RZ, 0x2, R19 ;  /* 0x00000002ff087819 */ /* 0x000fe20000011613 */
[----:B-1----:R-:W-:-:S03]  /*0460*/  IMAD.SHL.U32 R10, R21, 0x10, RZ ;  /* 0x00000010150a7824 */ /* 0x002fc600078e00ff */
[----:B------:R-:W-:-:S05]  /*0470*/  LOP3.LUT R8, R8, R19, RZ, 0x3c, !PT ;  /* 0x0000001308087212 */ /* 0x000fca00078e3cff */
[----:B------:R-:W-:-:S05]  /*0480*/  IMAD.SHL.U32 R9, R8, 0x2, RZ ;  /* 0x0000000208097824 */ /* 0x000fca00078e00ff */
[----:B------:R-:W-:-:S04]  /*0490*/  LOP3.LUT R9, R21, R10, R9, 0x96, !PT ;  /* 0x0000000a15097212 */ /* 0x000fc800078e9609 */
[----:B------:R-:W-:-:S04]  /*04a0*/  LOP3.LUT R27, R9, R8, RZ, 0x3c, !PT ;  /* 0x00000008091b7212 */ /* 0x000fc800078e3cff */
[----:B------:R-:W-:-:S05]  /*04b0*/  IADD3 R8, PT, PT, R24, -0x587c5, R27 ;  /* 0xfffa783b18087810 */ /* 0x000fca0007ffe01b */
[----:B------:R-:W-:-:S05]  /*04c0*/  IMAD.HI.U32 R9, R16, R8, RZ ;  /* 0x0000000810097227 */ /* 0x000fca00078e00ff */
[----:B------:R-:W-:-:S05]  /*04d0*/  IADD3 R9, PT, PT, -R9, RZ, RZ ;  /* 0x000000ff09097210 */ /* 0x000fca0007ffe1ff */
[----:B------:R-:W-:Y:S02]  /*04e0*/  IMAD R10, R5, R9, R8 ;  /* 0x00000009050a7224 */ /* 0x000fe400078e0208 */
[----:B------:R-:W0:Y:S03]  /*04f0*/  LDC.64 R8, c[0x0][0x3b0] ;  /* 0x0000ec00ff087b82 */ /* 0x000e260000000a00 */
[----:B------:R-:W-:-:S13]  /*0500*/  ISETP.GE.U32.AND P1, PT, R10, R5, PT ;  /* 0x000000050a00720c */ /* 0x000fda0003f26070 */
[----:B------:R-:W-:-:S05]  /*0510*/  @P1 IMAD.IADD R10, R10, 0x1, -R5 ;  /* 0x000000010a0a1824 */ /* 0x000fca00078e0a05 */
[----:B------:R-:W-:-:S13]  /*0520*/  ISETP.GE.U32.AND P1, PT, R10, R5, PT ;  /* 0x000000050a00720c */ /* 0x000fda0003f26070 */
[----:B------:R-:W-:-:S05]  /*0530*/  @P1 IMAD.IADD R10, R10, 0x1, -R5 ;  /* 0x000000010a0a1824 */ /* 0x000fca00078e0a05 */
[----:B------:R-:W-:-:S04]  /*0540*/  SEL R10, R18, R10, !P0 ;  /* 0x0000000a120a7207 */ /* 0x000fc80004000000 */
[----:B------:R-:W-:-:S05]  /*0550*/  IADD3 R11, PT, PT, R3, R10, RZ ;  /* 0x0000000a030b7210 */ /* 0x000fca0007ffe0ff */
[----:B0-----:R-:W-:-:S05]  /*0560*/  IMAD.WIDE.U32 R10, R11, 0x4, R8 ;  /* 0x000000040b0a7825 */ /* 0x001fca00078e0008 */
[----:B------:R0:W2:Y:S01]  /*0570*/  LDG.E R19, desc[UR8][R10.64] ;  /* 0x000000080a137981 */ /* 0x0000a2000c1e1900 */
[----:B------:R-:W-:Y:S01]  /*0580*/  SHF.R.U32.HI R13, RZ, 0x2, R20 ;  /* 0x00000002ff0d7819 */ /* 0x000fe20000011614 */
[----:B------:R-:W-:-:S03]  /*0590*/  IMAD.SHL.U32 R12, R27, 0x10, RZ ;  /* 0x000000101b0c7824 */ /* 0x000fc600078e00ff */
[----:B------:R-:W-:-:S05]  /*05a0*/  LOP3.LUT R13, R13, R20, RZ, 0x3c, !PT ;  /* 0x000000140d0d7212 */ /* 0x000fca00078e3cff */
[----:B------:R-:W-:Y:S01]  /*05b0*/  IMAD.SHL.U32 R14, R13, 0x2, RZ ;  /* 0x000000020d0e7824 */ /* 0x000fe200078e00ff */
[----:B0-----:R-:W0:Y:S04]  /*05c0*/  LDC.64 R10, c[0x0][0x380] ;  /* 0x0000e000ff0a7b82 */ /* 0x001e280000000a00 */
[----:B------:R-:W-:-:S04]  /*05d0*/  LOP3.LUT R12, R27, R12, R14, 0x96, !PT ;  /* 0x0000000c1b0c7212 */ /* 0x000fc800078e960e */
[----:B------:R-:W-:-:S04]  /*05e0*/  LOP3.LUT R17, R12, R13, RZ, 0x3c, !PT ;  /* 0x0000000d0c117212 */ /* 0x000fc800078e3cff */
[----:B------:R-:W-:-:S05]  /*05f0*/  IADD3 R12, PT, PT, R17, R24, RZ ;  /* 0x00000018110c7210 */ /* 0x000fca0007ffe0ff */
[----:B------:R-:W-:-:S04]  /*0600*/  IMAD.HI.U32 R13, R16, R12, RZ ;  /* 0x0000000c100d7227 */ /* 0x000fc800078e00ff */
[----:B------:R-:W-:Y:S02]  /*0610*/  IMAD.MOV R13, RZ, RZ, -R13 ;  /* 0x000000ffff0d7224 */ /* 0x000fe400078e0a0d */
[----:B0-----:R-:W-:-:S04]  /*0620*/  IMAD.WIDE R10, R0, 0x4, R10 ;  /* 0x00000004000a7825 */ /* 0x001fc800078e020a */
[----:B------:R-:W-:Y:S02]  /*0630*/  IMAD R14, R5, R13, R12 ;  /* 0x0000000d050e7224 */ /* 0x000fe400078e020c */
[----:B------:R-:W0:Y:S03]  /*0640*/  LDC.64 R12, c[0x0][0x388] ;  /* 0x0000e200ff0c7b82 */ /* 0x000e260000000a00 */
[----:B------:R-:W-:-:S13]  /*0650*/  ISETP.GE.U32.AND P1, PT, R14, R5, PT ;  /* 0x000000050e00720c */ /* 0x000fda0003f26070 */
[----:B------:R-:W-:-:S05]  /*0660*/  @P1 IMAD.IADD R14, R14, 0x1, -R5 ;  /* 0x000000010e0e1824 */ /* 0x000fca00078e0a05 */
[----:B------:R-:W-:Y:S01]  /*0670*/  ISETP.GE.U32.AND P1, PT, R14, R5, PT ;  /* 0x000000050e00720c */ /* 0x000fe20003f26070 */
[----:B0-----:R-:W-:-:S12]  /*0680*/  IMAD.WIDE R12, R0, 0x4, R12 ;  /* 0x00000004000c7825 */ /* 0x001fd800078e020c */
[----:B------:R-:W-:-:S04]  /*0690*/  @P1 IADD3 R14, PT, PT, -R5, R14, RZ ;  /* 0x0000000e050e1210 */ /* 0x000fc80007ffe1ff */
[----:B------:R-:W-:-:S05]  /*06a0*/  SEL R14, R18, R14, !P0 ;  /* 0x0000000e120e7207 */ /* 0x000fca0004000000 */
[----:B------:R-:W-:-:S04]  /*06b0*/  IMAD.IADD R15, R3, 0x1, R14 ;  /* 0x00000001030f7824 */ /* 0x000fc800078e020e */
[----:B------:R-:W-:Y:S01]  /*06c0*/  IMAD.WIDE.U32 R14, R15, 0x4, R8 ;  /* 0x000000040f0e7825 */ /* 0x000fe200078e0008 */
[----:B--2---:R0:W-:Y:S04]  /*06d0*/  STG.E desc[UR8][R10.64], R19 ;  /* 0x000000130a007986 */ /* 0x0041e8000c101908 */
[----:B------:R-:W-:Y:S04]  /*06e0*/  STG.E desc[UR8][R12.64], R2 ;  /* 0x000000020c007986 */ /* 0x000fe8000c101908 */
[----:B------:R1:W2:Y:S01]  /*06f0*/  LDG.E R15, desc[UR8][R14.64] ;  /* 0x000000080e0f7981 */ /* 0x0002a2000c1e1900 */
[----:B------:R-:W-:-:S02]  /*0700*/  SHF.R.U32.HI R29, RZ, 0x2, R22 ;  /* 0x00000002ff1d7819 */ /* 0x000fc40000011616 */
[----:B------:R-:W-:Y:S02]  /*0710*/  SHF.L.U32 R20, R17, 0x4, RZ ;  /* 0x0000000411147819 */ /* 0x000fe400000006ff */
[----:B------:R-:W-:-:S05]  /*0720*/  LOP3.LUT R29, R29, R22, RZ, 0x3c, !PT ;  /* 0x000000161d1d7212 */ /* 0x000fca00078e3cff */
[----:B------:R-:W-:-:S05]  /*0730*/  IMAD.SHL.U32 R22, R29, 0x2, RZ ;  /* 0x000000021d167824 */ /* 0x000fca00078e00ff */
[----:B------:R-:W-:-:S04]  /*0740*/  LOP3.LUT R20, R17, R20, R22, 0x96, !PT ;  /* 0x0000001411147212 */ /* 0x000fc800078e9616 */
[----:B------:R-:W-:-:S04]  /*0750*/  LOP3.LUT R29, R20, R29, RZ, 0x3c, !PT ;  /* 0x0000001d141d7212 */ /* 0x000fc800078e3cff */
[----:B0-----:R-:W-:-:S05]  /*0760*/  IADD3 R19, PT, PT, R24, 0x587c5, R29 ;  /* 0x000587c518137810 */ /* 0x001fca0007ffe01d */
[----:B------:R-:W-:-:S04]  /*0770*/  IMAD.HI.U32 R20, R16, R19, RZ ;  /* 0x0000001310147227 */ /* 0x000fc800078e00ff */
[----:B------:R-:W-:-:S04]  /*0780*/  IMAD.MOV R20, RZ, RZ, -R20 ;  /* 0x000000ffff147224 */ /* 0x000fc800078e0a14 */
[----:B-1----:R-:W-:-:S05]  /*0790*/  IMAD R14, R5, R20, R19 ;  /* 0x00000014050e7224 */ /* 0x002fca00078e0213 */
[----:B------:R-:W-:-:S13]  /*07a0*/  ISETP.GE.U32.AND P1, PT, R14, R5, PT ;  /* 0x000000050e00720c */ /* 0x000fda0003f26070 */
[----:B------:R-:W-:-:S05]  /*07b0*/  @P1 IMAD.IADD R14, R14, 0x1, -R5 ;  /* 0x000000010e0e1824 */ /* 0x000fca00078e0a05 */
[----:B------:R-:W-:-:S13]  /*07c0*/  ISETP.GE.U32.AND P1, PT, R14, R5, PT ;  /* 0x000000050e00720c */ /* 0x000fda0003f26070 */
[----:B------:R-:W-:-:S04]  /*07d0*/  @P1 IADD3 R14, PT, PT, -R5, R14, RZ ;  /* 0x0000000e050e1210 */ /* 0x000fc80007ffe1ff */
[----:B------:R-:W-:Y:S01]  /*07e0*/  SEL R14, R18, R14, !P0 ;  /* 0x0000000e120e7207 */ /* 0x000fe20004000000 */
[----:B--2---:R0:W-:Y:S04]  /*07f0*/  STG.E desc[UR8][R10.64+0x4], R15 ;  /* 0x0000040f0a007986 */ /* 0x0041e8000c101908 */
[----:B------:R-:W-:Y:S01]  /*0800*/  STG.E desc[UR8][R12.64+0x4], R2 ;  /* 0x000004020c007986 */ /* 0x000fe2000c101908 */
[----:B0-----:R-:W-:-:S04]  /*0810*/  IMAD.IADD R15, R3, 0x1, R14 ;  /* 0x00000001030f7824 */ /* 0x001fc800078e020e */
[----:B------:R-:W-:-:S06]  /*0820*/  IMAD.WIDE.U32 R14, R15, 0x4, R8 ;  /* 0x000000040f0e7825 */ /* 0x000fcc00078e0008 */
[----:B------:R-:W2:Y:S01]  /*0830*/  LDG.E R15, desc[UR8][R14.64] ;  /* 0x000000080e0f7981 */ /* 0x000ea2000c1e1900 */
[----:B------:R-:W-:Y:S02]  /*0840*/  SHF.R.U32.HI R20, RZ, 0x2, R23 ;  /* 0x00000002ff147819 */ /* 0x000fe40000011617 */
[----:B------:R-:W-:Y:S02]  /*0850*/  SHF.L.U32 R22, R29, 0x4, RZ ;  /* 0x000000041d167819 */ /* 0x000fe400000006ff */
[----:B------:R-:W-:-:S05]  /*0860*/  LOP3.LUT R20, R20, R23, RZ, 0x3c, !PT ;  /* 0x0000001714147212 */ /* 0x000fca00078e3cff */
[----:B------:R-:W-:-:S05]  /*0870*/  IMAD.SHL.U32 R19, R20, 0x2, RZ ;  /* 0x0000000214137824 */ /* 0x000fca00078e00ff */
[----:B------:R-:W-:Y:S01]  /*0880*/  LOP3.LUT R23, R29, R22, R19, 0x96, !PT ;  /* 0x000000161d177212 */ /* 0x000fe200078e9613 */
[----:B------:R-:W-:-:S03]  /*0890*/  IMAD.MOV.U32 R19, RZ, RZ, R21 ;  /* 0x000000ffff137224 */ /* 0x000fc600078e0015 */
[----:B------:R-:W-:-:S04]  /*08a0*/  LOP3.LUT R21, R23, R20, RZ, 0x3c, !PT ;  /* 0x0000001417157212 */ /* 0x000fc800078e3cff */
[----:B------:R-:W-:-:S05]  /*08b0*/  IADD3 R20, PT, PT, R24, 0xb0f8a, R21 ;  /* 0x000b0f8a18147810 */ /* 0x000fca0007ffe015 */
[----:B------:R-:W-:-:S04]  /*08c0*/  IMAD.HI.U32 R22, R16, R20, RZ ;  /* 0x0000001410167227 */ /* 0x000fc800078e00ff */
[----:B------:R-:W-:-:S04]  /*08d0*/  IMAD.MOV R22, RZ, RZ, -R22 ;  /* 0x000000ffff167224 */ /* 0x000fc800078e0a16 */
[----:B------:R-:W-:-:S05]  /*08e0*/  IMAD R20, R5, R22, R20 ;  /* 0x0000001605147224 */ /* 0x000fca00078e0214 */
[----:B------:R-:W-:-:S13]  /*08f0*/  ISETP.GE.U32.AND P1, PT, R20, R5, PT ;  /* 0x000000051400720c */ /* 0x000fda0003f26070 */
[----:B------:R-:W-:-:S04]  /*0900*/  @P1 IADD3 R20, PT, PT, -R5, R20, RZ ;  /* 0x0000001405141210 */ /* 0x000fc80007ffe1ff */
[----:B------:R-:W-:-:S13]  /*0910*/  ISETP.GE.U32.AND P1, PT, R20, R5, PT ;  /* 0x000000051400720c */ /* 0x000fda0003f26070 */
[----:B------:R-:W-:-:S05]  /*0920*/  @P1 IMAD.IADD R20, R20, 0x1, -R5 ;  /* 0x0000000114141824 */ /* 0x000fca00078e0a05 */
[----:B------:R-:W-:Y:S01]  /*0930*/  SEL R20, R18, R20, !P0 ;  /* 0x0000001412147207 */ /* 0x000fe20004000000 */
[----:B--2---:R0:W-:Y:S04]  /*0940*/  STG.E desc[UR8][R10.64+0x8], R15 ;  /* 0x0000080f0a007986 */ /* 0x0041e8000c101908 */
[----:B------:R1:W-:Y:S01]  /*0950*/  STG.E desc[UR8][R12.64+0x8], R2 ;  /* 0x000008020c007986 */ /* 0x0003e2000c101908 */
[----:B0-----:R-:W-:-:S04]  /*0960*/  IMAD.IADD R15, R3, 0x1, R20 ;  /* 0x00000001030f7824 */ /* 0x001fc800078e0214 */
[----:B------:R-:W-:-:S06]  /*0970*/  IMAD.WIDE.U32 R8, R15, 0x4, R8 ;  /* 0x000000040f087825 */ /* 0x000fcc00078e0008 */
[----:B------:R-:W2:Y:S01]  /*0980*/  LDG.E R9, desc[UR8][R8.64] ;  /* 0x0000000808097981 */ /* 0x000ea2000c1e1900 */
[----:B------:R-:W-:Y:S01]  /*0990*/  IADD3 R28, PT, PT, R28, 0x4, RZ ;  /* 0x000000041c1c7810 */ /* 0x000fe20007ffe0ff */
[----:B------:R-:W-:Y:S01]  /*09a0*/  VIADD R0, R0, 0x4 ;  /* 0x0000000400007836 */ /* 0x000fe20000000000 */
[----:B------:R-:W-:Y:S01]  /*09b0*/  MOV R22, R17 ;  /* 0x0000001100167202 */ /* 0x000fe20000000f00 */
[----:B------:R-:W-:Y:S01]  /*09c0*/  IMAD.MOV.U32 R20, RZ, RZ, R27 ;  /* 0x000000ffff147224 */ /* 0x000fe200078e001b */
[----:B------:R-:W-:Y:S01]  /*09d0*/  ISETP.NE.AND P1, PT, R28, RZ, PT ;  /* 0x000000ff1c00720c */ /* 0x000fe20003f25270 */
[----:B------:R-:W-:Y:S02]  /*09e0*/  IMAD.MOV.U32 R23, RZ, RZ, R29 ;  /* 0x000000ffff177224 */ /* 0x000fe400078e001d */
[----:B------:R-:W-:Y:S01]  /*09f0*/  VIADD R24, R24, 0x161f14 ;  /* 0x00161f1418187836 */ /* 0x000fe20000000000 */
[----:B--2---:R1:W-:Y:S04]  /*0a00*/  STG.E desc[UR8][R10.64+0xc], R9 ;  /* 0x00000c090a007986 */ /* 0x0043e8000c101908 */
[----:B------:R1:W-:Y:S05]  /*0a10*/  STG.E desc[UR8][R12.64+0xc], R2 ;  /* 0x00000c020c007986 */ /* 0x0003ea000c101908 */
[----:B------:R-:W-:Y:S05]  /*0a20*/  @P1 BRA `(.L_x_45) ;  /* 0xfffffff800881947 */ /* 0x000fea000383ffff */
[----:B------:R-:W-:Y:S05]  /*0a30*/  BSYNC.RECONVERGENT B2 ;  /* 0x0000000000027941 */ /* 0x000fea0003800200 */
.L_x_44:
[----:B------:R-:W-:Y:S01]  /*0a40*/  IADD3 R24, PT, PT, R24, -0xb0f8a, RZ ;  /* 0xfff4f07618187810 */ /* 0x000fe20007ffe0ff */
[----:B------:R-:W-:Y:S01]  /*0a50*/  IMAD.MOV.U32 R18, RZ, RZ, R0 ;  /* 0x000000ffff127224 */ /* 0x000fe200078e0000 */
[----:B------:R-:W-:Y:S01]  /*0a60*/  MOV R20, R27 ;  /* 0x0000001b00147202 */ /* 0x000fe20000000f00 */
[----:B------:R-:W-:Y:S01]  /*0a70*/  IMAD.MOV.U32 R14, RZ, RZ, R21 ;  /* 0x000000ffff0e7224 */ /* 0x000fe200078e0015 */
[----:B------:R-:W-:Y:S01]  /*0a80*/  MOV R16, R24 ;  /* 0x0000001800107202 */ /* 0x000fe20000000f00 */
[----:B------:R-:W-:Y:S02]  /*0a90*/  IMAD.MOV.U32 R22, RZ, RZ, R17 ;  /* 0x000000ffff167224 */ /* 0x000fe400078e0011 */
[----:B------:R-:W-:-:S07]  /*0aa0*/  IMAD.MOV.U32 R23, RZ, RZ, R29 ;  /* 0x000000ffff177224 */ /* 0x000fce00078e001d */
.L_x_43:
[----:B------:R-:W-:Y:S05]  /*0ab0*/  BSYNC.RECONVERGENT B1 ;  /* 0x0000000000017941 */ /* 0x000fea0003800200 */
.L_x_42:
[----:B------:R-:W-:-:S13]  /*0ac0*/  ISETP.NE.AND P0, PT, R7, RZ, PT ;  /* 0x000000ff0700720c */ /* 0x000fda0003f05270 */
[----:B------:R-:W-:Y:S05]  /*0ad0*/  @!P0 BRA `(.L_x_41) ;  /* 0x0000000400d88947 */ /* 0x000fea0003800000 */
[----:B-1----:R-:W0:Y:S01]  /*0ae0*/  I2F.U32.RP R10, R5 ;  /* 0x00000005000a7306 */ /* 0x002e220000209000 */
[----:B------:R-:W-:Y:S01]  /*0af0*/  SHF.R.U32.HI R0, RZ, 0x2, R19 ;  /* 0x00000002ff007819 */ /* 0x000fe20000011613 */
[----:B------:R-:W-:Y:S01]  /*0b00*/  IMAD.MOV R13, RZ, RZ, -R5 ;  /* 0x000000ffff0d7224 */ /* 0x000fe200078e0a05 */
[----:B------:R-:W-:Y:S01]  /*0b10*/  SHF.L.U32 R11, R14, 0x4, RZ ;  /* 0x000000040e0b7819 */ /* 0x000fe200000006ff */
[----:B------:R-:W-:Y:S01]  /*0b20*/  VIADD R24, R16, 0x587c5 ;  /* 0x000587c510187836 */ /* 0x000fe20000000000 */
[----:B------:R-:W-:-:S05]  /*0b30*/  LOP3.LUT R0, R0, R19, RZ, 0x3c, !PT ;  /* 0x0000001300007212 */ /* 0x000fca00078e3cff */
[----:B------:R-:W-:Y:S01]  /*0b40*/  IMAD.SHL.U32 R8, R0, 0x2, RZ ;  /* 0x0000000200087824 */ /* 0x000fe200078e00ff */
[----:B0-----:R-:W0:Y:S04]  /*0b50*/  MUFU.RCP R10, R10 ;  /* 0x0000000a000a7308 */ /* 0x001e280000001000 */
[----:B------:R-:W-:Y:S01]  /*0b60*/  LOP3.LUT R11, R14, R11, R8, 0x96, !PT ;  /* 0x0000000b0e0b7212 */ /* 0x000fe200078e9608 */
[----:B------:R-:W-:-:S03]  /*0b70*/  HFMA2 R8, -RZ, RZ, 0, 0 ;  /* 0x00000000ff087431 */ /* 0x000fc600000001ff */
[----:B------:R-:W-:Y:S02]  /*0b80*/  LOP3.LUT R15, R11, R0, RZ, 0x3c, !PT ;  /* 0x000000000b0f7212 */ /* 0x000fe400078e3cff */
[----:B------:R-:W-:-:S03]  /*0b90*/  LOP3.LUT R11, RZ, R5, RZ, 0x33, !PT ;  /* 0x00000005ff0b7212 */ /* 0x000fc600078e33ff */
[----:B------:R-:W-:Y:S02]  /*0ba0*/  IMAD.IADD R0, R15, 0x1, R24 ;  /* 0x000000010f007824 */ /* 0x000fe400078e0218 */
[----:B0-----:R-:W-:-:S06]  /*0bb0*/  VIADD R9, R10, 0xffffffe ;  /* 0x0ffffffe0a097836 */ /* 0x001fcc0000000000 */
[----:B------:R-:W0:Y:S02]  /*0bc0*/  F2I.FTZ.U32.TRUNC.NTZ R9, R9 ;  /* 0x0000000900097305 */ /* 0x000e24000021f000 */
[----:B0-----:R-:W-:-:S04]  /*0bd0*/  IMAD R13, R13, R9, RZ ;  /* 0x000000090d0d7224 */ /* 0x001fc800078e02ff */
[----:B------:R-:W-:-:S06]  /*0be0*/  IMAD.HI.U32 R13, R9, R13, R8 ;  /* 0x0000000d090d7227 */ /* 0x000fcc00078e0008 */
[----:B------:R-:W-:Y:S02]  /*0bf0*/  IMAD.HI.U32 R8, R13, R0, RZ ;  /* 0x000000000d087227 */ /* 0x000fe400078e00ff */
[----:B------:R-:W0:Y:S02]  /*0c00*/  LDC.64 R12, c[0x0][0x380] ;  /* 0x0000e000ff0c7b82 */ /* 0x000e240000000a00 */
[----:B------:R-:W-:-:S04]  /*0c10*/  IMAD.MOV R8, RZ, RZ, -R8 ;  /* 0x000000ffff087224 */ /* 0x000fc800078e0a08 */
[----:B------:R-:W-:Y:S02]  /*0c20*/  IMAD R0, R5, R8, R0 ;  /* 0x0000000805007224 */ /* 0x000fe400078e0200 */
[----:B------:R-:W1:Y:S03]  /*0c30*/  LDC.64 R8, c[0x0][0x3b0] ;  /* 0x0000ec00ff087b82 */ /* 0x000e660000000a00 */
[----:B------:R-:W-:-:S13]  /*0c40*/  ISETP.GE.U32.AND P0, PT, R0, R5, PT ;  /* 0x000000050000720c */ /* 0x000fda0003f06070 */
[C---:B------:R-:W-:Y:S02]  /*0c50*/  @P0 IADD3 R0, PT, PT, -R5.reuse, R0, RZ ;  /* 0x0000000005000210 */ /* 0x040fe40007ffe1ff */
[----:B------:R-:W-:Y:S02]  /*0c60*/  ISETP.NE.U32.AND P0, PT, R5, RZ, PT ;  /* 0x000000ff0500720c */ /* 0x000fe40003f05070 */
[----:B------:R-:W-:-:S13]  /*0c70*/  ISETP.GE.U32.AND P1, PT, R0, R5, PT ;  /* 0x000000050000720c */ /* 0x000fda0003f26070 */
[----:B------:R-:W-:-:S05]  /*0c80*/  @P1 IMAD.IADD R0, R0, 0x1, -R5 ;  /* 0x0000000100001824 */ /* 0x000fca00078e0a05 */
[----:B------:R-:W-:Y:S02]  /*0c90*/  SEL R0, R11, R0, !P0 ;  /* 0x000000000b007207 */ /* 0x000fe40004000000 */
[----:B------:R-:W2:Y:S03]  /*0ca0*/  LDC.64 R10, c[0x0][0x388] ;  /* 0x0000e200ff0a7b82 */ /* 0x000ea60000000a00 */
[----:B------:R-:W-:-:S04]  /*0cb0*/  IMAD.IADD R21, R3, 0x1, R0 ;  /* 0x0000000103157824 */ /* 0x000fc800078e0200 */
[----:B-1----:R-:W-:-:S05]  /*0cc0*/  IMAD.WIDE.U32 R20, R21, 0x4, R8 ;  /* 0x0000000415147825 */ /* 0x002fca00078e0008 */
[----:B------:R1:W3:Y:S01]  /*0cd0*/  LDG.E R31, desc[UR8][R20.64] ;  /* 0x00000008141f7981 */ /* 0x0002e2000c1e1900 */
[C---:B0-----:R-:W-:Y:S01]  /*0ce0*/  IMAD.WIDE R12, R18.reuse, 0x4, R12 ;  /* 0x00000004120c7825 */ /* 0x041fe200078e020c */
[----:B------:R-:W-:Y:S02]  /*0cf0*/  ISETP.NE.AND P1, PT, R7, 0x1, PT ;  /* 0x000000010700780c */ /* 0x000fe40003f25270 */
[----:B------:R-:W-:Y:S01]  /*0d00*/  IADD3 R0, PT, PT, R18, 0x1, RZ ;  /* 0x0000000112007810 */ /* 0x000fe20007ffe0ff */
[----:B------:R-:W-:Y:S02]  /*0d10*/  IMAD.MOV.U32 R23, RZ, RZ, R14 ;  /* 0x000000ffff177224 */ /* 0x000fe400078e000e */
[----:B------:R-:W-:Y:S02]  /*0d20*/  IMAD.MOV.U32 R22, RZ, RZ, R29 ;  /* 0x000000ffff167224 */ /* 0x000fe400078e001d */
[----:B------:R-:W-:Y:S01]  /*0d30*/  IMAD.MOV.U32 R19, RZ, RZ, R27 ;  /* 0x000000ffff137224 */ /* 0x000fe200078e001b */
[----:B-1----:R-:W-:Y:S01]  /*0d40*/  MOV R20, R17 ;  /* 0x0000001100147202 */ /* 0x002fe20000000f00 */
[----:B------:R-:W-:-:S02]  /*0d50*/  IMAD.MOV.U32 R21, RZ, RZ, R15 ;  /* 0x000000ffff157224 */ /* 0x000fc400078e000f */
[----:B--2---:R-:W-:Y:S01]  /*0d60*/  IMAD.WIDE R10, R18, 0x4, R10 ;  /* 0x00000004120a7825 */ /* 0x004fe200078e020a */
[----:B---3--:R0:W-:Y:S04]  /*0d70*/  STG.E desc[UR8][R12.64], R31 ;  /* 0x0000001f0c007986 */ /* 0x0081e8000c101908 */
[----:B------:R0:W-:Y:S01]  /*0d80*/  STG.E desc[UR8][R10.64], R2 ;  /* 0x000000020a007986 */ /* 0x0001e2000c101908 */
[----:B------:R-:W-:Y:S05]  /*0d90*/  @!P1 BRA `(.L_x_41) ;  /* 0x0000000400289947 */ /* 0x000fea0003800000 */
[----:B------:R-:W1:Y:S01]  /*0da0*/  I2F.U32.RP R7, R5 ;  /* 0x0000000500077306 */ /* 0x000e620000209000 */
[----:B------:R-:W-:Y:S02]  /*0db0*/  IMAD.MOV R19, RZ, RZ, -R5 ;  /* 0x000000ffff137224 */ /* 0x000fe400078e0a05 */
[----:B------:R-:W-:Y:S02]  /*0dc0*/  IMAD.MOV.U32 R20, RZ, RZ, RZ ;  /* 0x000000ffff147224 */ /* 0x000fe400078e00ff */
[----:B------:R-:W-:-:S03]  /*0dd0*/  VIADD R24, R16, 0xb0f8a ;  /* 0x000b0f8a10187836 */ /* 0x000fc60000000000 */
[----:B-1----:R-:W1:Y:S02]  /*0de0*/  MUFU.RCP R0, R7 ;  /* 0x0000000700007308 */ /* 0x002e640000001000 */
[----:B-1----:R-:W-:Y:S02]  /*0df0*/  IADD3 R21, PT, PT, R0, 0xffffffe, RZ ;  /* 0x0ffffffe00157810 */ /* 0x002fe40007ffe0ff */
[----:B------:R-:W-:-:S04]  /*0e00*/  SHF.R.U32.HI R0, RZ, 0x2, R27 ;  /* 0x00000002ff007819 */ /* 0x000fc8000001161b */
[----:B------:R-:W1:Y:S01]  /*0e10*/  F2I.FTZ.U32.TRUNC.NTZ R21, R21 ;  /* 0x0000001500157305 */ /* 0x000e62000021f000 */
[----:B------:R-:W-:Y:S02]  /*0e20*/  LOP3.LUT R0, R0, R27, RZ, 0x3c, !PT ;  /* 0x0000001b00007212 */ /* 0x000fe400078e3cff */
[----:B------:R-:W-:Y:S01]  /*0e30*/  LOP3.LUT R27, RZ, R5, RZ, 0x33, !PT ;  /* 0x00000005ff1b7212 */ /* 0x000fe200078e33ff */
[----:B-1----:R-:W-:-:S04]  /*0e40*/  IMAD R19, R19, R21, RZ ;  /* 0x0000001513137224 */ /* 0x002fc800078e02ff */
[----:B------:R-:W-:Y:S01]  /*0e50*/  IMAD.HI.U32 R23, R21, R19, R20 ;  /* 0x0000001315177227 */ /* 0x000fe200078e0014 */
[----:B------:R-:W-:-:S03]  /*0e60*/  SHF.L.U32 R20, R15, 0x4, RZ ;  /* 0x000000040f147819 */ /* 0x000fc600000006ff */
[----:B------:R-:W-:-:S05]  /*0e70*/  IMAD.SHL.U32 R19, R0, 0x2, RZ ;  /* 0x0000000200137824 */ /* 0x000fca00078e00ff */
[----:B------:R-:W-:-:S04]  /*0e80*/  LOP3.LUT R19, R15, R20, R19, 0x96, !PT ;  /* 0x000000140f137212 */ /* 0x000fc800078e9613 */
[----:B0-----:R-:W-:-:S04]  /*0e90*/  LOP3.LUT R31, R19, R0, RZ, 0x3c, !PT ;  /* 0x00000000131f7212 */ /* 0x001fc800078e3cff */
[----:B------:R-:W-:-:S05]  /*0ea0*/  IADD3 R0, PT, PT, R31, R24, RZ ;  /* 0x000000181f007210 */ /* 0x000fca0007ffe0ff */
[----:B------:R-:W-:-:S04]  /*0eb0*/  IMAD.HI.U32 R19, R23, R0, RZ ;  /* 0x0000000017137227 */ /* 0x000fc800078e00ff */
[----:B------:R-:W-:-:S04]  /*0ec0*/  IMAD.MOV R19, RZ, RZ, -R19 ;  /* 0x000000ffff137224 */ /* 0x000fc800078e0a13 */
[----:B------:R-:W-:-:S05]  /*0ed0*/  IMAD R0, R5, R19, R0 ;  /* 0x0000001305007224 */ /* 0x000fca00078e0200 */
[----:B------:R-:W-:-:S13]  /*0ee0*/  ISETP.GE.U32.AND P1, PT, R0, R5, PT ;  /* 0x000000050000720c */ /* 0x000fda0003f26070 */
[----:B------:R-:W-:-:S05]  /*0ef0*/  @P1 IMAD.IADD R0, R0, 0x1, -R5 ;  /* 0x0000000100001824 */ /* 0x000fca00078e0a05 */
[----:B------:R-:W-:-:S13]  /*0f00*/  ISETP.GE.U32.AND P1, PT, R0, R5, PT ;  /* 0x000000050000720c */ /* 0x000fda0003f26070 */
[----:B------:R-:W-:-:S04]  /*0f10*/  @P1 IADD3 R0, PT, PT, -R5, R0, RZ ;  /* 0x0000000005001210 */ /* 0x000fc80007ffe1ff */
[----:B------:R-:W-:-:S05]  /*0f20*/  SEL R0, R27, R0, !P0 ;  /* 0x000000001b007207 */ /* 0x000fca0004000000 */
[----:B------:R-:W-:-:S04]  /*0f30*/  IMAD.IADD R33, R3, 0x1, R0 ;  /* 0x0000000103217824 */ /* 0x000fc800078e0200 */
[----:B------:R-:W-:-:S06]  /*0f40*/  IMAD.WIDE.U32 R32, R33, 0x4, R8 ;  /* 0x0000000421207825 */ /* 0x000fcc00078e0008 */
[----:B------:R-:W2:Y:S01]  /*0f50*/  LDG.E R33, desc[UR8][R32.64] ;  /* 0x0000000820217981 */ /* 0x000ea2000c1e1900 */
[----:B------:R-:W-:Y:S01]  /*0f60*/  VIMNMX R0, PT, PT, R5, R6, PT ;  /* 0x0000000605007248 */ /* 0x000fe20003fe0100 */
[----:B------:R-:W-:Y:S01]  /*0f70*/  IMAD.MOV.U32 R22, RZ, RZ, R14 ;  /* 0x000000ffff167224 */ /* 0x000fe200078e000e */
[----:B------:R-:W-:Y:S01]  /*0f80*/  MOV R23, R15 ;  /* 0x0000000f00177202 */ /* 0x000fe20000000f00 */
[----:B------:R-:W-:Y:S01]  /*0f90*/  IMAD.MOV.U32 R20, RZ, RZ, R29 ;  /* 0x000000ffff147224 */ /* 0x000fe200078e001d */
[----:B------:R-:W-:Y:S01]  /*0fa0*/  VIMNMX R0, PT, PT, R0, 0x1, !PT ;  /* 0x0000000100007848 */ /* 0x000fe20007fe0100 */
[----:B------:R-:W-:Y:S01]  /*0fb0*/  IMAD.MOV.U32 R21, RZ, RZ, R31 ;  /* 0x000000ffff157224 */ /* 0x000fe200078e001f */
[----:B------:R-:W-:Y:S02]  /*0fc0*/  MOV R19, R17 ;  /* 0x0000001100137202 */ /* 0x000fe40000000f00 */
[----:B------:R-:W-:-:S04]  /*0fd0*/  LOP3.LUT R0, R0, 0x3, RZ, 0xc0, !PT ;  /* 0x0000000300007812 */ /* 0x000fc800078ec0ff */
[----:B------:R-:W-:Y:S01]  /*0fe0*/  ISETP.NE.AND P1, PT, R0, 0x2, PT ;  /* 0x000000020000780c */ /* 0x000fe20003f25270 */
[----:B------:R-:W-:Y:S01]  /*0ff0*/  VIADD R0, R18, 0x2 ;  /* 0x0000000212007836 */ /* 0x000fe20000000000 */
[----:B--2---:R2:W-:Y:S04]  /*1000*/  STG.E desc[UR8][R12.64+0x4], R33 ;  /* 0x000004210c007986 */ /* 0x0045e8000c101908 */
[----:B------:R2:W-:Y:S07]  /*1010*/  STG.E desc[UR8][R10.64+0x4], R2 ;  /* 0x000004020a007986 */ /* 0x0005ee000c101908 */
[----:B------:R-:W-:Y:S05]  /*1020*/  @!P1 BRA `(.L_x_41) ;  /* 0x0000000000849947 */ /* 0x000fea0003800000 */
[----:B------:R-:W0:Y:S01]  /*1030*/  MUFU.RCP R7, R7 ;  /* 0x0000000700077308 */ /* 0x000e220000001000 */
[----:B------:R-:W-:Y:S01]  /*1040*/  IADD3 R19, PT, PT, RZ, -R5, RZ ;  /* 0x80000005ff137210 */ /* 0x000fe20007ffe0ff */
[----:B------:R-:W-:Y:S01]  /*1050*/  IMAD.MOV.U32 R20, RZ, RZ, RZ ;  /* 0x000000ffff147224 */ /* 0x000fe200078e00ff */
[----:B------:R-:W-:Y:S01]  /*1060*/  SHF.R.U32.HI R0, RZ, 0x2, R17 ;  /* 0x00000002ff007819 */ /* 0x000fe20000011611 */
[----:B------:R-:W-:-:S03]  /*1070*/  VIADD R24, R16, 0x10974f ;  /* 0x0010974f10187836 */ /* 0x000fc60000000000 */
[----:B------:R-:W-:Y:S01]  /*1080*/  LOP3.LUT R0, R0, R17, RZ, 0x3c, !PT ;  /* 0x0000001100007212 */ /* 0x000fe200078e3cff */
[----:B0-----:R-:W-:-:S03]  /*1090*/  VIADD R21, R7, 0xffffffe ;  /* 0x0ffffffe07157836 */ /* 0x001fc60000000000 */
[----:B------:R-:W-:-:S03]  /*10a0*/  SHF.L.U32 R7, R0, 0x1, RZ ;  /* 0x0000000100077819 */ /* 0x000fc600000006ff */
[----:B------:R-:W0:Y:S02]  /*10b0*/  F2I.FTZ.U32.TRUNC.NTZ R21, R21 ;  /* 0x0000001500157305 */ /* 0x000e24000021f000 */
[----:B0-----:R-:W-:-:S04]  /*10c0*/  IMAD R19, R19, R21, RZ ;  /* 0x0000001513137224 */ /* 0x001fc800078e02ff */
[----:B------:R-:W-:-:S04]  /*10d0*/  IMAD.HI.U32 R19, R21, R19, R20 ;  /* 0x0000001315137227 */ /* 0x000fc800078e0014 */
[----:B------:R-:W-:-:S05]  /*10e0*/  IMAD.SHL.U32 R20, R31, 0x10, RZ ;  /* 0x000000101f147824 */ /* 0x000fca00078e00ff */
[----:B------:R-:W-:-:S04]  /*10f0*/  LOP3.LUT R7, R31, R20, R7, 0x96, !PT ;  /* 0x000000141f077212 */ /* 0x000fc800078e9607 */
[----:B------:R-:W-:-:S05]  /*1100*/  LOP3.LUT R21, R7, R0, RZ, 0x3c, !PT ;  /* 0x0000000007157212 */ /* 0x000fca00078e3cff */
[----:B------:R-:W-:-:S04]  /*1110*/  IMAD.IADD R0, R21, 0x1, R24 ;  /* 0x0000000115007824 */ /* 0x000fc800078e0218 */
[----:B------:R-:W-:-:S05]  /*1120*/  IMAD.HI.U32 R7, R19, R0, RZ ;  /* 0x0000000013077227 */ /* 0x000fca00078e00ff */
[----:B------:R-:W-:-:S05]  /*1130*/  IADD3 R7, PT, PT, -R7, RZ, RZ ;  /* 0x000000ff07077210 */ /* 0x000fca0007ffe1ff */
[----:B------:R-:W-:-:S05]  /*1140*/  IMAD R0, R5, R7, R0 ;  /* 0x0000000705007224 */ /* 0x000fca00078e0200 */
[----:B------:R-:W-:-:S13]  /*1150*/  ISETP.GE.U32.AND P1, PT, R0, R5, PT ;  /* 0x000000050000720c */ /* 0x000fda0003f26070 */
[----:B------:R-:W-:-:S05]  /*1160*/  @P1 IMAD.IADD R0, R0, 0x1, -R5 ;  /* 0x0000000100001824 */ /* 0x000fca00078e0a05 */
[----:B------:R-:W-:-:S13]  /*1170*/  ISETP.GE.U32.AND P1, PT, R0, R5, PT ;  /* 0x000000050000720c */ /* 0x000fda0003f26070 */
[----:B------:R-:W-:-:S05]  /*1180*/  @P1 IMAD.IADD R0, R0, 0x1, -R5 ;  /* 0x0000000100001824 */ /* 0x000fca00078e0a05 */
[----:B------:R-:W-:-:S04]  /*1190*/  SEL R0, R27, R0, !P0 ;  /* 0x000000001b007207 */ /* 0x000fc80004000000 */
[----:B------:R-:W-:-:S05]  /*11a0*/  IADD3 R7, PT, PT, R3, R0, RZ ;  /* 0x0000000003077210 */ /* 0x000fca0007ffe0ff */
[----:B------:R-:W-:-:S06]  /*11b0*/  IMAD.WIDE.U32 R8, R7, 0x4, R8 ;  /* 0x0000000407087825 */ /* 0x000fcc00078e0008 */
[----:B------:R-:W3:Y:S01]  /*11c0*/  LDG.E R9, desc[UR8][R8.64] ;  /* 0x0000000808097981 */ /* 0x000ee2000c1e1900 */
[----:B------:R-:W-:Y:S01]  /*11d0*/  VIADD R0, R18, 0x3 ;  /* 0x0000000312007836 */ /* 0x000fe20000000000 */
[----:B------:R-:W-:Y:S01]  /*11e0*/  MOV R22, R15 ;  /* 0x0000000f00167202 */ /* 0x000fe20000000f00 */
[----:B------:R-:W-:Y:S02]  /*11f0*/  IMAD.MOV.U32 R23, RZ, RZ, R31 ;  /* 0x000000ffff177224 */ /* 0x000fe400078e001f */
[----:B------:R-:W-:Y:S02]  /*1200*/  IMAD.MOV.U32 R20, RZ, RZ, R14 ;  /* 0x000000ffff147224 */ /* 0x000fe400078e000e */
[----:B------:R-:W-:Y:S01]  /*1210*/  IMAD.MOV.U32 R19, RZ, RZ, R29 ;  /* 0x000000ffff137224 */ /* 0x000fe200078e001d */
[----:B---3--:R3:W-:Y:S04]  /*1220*/  STG.E desc[UR8][R12.64+0x8], R9 ;  /* 0x000008090c007986 */ /* 0x0087e8000c101908 */
[----:B------:R3:W-:Y:S02]  /*1230*/  STG.E desc[UR8][R10.64+0x8], R2 ;  /* 0x000008020a007986 */ /* 0x0007e4000c101908 */
.L_x_41:
[----:B------:R-:W-:Y:S05]  /*1240*/  BSYNC.RECONVERGENT B0 ;  /* 0x0000000000007941 */ /* 0x000fea0003800200 */
.L_x_40:
[----:B------:R-:W-:Y:S01]  /*1250*/  ISETP.GE.AND P0, PT, R5, R6, PT ;  /* 0x000000060500720c */ /* 0x000fe20003f06270 */
[----:B------:R-:W-:-:S12]  /*1260*/  BSSY.RECONVERGENT B0, `(.L_x_46) ;  /* 0x0000051000007945 */ /* 0x000fd80003800200 */
[----:B------:R-:W-:Y:S05]  /*1270*/  @P0 BRA `(.L_x_47) ;  /* 0x00000004003c0947 */ /* 0x000fea0003800000 */
[----:B------:R-:W-:Y:S01]  /*1280*/  IADD3 R3, PT, PT, R3, R6, RZ ;  /* 0x0000000603037210 */ /* 0x000fe20007ffe0ff */
[----:B------:R-:W-:Y:S04]  /*1290*/  BSSY.RECONVERGENT B1, `(.L_x_48) ;  /* 0x0000020000017945 */ /* 0x000fe80003800200 */
[----:B------:R-:W-:Y:S02]  /*12a0*/  IMAD.IADD R5, R4, 0x1, -R3 ;  /* 0x0000000104057824 */ /* 0x000fe400078e0a03 */
[----:B------:R-:W-:-:S03]  /*12b0*/  IMAD.IADD R3, R3, 0x1, -R4 ;  /* 0x0000000103037824 */ /* 0x000fc600078e0a04 */
[----:B------:R-:W-:-:S13]  /*12c0*/  ISETP.GT.U32.AND P0, PT, R5, -0x8, PT ;  /* 0xfffffff80500780c */ /* 0x000fda0003f04070 */
[----:B------:R-:W-:Y:S05]  /*12d0*/  @P0 BRA `(.L_x_49) ;  /* 0x00000000006c0947 */ /* 0x000fea0003800000 */
[----:B------:R-:W4:Y:S01]  /*12e0*/  LDC.64 R4, c[0x0][0x380] ;  /* 0x0000e000ff047b82 */ /* 0x000f220000000a00 */
[----:B0123--:R-:W-:Y:S01]  /*12f0*/  HFMA2 R12, -RZ, RZ, 0, 0 ;  /* 0x00000000ff0c7431 */ /* 0x00ffe200000001ff */
[----:B------:R-:W-:-:S06]  /*1300*/  LOP3.LUT R15, R3, 0xfffffff8, RZ, 0xc0, !PT ;  /* 0xfffffff8030f7812 */ /* 0x000fcc00078ec0ff */
[----:B------:R-:W0:Y:S02]  /*1310*/  LDC.64 R6, c[0x0][0x388] ;  /* 0x0000e200ff067b82 */ /* 0x000e240000000a00 */
.L_x_50:
[----:B0-----:R-:W-:Y:S02]  /*1320*/  IMAD.MOV.U32 R13, RZ, RZ, -0x1 ;  /* 0xffffffffff0d7424 */ /* 0x001fe400078e00ff */
[----:B----4-:R-:W-:-:S04]  /*1330*/  IMAD.WIDE R8, R0, 0x4, R4 ;  /* 0x0000000400087825 */ /* 0x010fc800078e0204 */
[C---:B0-----:R-:W-:Y:S01]  /*1340*/  IMAD.WIDE R10, R0.reuse, 0x4, R6 ;  /* 0x00000004000a7825 */ /* 0x041fe200078e0206 */
[----:B------:R0:W-:Y:S01]  /*1350*/  STG.E desc[UR8][R8.64], R13 ;  /* 0x0000000d08007986 */ /* 0x0001e2000c101908 */
[----:B------:R-:W-:Y:S02]  /*1360*/  IADD3 R0, PT, PT, R0, 0x8, RZ ;  /* 0x0000000800007810 */ /* 0x000fe40007ffe0ff */
[----:B------:R-:W-:Y:S01]  /*1370*/  VIADD R12, R12, 0x8 ;  /* 0x000000080c0c7836 */ /* 0x000fe20000000000 */
[----:B------:R0:W-:Y:S04]  /*1380*/  STG.E desc[UR8][R10.64], R2 ;  /* 0x000000020a007986 */ /* 0x0001e8000c101908 */
[----:B------:R0:W-:Y:S01]  /*1390*/  STG.E desc[UR8][R8.64+0x4], R13 ;  /* 0x0000040d08007986 */ /* 0x0001e2000c101908 */
[----:B------:R-:W-:-:S03]  /*13a0*/  ISETP.NE.AND P0, PT, R12, R15, PT ;  /* 0x0000000f0c00720c */ /* 0x000fc60003f05270 */
[----:B------:R0:W-:Y:S04]  /*13b0*/  STG.E desc[UR8][R10.64+0x4], R2 ;  /* 0x000004020a007986 */ /* 0x0001e8000c101908 */
        /* <DEDUP_REMOVED lines=11> */
[----:B------:R0:W-:Y:S01]  /*1470*/  STG.E desc[UR8][R10.64+0x1c], R2 ;  /* 0x00001c020a007986 */ /* 0x0001e2000c101908 */
[----:B------:R-:W-:Y:S05]  /*1480*/  @P0 BRA `(.L_x_50) ;  /* 0xfffffffc00a40947 */ /* 0x000fea000383ffff */
.L_x_49:
[----:B------:R-:W-:Y:S05]  /*1490*/  BSYNC.RECONVERGENT B1 ;  /* 0x0000000000017941 */ /* 0x000fea0003800200 */
.L_x_48:
[----:B------:R-:W-:-:S13]  /*14a0*/  LOP3.LUT P0, R4, R3, 0x7, RZ, 0xc0, !PT ;  /* 0x0000000703047812 */ /* 0x000fda000780c0ff */
[----:B------:R-:W-:Y:S05]  /*14b0*/  @!P0 BRA `(.L_x_47) ;  /* 0x0000000000ac8947 */ /* 0x000fea0003800000 */
[----:B------:R-:W-:Y:S01]  /*14c0*/  ISETP.GE.U32.AND P0, PT, R4, 0x4, PT ;  /* 0x000000040400780c */ /* 0x000fe20003f06070 */
[----:B------:R-:W-:Y:S01]  /*14d0*/  BSSY.RECONVERGENT B1, `(.L_x_51) ;  /* 0x0000011000017945 */ /* 0x000fe20003800200 */
[----:B0-----:R-:W-:-:S11]  /*14e0*/  LOP3.LUT P1, R8, R3, 0x3, RZ, 0xc0, !PT ;  /* 0x0000000303087812 */ /* 0x001fd6000782c0ff */
[----:B------:R-:W-:Y:S05]  /*14f0*/  @!P0 BRA `(.L_x_52) ;  /* 0x0000000000388947 */ /* 0x000fea0003800000 */
[----:B------:R-:W0:Y:S01]  /*1500*/  LDC.64 R6, c[0x0][0x380] ;  /* 0x0000e000ff067b82 */ /* 0x000e220000000a00 */
[----:B-1-3--:R-:W-:-:S07]  /*1510*/  IMAD.MOV.U32 R9, RZ, RZ, -0x1 ;  /* 0xffffffffff097424 */ /* 0x00afce00078e00ff */
[----:B------:R-:W1:Y:S01]  /*1520*/  LDC.64 R4, c[0x0][0x388] ;  /* 0x0000e200ff047b82 */ /* 0x000e620000000a00 */
[----:B0-----:R-:W-:-:S05]  /*1530*/  IMAD.WIDE R6, R0, 0x4, R6 ;  /* 0x0000000400067825 */ /* 0x001fca00078e0206 */
[----:B------:R0:W-:Y:S01]  /*1540*/  STG.E desc[UR8][R6.64], R9 ;  /* 0x0000000906007986 */ /* 0x0001e2000c101908 */
[----:B-1----:R-:W-:-:S04]  /*1550*/  IMAD.WIDE R4, R0, 0x4, R4 ;  /* 0x0000000400047825 */ /* 0x002fc800078e0204 */
[----:B------:R-:W-:Y:S01]  /*1560*/  VIADD R0, R0, 0x4 ;  /* 0x0000000400007836 */ /* 0x000fe20000000000 */
[----:B------:R0:W-:Y:S04]  /*1570*/  STG.E desc[UR8][R4.64], R2 ;  /* 0x0000000204007986 */ /* 0x0001e8000c101908 */
[----:B------:R0:W-:Y:S04]  /*1580*/  STG.E desc[UR8][R6.64+0x4], R9 ;  /* 0x0000040906007986 */ /* 0x0001e8000c101908 */
[----:B------:R0:W-:Y:S04]  /*1590*/  STG.E desc[UR8][R4.64+0x4], R2 ;  /* 0x0000040204007986 */ /* 0x0001e8000c101908 */
[----:B------:R0:W-:Y:S04]  /*15a0*/  STG.E desc[UR8][R6.64+0x8], R9 ;  /* 0x0000080906007986 */ /* 0x0001e8000c101908 */
[----:B------:R0:W-:Y:S04]  /*15b0*/  STG.E desc[UR8][R4.64+0x8], R2 ;  /* 0x0000080204007986 */ /* 0x0001e8000c101908 */
[----:B------:R0:W-:Y:S04]  /*15c0*/  STG.E desc[UR8][R6.64+0xc], R9 ;  /* 0x00000c0906007986 */ /* 0x0001e8000c101908 */
[----:B------:R0:W-:Y:S02]  /*15d0*/  STG.E desc[UR8][R4.64+0xc], R2 ;  /* 0x00000c0204007986 */ /* 0x0001e4000c101908 */
.L_x_52:
[----:B------:R-:W-:Y:S05]  /*15e0*/  BSYNC.RECONVERGENT B1 ;  /* 0x0000000000017941 */ /* 0x000fea0003800200 */
.L_x_51:
[----:B------:R-:W-:Y:S05]  /*15f0*/  @!P1 BRA `(.L_x_47) ;  /* 0x00000000005c9947 */ /* 0x000fea0003800000 */
[----:B0-----:R-:W0:Y:S01]  /*1600*/  LDC.64 R4, c[0x0][0x380] ;  /* 0x0000e000ff047b82 */ /* 0x001e220000000a00 */
[----:B------:R-:W-:Y:S01]  /*1610*/  LOP3.LUT R3, R3, 0x1, RZ, 0xc0, !PT ;  /* 0x0000000103037812 */ /* 0x000fe200078ec0ff */
[----:B------:R-:W-:Y:S01]  /*1620*/  BSSY.RECONVERGENT B1, `(.L_x_53) ;  /* 0x0000010000017945 */ /* 0x000fe20003800200 */
[----:B------:R-:W-:Y:S02]  /*1630*/  ISETP.NE.AND P0, PT, R8, 0x1, PT ;  /* 0x000000010800780c */ /* 0x000fe40003f05270 */
[----:B------:R-:W-:-:S03]  /*1640*/  ISETP.NE.U32.AND P1, PT, R3, 0x1, PT ;  /* 0x000000010300780c */ /* 0x000fc60003f25070 */
[----:B------:R-:W4:Y:S10]  /*1650*/  LDC.64 R6, c[0x0][0x388] ;  /* 0x0000e200ff067b82 */ /* 0x000f340000000a00 */
[----:B-123--:R-:W-:Y:S01]  /*1660*/  @!P1 MOV R13, 0xffffffff ;  /* 0xffffffff000d9802 */ /* 0x00efe20000000f00 */
[----:B------:R-:W-:Y:S06]  /*1670*/  @!P0 BRA `(.L_x_54) ;  /* 0x0000000000288947 */ /* 0x000fec0003800000 */
[----:B------:R-:W1:Y:S01]  /*1680*/  LDC.64 R10, c[0x0][0x380] ;  /* 0x0000e000ff0a7b82 */ /* 0x000e620000000a00 */
[----:B------:R-:W-:-:S07]  /*1690*/  IMAD.MOV.U32 R3, RZ, RZ, -0x1 ;  /* 0xffffffffff037424 */ /* 0x000fce00078e00ff */
[----:B------:R-:W2:Y:S01]  /*16a0*/  LDC.64 R8, c[0x0][0x388] ;  /* 0x0000e200ff087b82 */ /* 0x000ea20000000a00 */
[----:B-1----:R-:W-:-:S05]  /*16b0*/  IMAD.WIDE R10, R0, 0x4, R10 ;  /* 0x00000004000a7825 */ /* 0x002fca00078e020a */
[----:B------:R1:W-:Y:S01]  /*16c0*/  STG.E desc[UR8][R10.64], R3 ;  /* 0x000000030a007986 */ /* 0x0003e2000c101908 */
[----:B--2---:R-:W-:-:S04]  /*16d0*/  IMAD.WIDE R8, R0, 0x4, R8 ;  /* 0x0000000400087825 */ /* 0x004fc800078e0208 */
[----:B------:R-:W-:Y:S01]  /*16e0*/  VIADD R0, R0, 0x2 ;  /* 0x0000000200007836 */ /* 0x000fe20000000000 */
[----:B------:R1:W-:Y:S04]  /*16f0*/  STG.E desc[UR8][R8.64], R2 ;  /* 0x0000000208007986 */ /* 0x0003e8000c101908 */
[----:B------:R1:W-:Y:S04]  /*1700*/  STG.E desc[UR8][R10.64+0x4], R3 ;  /* 0x000004030a007986 */ /* 0x0003e8000c101908 */
[----:B------:R1:W-:Y:S02]  /*1710*/  STG.E desc[UR8][R8.64+0x4], R2 ;  /* 0x0000040208007986 */ /* 0x0003e4000c101908 */
.L_x_54:
[----:B------:R-:W-:Y:S05]  /*1720*/  BSYNC.RECONVERGENT B1 ;  /* 0x0000000000017941 */ /* 0x000fea0003800200 */
.L_x_53:
[----:B0-----:R-:W-:-:S04]  /*1730*/  @!P1 IMAD.WIDE R4, R0, 0x4, R4 ;  /* 0x0000000400049825 */ /* 0x001fc800078e0204 */
[----:B----4-:R-:W-:Y:S01]  /*1740*/  @!P1 IMAD.WIDE R6, R0, 0x4, R6 ;  /* 0x0000000400069825 */ /* 0x010fe200078e0206 */
[----:B------:R4:W-:Y:S04]  /*1750*/  @!P1 STG.E desc[UR8][R4.64], R13 ;  /* 0x0000000d04009986 */ /* 0x0009e8000c101908 */
[----:B------:R4:W-:Y:S02]  /*1760*/  @!P1 STG.E desc[UR8][R6.64], R2 ;  /* 0x0000000206009986 */ /* 0x0009e4000c101908 */
.L_x_47:
[----:B------:R-:W-:Y:S05]  /*1770*/  BSYNC.RECONVERGENT B0 ;  /* 0x0000000000007941 */ /* 0x000fea0003800200 */
.L_x_46:
[----:B-1----:R-:W-:-:S07]  /*1780*/  HFMA2 R3, -RZ, RZ, 0, 0 ;  /* 0x00000000ff037431 */ /* 0x002fce00000001ff */
.L_x_75:
[----:B-1----:R-:W1:Y:S01]  /*1790*/  LDCU UR4, c[0x0][0x3c8] ;  /* 0x00007900ff0477ac */ /* 0x002e620008000800 */
[----:B0-234-:R-:W0:Y:S08]  /*17a0*/  LDC.64 R6, c[0x0][0x380] ;  /* 0x0000e000ff067b82 */ /* 0x01de300000000a00 */
[----:B------:R-:W4:Y:S01]  /*17b0*/  LDC.64 R4, c[0x0][0x3c8] ;  /* 0x0000f200ff047b82 */ /* 0x000f220000000a00 */
[----:B-1----:R-:W-:-:S04]  /*17c0*/  IMAD R16, R25, UR4, RZ ;  /* 0x0000000419107c24 */ /* 0x002fc8000f8e02ff */
[----:B------:R-:W-:-:S04]  /*17d0*/  IMAD.IADD R16, R16, 0x1, R3 ;  /* 0x0000000110107824 */ /* 0x000fc800078e0203 */
[----:B0-----:R-:W-:-:S05]  /*17e0*/  IMAD.WIDE R6, R16, 0x4, R6 ;  /* 0x0000000410067825 */ /* 0x001fca00078e0206 */
[----:B------:R-:W5:Y:S01]  /*17f0*/  LDG.E R0, desc[UR8][R6.64] ;  /* 0x0000000806007981 */ /* 0x000f62000c1e1900 */
[----:B------:R-:W-:Y:S01]  /*1800*/  VIADD R3, R3, 0x1 ;  /* 0x0000000103037836 */ /* 0x000fe20000000000 */
[----:B------:R-:W-:Y:S04]  /*1810*/  BSSY.RECONVERGENT B0, `(.L_x_55) ;  /* 0x00001a8000007945 */ /* 0x000fe80003800200 */
[----:B----4-:R-:W-:Y:S02]  /*1820*/  ISETP.NE.AND P0, PT, R3, R4, PT ;  /* 0x000000040300720c */ /* 0x010fe40003f05270 */
[----:B-----5:R-:W-:-:S13]  /*1830*/  ISETP.GT.AND P1, PT, R0, RZ, PT ;  /* 0x000000ff0000720c */ /* 0x020fda0003f24270 */
[----:B------:R-:W-:Y:S05]  /*1840*/  @P1 BRA `(.L_x_56) ;  /* 0x0000000400281947 */ /* 0x000fea0003800000 */
[----:B--23--:R-:W-:Y:S01]  /*1850*/  IADD3 R2, PT, PT, R5, -0x1, RZ ;  /* 0xffffffff05027810 */ /* 0x00cfe20007ffe0ff */
[----:B------:R-:W-:-:S03]  /*1860*/  IMAD R15, R16, R5, RZ ;  /* 0x00000005100f7224 */ /* 0x000fc600078e02ff */
[----:B------:R-:W-:Y:S02]  /*1870*/  ISETP.GE.U32.AND P1, PT, R2, 0x7, PT ;  /* 0x000000070200780c */ /* 0x000fe40003f26070 */
[----:B------:R-:W-:-:S11]  /*1880*/  LOP3.LUT P2, R2, R5, 0x7, RZ, 0xc0, !PT ;  /* 0x0000000705027812 */ /* 0x000fd6000784c0ff */
[----:B------:R-:W-:Y:S05]  /*1890*/  @!P1 BRA `(.L_x_57) ;  /* 0x0000000000689947 */ /* 0x000fea0003800000 */
[----:B------:R-:W0:Y:S01]  /*18a0*/  LDC.64 R8, c[0x0][0x390] ;  /* 0x0000e400ff087b82 */ /* 0x000e220000000a00 */
[----:B------:R-:W-:-:S07]  /*18b0*/  UMOV UR4, URZ ;  /* 0x000000ff00047c82 */ /* 0x000fce0008000000 */
[----:B------:R-:W1:Y:S02]  /*18c0*/  LDC.64 R6, c[0x0][0x398] ;  /* 0x0000e600ff067b82 */ /* 0x000e640000000a00 */
.L_x_58:
[----:B--2---:R-:W-:Y:S01]  /*18d0*/  IMAD.MOV.U32 R17, RZ, RZ, -0x1 ;  /* 0xffffffffff117424 */ /* 0x004fe200078e00ff */
[----:B------:R-:W-:Y:S01]  /*18e0*/  UIADD3 UR4, UPT, UPT, UR4, 0x8, URZ ;  /* 0x0000000804047890 */ /* 0x000fe2000fffe0ff */
[----:B0-----:R-:W-:-:S03]  /*18f0*/  IMAD.WIDE R12, R15, 0x4, R8 ;  /* 0x000000040f0c7825 */ /* 0x001fc600078e0208 */
[----:B------:R-:W-:Y:S01]  /*1900*/  UISETP.NE.AND UP0, UPT, UR4, UR5, UPT ;  /* 0x000000050400728c */ /* 0x000fe2000bf05270 */
[C---:B-1----:R-:W-:Y:S01]  /*1910*/  IMAD.WIDE R10, R15.reuse, 0x4, R6 ;  /* 0x000000040f0a7825 */ /* 0x042fe200078e0206 */
[----:B------:R2:W-:Y:S03]  /*1920*/  STG.E desc[UR8][R12.64], R17 ;  /* 0x000000110c007986 */ /* 0x0005e6000c101908 */
[----:B------:R-:W-:Y:S01]  /*1930*/  VIADD R15, R15, 0x8 ;  /* 0x000000080f0f7836 */ /* 0x000fe20000000000 */
        /* <DEDUP_REMOVED lines=15> */
[----:B------:R-:W-:Y:S05]  /*1a30*/  BRA.U UP0, `(.L_x_58) ;  /* 0xfffffffd00a47547 */ /* 0x000fea000b83ffff */
.L_x_57:
[----:B------:R-:W-:Y:S05]  /*1a40*/  @!P2 BRA `(.L_x_59) ;  /* 0x000000180010a947 */ /* 0x000fea0003800000 */
[----:B------:R-:W-:Y:S01]  /*1a50*/  IADD3 R2, PT, PT, R2, -0x1, RZ ;  /* 0xffffffff02027810 */ /* 0x000fe20007ffe0ff */
[----:B------:R-:W-:-:S03]  /*1a60*/  UISETP.NE.AND UP0, UPT, UR6, URZ, UPT ;  /* 0x000000ff0600728c */ /* 0x000fc6000bf05270 */
[----:B------:R-:W-:-:S13]  /*1a70*/  ISETP.GE.U32.AND P1, PT, R2, 0x3, PT ;  /* 0x000000030200780c */ /* 0x000fda0003f26070 */
[----:B------:R-:W-:Y:S05]  /*1a80*/  @!P1 BRA `(.L_x_60) ;  /* 0x0000000000389947 */ /* 0x000fea0003800000 */
[----:B------:R-:W0:Y:S01]  /*1a90*/  LDC.64 R8, c[0x0][0x390] ;  /* 0x0000e400ff087b82 */ /* 0x000e220000000a00 */
[----:B--2---:R-:W-:-:S07]  /*1aa0*/  IMAD.MOV.U32 R11, RZ, RZ, -0x1 ;  /* 0xffffffffff0b7424 */ /* 0x004fce00078e00ff */
        /* <DEDUP_REMOVED lines=12> */
.L_x_60:
[----:B------:R-:W-:Y:S05]  /*1b70*/  BRA.U !UP0, `(.L_x_59) ;  /* 0x0000001508c47547 */ /* 0x000fea000b800000 */
[----:B------:R-:W-:Y:S01]  /*1b80*/  UISETP.NE.AND UP0, UPT, UR6, 0x1, UPT ;  /* 0x000000010600788c */ /* 0x000fe2000bf05270 */
[----:B------:R-:W-:-:S04]  /*1b90*/  LOP3.LUT R5, R5, 0x1, RZ, 0xc0, !PT ;  /* 0x0000000105057812 */ /* 0x000fc800078ec0ff */
[----:B------:R-:W-:-:S04]  /*1ba0*/  ISETP.NE.U32.AND P1, PT, R5, 0x1, PT ;  /* 0x000000010500780c */ /* 0x000fc80003f25070 */
[----:B------:R-:W-:Y:S09]  /*1bb0*/  BRA.U !UP0, `(.L_x_61) ;  /* 0x0000000108287547 */ /* 0x000ff2000b800000 */
[----:B0-----:R-:W0:Y:S01]  /*1bc0*/  LDC.64 R6, c[0x0][0x390] ;  /* 0x0000e400ff067b82 */ /* 0x001e220000000a00 */
[----:B------:R-:W-:-:S07]  /*1bd0*/  MOV R9, 0xffffffff ;  /* 0xffffffff00097802 */ /* 0x000fce0000000f00 */
[----:B------:R-:W1:Y:S01]  /*1be0*/  LDC.64 R4, c[0x0][0x398] ;  /* 0x0000e600ff047b82 */ /* 0x000e620000000a00 */
[----:B0-----:R-:W-:-:S05]  /*1bf0*/  IMAD.WIDE R6, R15, 0x4, R6 ;  /* 0x000000040f067825 */ /* 0x001fca00078e0206 */
[----:B------:R3:W-:Y:S01]  /*1c00*/  STG.E desc[UR8][R6.64], R9 ;  /* 0x0000000906007986 */ /* 0x0007e2000c101908 */
[----:B-1----:R-:W-:-:S04]  /*1c10*/  IMAD.WIDE R4, R15, 0x4, R4 ;  /* 0x000000040f047825 */ /* 0x002fc800078e0204 */
[----:B------:R-:W-:Y:S01]  /*1c20*/  VIADD R15, R15, 0x2 ;  /* 0x000000020f0f7836 */ /* 0x000fe20000000000 */
[----:B------:R3:W-:Y:S04]  /*1c30*/  STG.E desc[UR8][R4.64], R0 ;  /* 0x0000000004007986 */ /* 0x0007e8000c101908 */
[----:B------:R3:W-:Y:S04]  /*1c40*/  STG.E desc[UR8][R6.64+0x4], R9 ;  /* 0x0000040906007986 */ /* 0x0007e8000c101908 */
[----:B------:R3:W-:Y:S02]  /*1c50*/  STG.E desc[UR8][R4.64+0x4], R0 ;  /* 0x0000040004007986 */ /* 0x0007e4000c101908 */
.L_x_61:
[----:B------:R-:W-:Y:S05]  /*1c60*/  @P1 BRA `(.L_x_59) ;  /* 0x0000001400881947 */ /* 0x000fea0003800000 */
[----:B0--3--:R-:W0:Y:S01]  /*1c70*/  LDC.64 R6, c[0x0][0x390] ;  /* 0x0000e400ff067b82 */ /* 0x009e220000000a00 */
[----:B------:R-:W-:-:S07]  /*1c80*/  IMAD.MOV.U32 R9, RZ, RZ, -0x1 ;  /* 0xffffffffff097424 */ /* 0x000fce00078e00ff */
[----:B------:R-:W1:Y:S01]  /*1c90*/  LDC.64 R4, c[0x0][0x398] ;  /* 0x0000e600ff047b82 */ /* 0x000e620000000a00 */
[----:B0-----:R-:W-:-:S05]  /*1ca0*/  IMAD.WIDE R6, R15, 0x4, R6 ;  /* 0x000000040f067825 */ /* 0x001fca00078e0206 */
[----:B------:R4:W-:Y:S01]  /*1cb0*/  STG.E desc[UR8][R6.64], R9 ;  /* 0x0000000906007986 */ /* 0x0009e2000c101908 */
[----:B-1----:R-:W-:-:S05]  /*1cc0*/  IMAD.WIDE R4, R15, 0x4, R4 ;  /* 0x000000040f047825 */ /* 0x002fca00078e0204 */
[----:B------:R4:W-:Y:S01]  /*1cd0*/  STG.E desc[UR8][R4.64], R0 ;  /* 0x0000000004007986 */ /* 0x0009e2000c101908 */
[----:B------:R-:W-:Y:S05]  /*1ce0*/  BRA `(.L_x_59) ;  /* 0x0000001400687947 */ /* 0x000fea0003800000 */
.L_x_56:
[----:B------:R-:W0:Y:S02]  /*1cf0*/  LDC.64 R6, c[0x0][0x3b8] ;  /* 0x0000ee00ff067b82 */ /* 0x000e240000000a00 */
[----:B0-----:R-:W-:-:S05]  /*1d00*/  IMAD.WIDE.U32 R6, R0, 0x4, R6 ;  /* 0x0000000400067825 */ /* 0x001fca00078e0006 */
[----:B------:R-:W4:Y:S04]  /*1d10*/  LDG.E R28, desc[UR8][R6.64] ;  /* 0x00000008061c7981 */ /* 0x000f28000c1e1900 */
[----:B---3--:R-:W4:Y:S01]  /*1d20*/  LDG.E R9, desc[UR8][R6.64+0x4] ;  /* 0x0000040806097981 */ /* 0x008f22000c1e1900 */
[----:B------:R-:W-:Y:S01]  /*1d30*/  BSSY.RECONVERGENT B1, `(.L_x_62) ;  /* 0x0000104000017945 */ /* 0x000fe20003800200 */
[----:B------:R-:W-:Y:S01]  /*1d40*/  IMAD R16, R16, R5, RZ ;  /* 0x0000000510107224 */ /* 0x000fe200078e02ff */
[----:B----4-:R-:W-:-:S04]  /*1d50*/  IADD3 R18, PT, PT, -R28, R9, RZ ;  /* 0x000000091c127210 */ /* 0x010fc80007ffe1ff */
[----:B------:R-:W-:-:S13]  /*1d60*/  ISETP.GT.AND P1, PT, R18, RZ, PT ;  /* 0x000000ff1200720c */ /* 0x000fda0003f24270 */
[----:B------:R-:W-:Y:S05]  /*1d70*/  @!P1 BRA `(.L_x_63) ;  /* 0x0000000c00fc9947 */ /* 0x000fea0003800000 */
[----:B--2---:R-:W-:Y:S01]  /*1d80*/  VIMNMX R10, PT, PT, R18, R5, PT ;  /* 0x00000005120a7248 */ /* 0x004fe20003fe0100 */
[----:B------:R-:W-:Y:S01]  /*1d90*/  BSSY.RECONVERGENT B2, `(.L_x_64) ;  /* 0x000007a000027945 */ /* 0x000fe20003800200 */
[----:B------:R-:W-:Y:S01]  /*1da0*/  IMAD.MOV.U32 R8, RZ, RZ, R16 ;  /* 0x000000ffff087224 */ /* 0x000fe200078e0010 */
[----:B------:R-:W-:Y:S01]  /*1db0*/  MOV R4, R20 ;  /* 0x0000001400047202 */ /* 0x000fe20000000f00 */
[----:B------:R-:W-:Y:S01]  /*1dc0*/  IMAD.MOV.U32 R7, RZ, RZ, R24 ;  /* 0x000000ffff077224 */ /* 0x000fe200078e0018 */
[C---:B------:R-:W-:Y:S01]  /*1dd0*/  ISETP.GE.AND P1, PT, R10.reuse, 0x4, PT ;  /* 0x000000040a00780c */ /* 0x040fe20003f26270 */
[----:B------:R-:W-:Y:S01]  /*1de0*/  IMAD.MOV.U32 R2, RZ, RZ, R22 ;  /* 0x000000ffff027224 */ /* 0x000fe200078e0016 */
[----:B------:R-:W-:Y:S01]  /*1df0*/  MOV R6, R21 ;  /* 0x0000001500067202 */ /* 0x000fe20000000f00 */
[----:B------:R-:W-:Y:S01]  /*1e00*/  IMAD.MOV.U32 R29, RZ, RZ, R23 ;  /* 0x000000ffff1d7224 */ /* 0x000fe200078e0017 */
[----:B------:R-:W-:-:S09]  /*1e10*/  VIMNMX R10, PT, PT, R10, 0x1, !PT ;  /* 0x000000010a0a7848 */ /* 0x000fd20007fe0100 */
[----:B------:R-:W-:Y:S05]  /*1e20*/  @!P1 BRA `(.L_x_65) ;  /* 0x0000000400c09947 */ /* 0x000fea0003800000 */
[----:B------:R-:W0:Y:S01]  /*1e30*/  I2F.U32.RP R11, R18 ;  /* 0x00000012000b7306 */ /* 0x000e220000209000 */
[----:B------:R-:W-:Y:S02]  /*1e40*/  HFMA2 R6, -RZ, RZ, 0, 0 ;  /* 0x00000000ff067431 */ /* 0x000fe400000001ff */
[----:B------:R-:W-:Y:S01]  /*1e50*/  IMAD.MOV R13, RZ, RZ, -R18 ;  /* 0x000000ffff0d7224 */ /* 0x000fe200078e0a12 */
[----:B------:R-:W-:Y:S01]  /*1e60*/  BSSY.RECONVERGENT B3, `(.L_x_66) ;  /* 0x0000069000037945 */ /* 0x000fe20003800200 */
[----:B------:R-:W-:Y:S01]  /*1e70*/  LOP3.LUT R4, R10, 0x7ffffffc, RZ, 0xc0, !PT ;  /* 0x7ffffffc0a047812 */ /* 0x000fe200078ec0ff */
[----:B------:R-:W-:Y:S01]  /*1e80*/  IMAD.MOV.U32 R8, RZ, RZ, R16 ;  /* 0x000000ffff087224 */ /* 0x000fe200078e0010 */
[----:B------:R-:W-:Y:S01]  /*1e90*/  ISETP.NE.U32.AND P1, PT, R18, RZ, PT ;  /* 0x000000ff1200720c */ /* 0x000fe20003f25070 */
[----:B0-----:R-:W0:Y:S02]  /*1ea0*/  MUFU.RCP R11, R11 ;  /* 0x0000000b000b7308 */ /* 0x001e240000001000 */
[----:B0-----:R-:W-:-:S06]  /*1eb0*/  VIADD R12, R11, 0xffffffe ;  /* 0x0ffffffe0b0c7836 */ /* 0x001fcc0000000000 */
[----:B------:R-:W0:Y:S02]  /*1ec0*/  F2I.FTZ.U32.TRUNC.NTZ R7, R12 ;  /* 0x0000000c00077305 */ /* 0x000e24000021f000 */
[----:B0-----:R-:W-:-:S04]  /*1ed0*/  IMAD R13, R13, R7, RZ ;  /* 0x000000070d0d7224 */ /* 0x001fc800078e02ff */
[----:B------:R-:W-:Y:S01]  /*1ee0*/  IMAD.HI.U32 R2, R7, R13, R6 ;  /* 0x0000000d07027227 */ /* 0x000fe200078e0006 */
[----:B------:R-:W-:-:S03]  /*1ef0*/  MOV R6, R21 ;  /* 0x0000001500067202 */ /* 0x000fc60000000f00 */
[----:B------:R-:W-:Y:S02]  /*1f00*/  IMAD.MOV.U32 R7, RZ, RZ, R24 ;  /* 0x000000ffff077224 */ /* 0x000fe400078e0018 */
[----:B------:R-:W-:-:S07]  /*1f10*/  IMAD.MOV.U32 R21, RZ, RZ, RZ ;  /* 0x000000ffff157224 */ /* 0x000fce00078e00ff */
.L_x_67:
[----:B------:R-:W-:Y:S01]  /*1f20*/  SHF.R.U32.HI R10, RZ, 0x2, R19 ;  /* 0x00000002ff0a7819 */ /* 0x000fe20000011613 */
[----:B0-----:R-:W-:Y:S01]  /*1f30*/  IMAD.SHL.U32 R11, R6, 0x10, RZ ;  /* 0x00000010060b7824 */ /* 0x001fe200078e00ff */
[----:B------:R-:W-:Y:S02]  /*1f40*/  SHF.R.U32.HI R13, RZ, 0x2, R20 ;  /* 0x00000002ff0d7819 */ /* 0x000fe40000011614 */
[----:B------:R-:W-:Y:S02]  /*1f50*/  LOP3.LUT R10, R10, R19, RZ, 0x3c, !PT ;  /* 0x000000130a0a7212 */ /* 0x000fe400078e3cff */
[----:B------:R-:W-:Y:S02]  /*1f60*/  SHF.R.U32.HI R15, RZ, 0x2, R22 ;  /* 0x00000002ff0f7819 */ /* 0x000fe40000011616 */
[----:B------:R-:W-:Y:S02]  /*1f70*/  SHF.L.U32 R12, R10, 0x1, RZ ;  /* 0x000000010a0c7819 */ /* 0x000fe400000006ff */
[----:B------:R-:W-:-:S02]  /*1f80*/  MOV R19, R6 ;  /* 0x0000000600137202 */ /* 0x000fc40000000f00 */
[----:B------:R-:W-:Y:S02]  /*1f90*/  LOP3.LUT R11, R6, R11, R12, 0x96, !PT ;  /* 0x0000000b060b7212 */ /* 0x000fe400078e960c */
[----:B------:R-:W-:Y:S02]  /*1fa0*/  LOP3.LUT R12, R13, R20, RZ, 0x3c, !PT ;  /* 0x000000140d0c7212 */ /* 0x000fe400078e3cff */
[----:B------:R-:W-:Y:S02]  /*1fb0*/  LOP3.LUT R24, R11, R10, RZ, 0x3c, !PT ;  /* 0x0000000a0b187212 */ /* 0x000fe400078e3cff */
[----:B------:R-:W-:Y:S01]  /*1fc0*/  LOP3.LUT R27, RZ, R18, RZ, 0x33, !PT ;  /* 0x00000012ff1b7212 */ /* 0x000fe200078e33ff */
[----:B------:R-:W-:Y:S01]  /*1fd0*/  IMAD.SHL.U32 R14, R12, 0x2, RZ ;  /* 0x000000020c0e7824 */ /* 0x000fe200078e00ff */
[----:B------:R-:W-:Y:S01]  /*1fe0*/  IADD3 R13, PT, PT, R7, 0x587c5, R24 ;  /* 0x000587c5070d7810 */ /* 0x000fe20007ffe018 */
[----:B------:R-:W-:-:S04]  /*1ff0*/  IMAD.SHL.U32 R11, R24, 0x10, RZ ;  /* 0x00000010180b7824 */ /* 0x000fc800078e00ff */
[----:B------:R-:W-:Y:S01]  /*2000*/  IMAD.HI.U32 R10, R2, R13, RZ ;  /* 0x0000000d020a7227 */ /* 0x000fe200078e00ff */
[----:B------:R-:W-:Y:S02]  /*2010*/  LOP3.LUT R11, R24, R11, R14, 0x96, !PT ;  /* 0x0000000b180b7212 */ /* 0x000fe400078e960e */
[----:B------:R-:W-:Y:S02]  /*2020*/  LOP3.LUT R14, R15, R22, RZ, 0x3c, !PT ;  /* 0x000000160f0e7212 */ /* 0x000fe400078e3cff */
[----:B------:R-:W-:Y:S02]  /*2030*/  IADD3 R10, PT, PT, -R10, RZ, RZ ;  /* 0x000000ff0a0a7210 */ /* 0x000fe40007ffe1ff */
[----:B------:R-:W-:Y:S02]  /*2040*/  LOP3.LUT R22, R11, R12, RZ, 0x3c, !PT ;  /* 0x0000000c0b167212 */ /* 0x000fe400078e3cff */
[----:B------:R-:W-:Y:S01]  /*2050*/  SHF.R.U32.HI R12, RZ, 0x2, R23 ;  /* 0x00000002ff0c7819 */ /* 0x000fe20000011617 */
[----:B------:R-:W-:Y:S01]  /*2060*/  IMAD R13, R18, R10, R13 ;  /* 0x0000000a120d7224 */ /* 0x000fe200078e020d */
[----:B------:R-:W-:Y:S01]  /*2070*/  IADD3 R17, PT, PT, R7, 0xb0f8a, R22 ;  /* 0x000b0f8a07117810 */ /* 0x000fe20007ffe016 */
[----:B------:R-:W-:Y:S01]  /*2080*/  IMAD.SHL.U32 R10, R14, 0x2, RZ ;  /* 0x000000020e0a7824 */ /* 0x000fe200078e00ff */
[----:B------:R-:W-:Y:S01]  /*2090*/  LOP3.LUT R15, R12, R23, RZ, 0x3c, !PT ;  /* 0x000000170c0f7212 */ /* 0x000fe200078e3cff */
[----:B------:R-:W-:Y:S01]  /*20a0*/  IMAD.SHL.U32 R11, R22, 0x10, RZ ;  /* 0x00000010160b7824 */ /* 0x000fe200078e00ff */
[----:B------:R-:W-:Y:S01]  /*20b0*/  ISETP.GE.U32.AND P2, PT, R13, R18, PT ;  /* 0x000000120d00720c */ /* 0x000fe20003f46070 */
[----:B------:R-:W-:-:S03]  /*20c0*/  IMAD.HI.U32 R12, R2, R17, RZ ;  /* 0x00000011020c7227 */ /* 0x000fc600078e00ff */
[----:B------:R-:W-:Y:S01]  /*20d0*/  LOP3.LUT R11, R22, R11, R10, 0x96, !PT ;  /* 0x0000000b160b7212 */ /* 0x000fe200078e960a */
[----:B------:R-:W-:-:S03]  /*20e0*/  IMAD.MOV R12, RZ, RZ, -R12 ;  /* 0x000000ffff0c7224 */ /* 0x000fc600078e0a0c */
[----:B------:R-:W-:Y:S01]  /*20f0*/  LOP3.LUT R23, R11, R14, RZ, 0x3c, !PT ;  /* 0x0000000e0b177212 */ /* 0x000fe200078e3cff */
[----:B------:R-:W-:Y:S01]  /*2100*/  IMAD R17, R18, R12, R17 ;  /* 0x0000000c12117224 */ /* 0x000fe200078e0211 */
[----:B------:R-:W-:Y:S02]  /*2110*/  SHF.L.U32 R11, R15, 0x1, RZ ;  /* 0x000000010f0b7819 */ /* 0x000fe400000006ff */
[----:B------:R-:W-:Y:S01]  /*2120*/  IADD3 R29, PT, PT, R7, 0x10974f, R23 ;  /* 0x0010974f071d7810 */ /* 0x000fe20007ffe017 */
[----:B------:R-:W-:Y:S01]  /*2130*/  IMAD.SHL.U32 R10, R23, 0x10, RZ ;  /* 0x00000010170a7824 */ /* 0x000fe200078e00ff */
[----:B------:R-:W-:Y:S01]  /*2140*/  IADD3 R7, PT, PT, R7, 0x161f14, RZ ;  /* 0x00161f1407077810 */ /* 0x000fe20007ffe0ff */
[----:B------:R-:W-:Y:S02]  /*2150*/  @P2 IMAD.IADD R13, R13, 0x1, -R18 ;  /* 0x000000010d0d2824 */ /* 0x000fe400078e0a12 */
[----:B------:R-:W-:Y:S01]  /*2160*/  IMAD.HI.U32 R14, R2, R29, RZ ;  /* 0x0000001d020e7227 */ /* 0x000fe200078e00ff */
[----:B------:R-:W-:-:S02]  /*2170*/  LOP3.LUT R10, R23, R10, R11, 0x96, !PT ;  /* 0x0000000a170a7212 */ /* 0x000fc400078e960b */
[----:B------:R-:W-:Y:S01]  /*2180*/  ISETP.GE.U32.AND P2, PT, R13, R18, PT ;  /* 0x000000120d00720c */ /* 0x000fe20003f46070 */
[----:B------:R-:W-:Y:S01]  /*2190*/  IMAD.MOV R14, RZ, RZ, -R14 ;  /* 0x000000ffff0e7224 */ /* 0x000fe200078e0a0e */
[----:B------:R-:W-:Y:S02]  /*21a0*/  LOP3.LUT R6, R10, R15, RZ, 0x3c, !PT ;  /* 0x0000000f0a067212 */ /* 0x000fe400078e3cff */
[----:B------:R-:W0:Y:S01]  /*21b0*/  LDC.64 R10, c[0x0][0x3b0] ;  /* 0x0000ec00ff0a7b82 */ /* 0x000e220000000a00 */
[----:B------:R-:W-:Y:S02]  /*21c0*/  IMAD R29, R18, R14, R29 ;  /* 0x0000000e121d7224 */ /* 0x000fe400078e021d */
[----:B------:R-:W-:-:S04]  /*21d0*/  IMAD.IADD R15, R6, 0x1, R7 ;  /* 0x00000001060f7824 */ /* 0x000fc800078e0207 */
[----:B------:R-:W-:-:S04]  /*21e0*/  IMAD.HI.U32 R12, R2, R15, RZ ;  /* 0x0000000f020c7227 */ /* 0x000fc800078e00ff */
[----:B------:R-:W-:Y:S01]  /*21f0*/  @P2 IMAD.IADD R13, R13, 0x1, -R18 ;  /* 0x000000010d0d2824 */ /* 0x000fe200078e0a12 */
[----:B------:R-:W-:-:S04]  /*2200*/  IADD3 R12, PT, PT, -R12, RZ, RZ ;  /* 0x000000ff0c0c7210 */ /* 0x000fc80007ffe1ff */
[----:B------:R-:W-:Y:S01]  /*2210*/  SEL R13, R27, R13, !P1 ;  /* 0x0000000d1b0d7207 */ /* 0x000fe20004800000 */
[----:B------:R-:W-:-:S04]  /*2220*/  IMAD R15, R18, R12, R15 ;  /* 0x0000000c120f7224 */ /* 0x000fc800078e020f */
[----:B------:R-:W-:-:S04]  /*2230*/  IMAD.IADD R13, R28, 0x1, R13 ;  /* 0x000000011c0d7824 */ /* 0x000fc800078e020d */
[----:B0-----:R-:W-:-:S05]  /*2240*/  IMAD.WIDE.U32 R12, R13, 0x4, R10 ;  /* 0x000000040d0c7825 */ /* 0x001fca00078e000a */
[----:B------:R0:W2:Y:S01]  /*2250*/  LDG.E R33, desc[UR8][R12.64] ;  /* 0x000000080c217981 */ /* 0x0000a2000c1e1900 */
[-C--:B------:R-:W-:Y:S02]  /*2260*/  ISETP.GE.U32.AND P2, PT, R17, R18.reuse, PT ;  /* 0x000000121100720c */ /* 0x080fe40003f46070 */
[-C--:B------:R-:W-:Y:S02]  /*2270*/  ISETP.GE.U32.AND P4, PT, R15, R18.reuse, PT ;  /* 0x000000120f00720c */ /* 0x080fe40003f86070 */
[----:B------:R-:W-:Y:S01]  /*2280*/  ISETP.GE.U32.AND P3, PT, R29, R18, PT ;  /* 0x000000121d00720c */ /* 0x000fe20003f66070 */
[----:B0-----:R-:W0:Y:S08]  /*2290*/  LDC.64 R12, c[0x0][0x390] ;  /* 0x0000e400ff0c7b82 */ /* 0x001e300000000a00 */
[----:B------:R-:W-:-:S02]  /*22a0*/  @P2 IMAD.IADD R17, R17, 0x1, -R18 ;  /* 0x0000000111112824 */ /* 0x000fc400078e0a12 */
[----:B------:R-:W-:Y:S02]  /*22b0*/  @P4 IMAD.IADD R15, R15, 0x1, -R18 ;  /* 0x000000010f0f4824 */ /* 0x000fe400078e0a12 */
[----:B------:R-:W-:Y:S02]  /*22c0*/  @P3 IADD3 R29, PT, PT, -R18, R29, RZ ;  /* 0x0000001d121d3210 */ /* 0x000fe40007ffe1ff */
[-C--:B------:R-:W-:Y:S02]  /*22d0*/  ISETP.GE.U32.AND P2, PT, R17, R18.reuse, PT ;  /* 0x000000121100720c */ /* 0x080fe40003f46070 */
[-C--:B------:R-:W-:Y:S02]  /*22e0*/  ISETP.GE.U32.AND P3, PT, R29, R18.reuse, PT ;  /* 0x000000121d00720c */ /* 0x080fe40003f66070 */
[----:B------:R-:W-:-:S09]  /*22f0*/  ISETP.GE.U32.AND P4, PT, R15, R18, PT ;  /* 0x000000120f00720c */ /* 0x000fd20003f86070 */
[----:B------:R-:W-:Y:S02]  /*2300*/  @P2 IMAD.IADD R17, R17, 0x1, -R18 ;  /* 0x0000000111112824 */ /* 0x000fe400078e0a12 */
[----:B------:R-:W-:Y:S01]  /*2310*/  @P3 IADD3 R29, PT, PT, -R18, R29, RZ ;  /* 0x0000001d121d3210 */ /* 0x000fe20007ffe1ff */
[----:B0-----:R-:W-:Y:S02]  /*2320*/  IMAD.WIDE R12, R8, 0x4, R12 ;  /* 0x00000004080c7825 */ /* 0x001fe400078e020c */
[----:B------:R-:W-:Y:S02]  /*2330*/  SEL R17, R27, R17, !P1 ;  /* 0x000000111b117207 */ /* 0x000fe40004800000 */
[----:B------:R-:W-:Y:S01]  /*2340*/  @P4 IMAD.IADD R15, R15, 0x1, -R18 ;  /* 0x000000010f0f4824 */ /* 0x000fe200078e0a12 */
[----:B------:R-:W-:Y:S02]  /*2350*/  SEL R29, R27, R29, !P1 ;  /* 0x0000001d1b1d7207 */ /* 0x000fe40004800000 */
[----:B------:R-:W-:-:S02]  /*2360*/  IMAD.IADD R17, R28, 0x1, R17 ;  /* 0x000000011c117824 */ /* 0x000fc400078e0211 */
[----:B------:R-:W-:Y:S02]  /*2370*/  SEL R27, R27, R15, !P1 ;  /* 0x0000000f1b1b7207 */ /* 0x000fe40004800000 */
[----:B------:R-:W0:Y:S01]  /*2380*/  LDC.64 R14, c[0x0][0x398] ;  /* 0x0000e600ff0e7b82 */ /* 0x000e220000000a00 */
[----:B------:R-:W-:-:S04]  /*2390*/  IMAD.WIDE.U32 R16, R17, 0x4, R10 ;  /* 0x0000000411107825 */ /* 0x000fc800078e000a */
[----:B0-----:R-:W-:Y:S01]  /*23a0*/  IMAD.WIDE R14, R8, 0x4, R14 ;  /* 0x00000004080e7825 */ /* 0x001fe200078e020e */
[----:B--2---:R0:W-:Y:S04]  /*23b0*/  STG.E desc[UR8][R12.64], R33 ;  /* 0x000000210c007986 */ /* 0x0041e8000c101908 */
[----:B------:R0:W-:Y:S04]  /*23c0*/  STG.E desc[UR8][R14.64], R0 ;  /* 0x000000000e007986 */ /* 0x0001e8000c101908 */
[----:B------:R-:W2:Y:S01]  /*23d0*/  LDG.E R17, desc[UR8][R16.64] ;  /* 0x0000000810117981 */ /* 0x000ea2000c1e1900 */
[----:B------:R-:W-:-:S05]  /*23e0*/  IADD3 R29, PT, PT, R28, R29, RZ ;  /* 0x0000001d1c1d7210 */ /* 0x000fca0007ffe0ff */
[----:B------:R-:W-:Y:S01]  /*23f0*/  IMAD.WIDE.U32 R30, R29, 0x4, R10 ;  /* 0x000000041d1e7825 */ /* 0x000fe200078e000a */
[----:B--2---:R0:W-:Y:S04]  /*2400*/  STG.E desc[UR8][R12.64+0x4], R17 ;  /* 0x000004110c007986 */ /* 0x0041e8000c101908 */
[----:B------:R0:W-:Y:S04]  /*2410*/  STG.E desc[UR8][R14.64+0x4], R0 ;  /* 0x000004000e007986 */ /* 0x0001e8000c101908 */
[----:B------:R-:W2:Y:S01]  /*2420*/  LDG.E R31, desc[UR8][R30.64] ;  /* 0x000000081e1f7981 */ /* 0x000ea2000c1e1900 */
[----:B------:R-:W-:-:S04]  /*2430*/  IMAD.IADD R27, R28, 0x1, R27 ;  /* 0x000000011c1b7824 */ /* 0x000fc800078e021b */
[----:B------:R-:W-:Y:S01]  /*2440*/  IMAD.WIDE.U32 R10, R27, 0x4, R10 ;  /* 0x000000041b0a7825 */ /* 0x000fe200078e000a */
[----:B--2---:R0:W-:Y:S04]  /*2450*/  STG.E desc[UR8][R12.64+0x8], R31 ;  /* 0x0000081f0c007986 */ /* 0x0041e8000c101908 */
[----:B------:R0:W-:Y:S04]  /*2460*/  STG.E desc[UR8][R14.64+0x8], R0 ;  /* 0x000008000e007986 */ /* 0x0001e8000c101908 */
[----:B------:R-:W2:Y:S01]  /*2470*/  LDG.E R11, desc[UR8][R10.64] ;  /* 0x000000080a0b7981 */ /* 0x000ea2000c1e1900 */
[----:B------:R-:W-:Y:S01]  /*2480*/  VIADD R21, R21, 0x4 ;  /* 0x0000000415157836 */ /* 0x000fe20000000000 */
[----:B------:R-:W-:Y:S01]  /*2490*/  IADD3 R8, PT, PT, R8, 0x4, RZ ;  /* 0x0000000408087810 */ /* 0x000fe20007ffe0ff */
[----:B------:R-:W-:-:S03]  /*24a0*/  IMAD.MOV.U32 R20, RZ, RZ, R24 ;  /* 0x000000ffff147224 */ /* 0x000fc600078e0018 */
[----:B------:R-:W-:Y:S01]  /*24b0*/  ISETP.NE.AND P2, PT, R21, R4, PT ;  /* 0x000000041500720c */ /* 0x000fe20003f45270 */
[----:B--2---:R0:W-:Y:S04]  /*24c0*/  STG.E desc[UR8][R12.64+0xc], R11 ;  /* 0x00000c0b0c007986 */ /* 0x0041e8000c101908 */
[----:B------:R0:W-:Y:S08]  /*24d0*/  STG.E desc[UR8][R14.64+0xc], R0 ;  /* 0x00000c000e007986 */ /* 0x0001f0000c101908 */
[----:B------:R-:W-:Y:S05]  /*24e0*/  @P2 BRA `(.L_x_67) ;  /* 0xfffffff8008c2947 */ /* 0x000fea000383ffff */
[----:B------:R-:W-:Y:S05]  /*24f0*/  BSYNC.RECONVERGENT B3 ;  /* 0x0000000000037941 */ /* 0x000fea0003800200 */
.L_x_66:
[----:B------:R-:W-:Y:S01]  /*2500*/  IMAD.MOV.U32 R4, RZ, RZ, R24 ;  /* 0x000000ffff047224 */ /* 0x000fe200078e0018 */
[----:B------:R-:W-:Y:S01]  /*2510*/  MOV R2, R22 ;  /* 0x0000001600027202 */ /* 0x000fe20000000f00 */
[----:B------:R-:W-:-:S07]  /*2520*/  IMAD.MOV.U32 R29, RZ, RZ, R23 ;  /* 0x000000ffff1d7224 */ /* 0x000fce00078e0017 */
.L_x_65:
[----:B------:R-:W-:Y:S05]  /*2530*/  BSYNC.RECONVERGENT B2 ;  /* 0x0000000000027941 */ /* 0x000fea0003800200 */
.L_x_64:
[----:B------:R-:W-:Y:S01]  /*2540*/  VIMNMX R10, PT, PT, R18, R5, PT ;  /* 0x00000005120a7248 */ /* 0x000fe20003fe0100 */
[----:B------:R-:W-:Y:S01]  /*2550*/  IMAD.MOV.U32 R21, RZ, RZ, R6 ;  /* 0x000000ffff157224 */ /* 0x000fe200078e0006 */
[----:B------:R-:W-:Y:S01]  /*2560*/  MOV R23, R29 ;  /* 0x0000001d00177202 */ /* 0x000fe20000000f00 */
[----:B------:R-:W-:Y:S01]  /*2570*/  IMAD.MOV.U32 R22, RZ, RZ, R2 ;  /* 0x000000ffff167224 */ /* 0x000fe200078e0002 */
[----:B------:R-:W-:Y:S01]  /*2580*/  VIMNMX R10, PT, PT, R10, 0x1, !PT ;  /* 0x000000010a0a7848 */ /* 0x000fe20007fe0100 */
[----:B------:R-:W-:Y:S01]  /*2590*/  IMAD.MOV.U32 R20, RZ, RZ, R4 ;  /* 0x000000ffff147224 */ /* 0x000fe200078e0004 */
[----:B------:R-:W-:Y:S01]  /*25a0*/  MOV R24, R7 ;  /* 0x0000000700187202 */ /* 0x000fe20000000f00 */
[----:B------:R-:W-:Y:S01]  /*25b0*/  IMAD.MOV.U32 R16, RZ, RZ, R8 ;  /* 0x000000ffff107224 */ /* 0x000fe200078e0008 */
[----:B0-----:R-:W-:-:S04]  /*25c0*/  LOP3.LUT R17, R10, 0x3, RZ, 0xc0, !PT ;  /* 0x000000030a117812 */ /* 0x001fc800078ec0ff */
[----:B------:R-:W-:-:S13]  /*25d0*/  ISETP.NE.AND P1, PT, R17, RZ, PT ;  /* 0x000000ff1100720c */ /* 0x000fda0003f25270 */
[----:B------:R-:W-:Y:S05]  /*25e0*/  @!P1 BRA `(.L_x_63) ;  /* 0x0000000400e09947 */ /* 0x000fea0003800000 */
[----:B------:R-:W0:Y:S01]  /*25f0*/  I2F.U32.RP R14, R18 ;  /* 0x00000012000e7306 */ /* 0x000e220000209000 */
[----:B------:R-:W-:Y:S01]  /*2600*/  SHF.R.U32.HI R10, RZ, 0x2, R19 ;  /* 0x00000002ff0a7819 */ /* 0x000fe20000011613 */
[----:B------:R-:W-:Y:S01]  /*2610*/  IMAD.SHL.U32 R13, R6, 0x10, RZ ;  /* 0x00000010060d7824 */ /* 0x000fe200078e00ff */
[----:B------:R-:W-:Y:S02]  /*2620*/  IADD3 R15, PT, PT, RZ, -R18, RZ ;  /* 0x80000012ff0f7210 */ /* 0x000fe40007ffe0ff */
[----:B------:R-:W-:Y:S02]  /*2630*/  LOP3.LUT R10, R10, R19, RZ, 0x3c, !PT ;  /* 0x000000130a0a7212 */ /* 0x000fe400078e3cff */
[----:B------:R-:W-:-:S03]  /*2640*/  IADD3 R24, PT, PT, R7, 0x587c5, RZ ;  /* 0x000587c507187810 */ /* 0x000fc60007ffe0ff */
[----:B------:R-:W-:Y:S01]  /*2650*/  IMAD.SHL.U32 R12, R10, 0x2, RZ ;  /* 0x000000020a0c7824 */ /* 0x000fe200078e00ff */
[----:B0-----:R-:W0:Y:S04]  /*2660*/  MUFU.RCP R14, R14 ;  /* 0x0000000e000e7308 */ /* 0x001e280000001000 */
[----:B------:R-:W-:Y:S02]  /*2670*/  LOP3.LUT R13, R6, R13, R12, 0x96, !PT ;  /* 0x0000000d060d7212 */ /* 0x000fe400078e960c */
[----:B------:R-:W-:Y:S02]  /*2680*/  LOP3.LUT R12, RZ, R18, RZ, 0x33, !PT ;  /* 0x00000012ff0c7212 */ /* 0x000fe400078e33ff */
[----:B------:R-:W-:Y:S01]  /*2690*/  LOP3.LUT R27, R13, R10, RZ, 0x3c, !PT ;  /* 0x0000000a0d1b7212 */ /* 0x000fe200078e3cff */
[----:B------:R-:W-:-:S02]  /*26a0*/  IMAD.MOV.U32 R10, RZ, RZ, RZ ;  /* 0x000000ffff0a7224 */ /* 0x000fc400078e00ff */
[----:B0-----:R-:W-:-:S06]  /*26b0*/  VIADD R11, R14, 0xffffffe ;  /* 0x0ffffffe0e0b7836 */ /* 0x001fcc0000000000 */
[----:B------:R-:W0:Y:S02]  /*26c0*/  F2I.FTZ.U32.TRUNC.NTZ R11, R11 ;  /* 0x0000000b000b7305 */ /* 0x000e24000021f000 */
[----:B0-----:R-:W-:-:S04]  /*26d0*/  IMAD R15, R15, R11, RZ ;  /* 0x0000000b0f0f7224 */ /* 0x001fc800078e02ff */
[----:B------:R-:W-:Y:S02]  /*26e0*/  IMAD.HI.U32 R10, R11, R15, R10 ;  /* 0x0000000f0b0a7227 */ /* 0x000fe400078e000a */
[----:B------:R-:W0:Y:S02]  /*26f0*/  LDC.64 R14, c[0x0][0x390] ;  /* 0x0000e400ff0e7b82 */ /* 0x000e240000000a00 */
[----:B------:R-:W-:-:S04]  /*2700*/  IMAD.IADD R11, R27, 0x1, R24 ;  /* 0x000000011b0b7824 */ /* 0x000fc800078e0218 */
[----:B------:R-:W-:-:S05]  /*2710*/  IMAD.HI.U32 R10, R10, R11, RZ ;  /* 0x0000000b0a0a7227 */ /* 0x000fca00078e00ff */
[----:B------:R-:W-:-:S05]  /*2720*/  IADD3 R10, PT, PT, -R10, RZ, RZ ;  /* 0x000000ff0a0a7210 */ /* 0x000fca0007ffe1ff */
[----:B------:R-:W-:Y:S02]  /*2730*/  IMAD R13, R18, R10, R11 ;  /* 0x0000000a120d7224 */ /* 0x000fe400078e020b */
[----:B------:R-:W1:Y:S03]  /*2740*/  LDC.64 R10, c[0x0][0x3b0] ;  /* 0x0000ec00ff0a7b82 */ /* 0x000e660000000a00 */
[----:B------:R-:W-:-:S13]  /*2750*/  ISETP.GE.U32.AND P1, PT, R13, R18, PT ;  /* 0x000000120d00720c */ /* 0x000fda0003f26070 */
[----:B------:R-:W-:Y:S01]  /*2760*/  @P1 IMAD.IADD R13, R13, 0x1, -R18 ;  /* 0x000000010d0d1824 */ /* 0x000fe200078e0a12 */
[----:B------:R-:W-:-:S04]  /*2770*/  ISETP.NE.U32.AND P1, PT, R18, RZ, PT ;  /* 0x000000ff1200720c */ /* 0x000fc80003f25070 */
[----:B------:R-:W-:-:S13]  /*2780*/  ISETP.GE.U32.AND P2, PT, R13, R18, PT ;  /* 0x000000120d00720c */ /* 0x000fda0003f46070 */
[----:B------:R-:W-:-:S05]  /*2790*/  @P2 IMAD.IADD R13, R13, 0x1, -R18 ;  /* 0x000000010d0d2824 */ /* 0x000fca00078e0a12 */
[----:B------:R-:W-:-:S04]  /*27a0*/  SEL R13, R12, R13, !P1 ;  /* 0x0000000d0c0d7207 */ /* 0x000fc80004800000 */
[----:B------:R-:W-:-:S05]  /*27b0*/  IADD3 R13, PT, PT, R28, R13, RZ ;  /* 0x0000000d1c0d7210 */ /* 0x000fca0007ffe0ff */
[----:B-1----:R-:W-:Y:S02]  /*27c0*/  IMAD.WIDE.U32 R10, R13, 0x4, R10 ;  /* 0x000000040d0a7825 */ /* 0x002fe400078e000a */
[----:B------:R-:W1:Y:S04]  /*27d0*/  LDC.64 R12, c[0x0][0x398] ;  /* 0x0000e600ff0c7b82 */ /* 0x000e680000000a00 */
[----:B------:R-:W2:Y:S01]  /*27e0*/  LDG.E R11, desc[UR8][R10.64] ;  /* 0x000000080a0b7981 */ /* 0x000ea2000c1e1900 */
[C---:B0-----:R-:W-:Y:S01]  /*27f0*/  IMAD.WIDE R14, R8.reuse, 0x4, R14 ;  /* 0x00000004080e7825 */ /* 0x041fe200078e020e */
[----:B------:R-:W-:Y:S02]  /*2800*/  ISETP.NE.AND P2, PT, R17, 0x1, PT ;  /* 0x000000011100780c */ /* 0x000fe40003f45270 */
[----:B------:R-:W-:Y:S01]  /*2810*/  MOV R22, R29 ;  /* 0x0000001d00167202 */ /* 0x000fe20000000f00 */
[----:B------:R-:W-:Y:S01]  /*2820*/  VIADD R16, R8, 0x1 ;  /* 0x0000000108107836 */ /* 0x000fe20000000000 */
[----:B------:R-:W-:Y:S01]  /*2830*/  MOV R21, R27 ;  /* 0x0000001b00157202 */ /* 0x000fe20000000f00 */
[----:B------:R-:W-:-:S02]  /*2840*/  IMAD.MOV.U32 R23, RZ, RZ, R6 ;  /* 0x000000ffff177224 */ /* 0x000fc400078e0006 */
[----:B------:R-:W-:Y:S02]  /*2850*/  IMAD.MOV.U32 R20, RZ, RZ, R2 ;  /* 0x000000ffff147224 */ /* 0x000fe400078e0002 */
[----:B------:R-:W-:Y:S02]  /*2860*/  IMAD.MOV.U32 R19, RZ, RZ, R4 ;  /* 0x000000ffff137224 */ /* 0x000fe400078e0004 */
[----:B-1----:R-:W-:Y:S01]  /*2870*/  IMAD.WIDE R12, R8, 0x4, R12 ;  /* 0x00000004080c7825 */ /* 0x002fe200078e020c */
[----:B--2---:R0:W-:Y:S04]  /*2880*/  STG.E desc[UR8][R14.64], R11 ;  /* 0x0000000b0e007986 */ /* 0x0041e8000c101908 */
[----:B------:R0:W-:Y:S01]  /*2890*/  STG.E desc[UR8][R12.64], R0 ;  /* 0x000000000c007986 */ /* 0x0001e2000c101908 */
[----:B------:R-:W-:Y:S05]  /*28a0*/  @!P2 BRA `(.L_x_63) ;  /* 0x000000040030a947 */ /* 0x000fea0003800000 */
[----:B------:R-:W1:Y:S01]  /*28b0*/  I2F.U32.RP R16, R18 ;  /* 0x0000001200107306 */ /* 0x000e620000209000 */
[----:B------:R-:W-:Y:S01]  /*28c0*/  SHF.R.U32.HI R17, RZ, 0x2, R4 ;  /* 0x00000002ff117819 */ /* 0x000fe20000011604 */
[----:B------:R-:W-:Y:S02]  /*28d0*/  IMAD.MOV R19, RZ, RZ, -R18 ;  /* 0x000000ffff137224 */ /* 0x000fe400078e0a12 */
[----:B------:R-:W-:Y:S01]  /*28e0*/  VIADD R24, R7, 0xb0f8a ;  /* 0x000b0f8a07187836 */ /* 0x000fe20000000000 */
[----:B------:R-:W-:Y:S02]  /*28f0*/  LOP3.LUT R17, R17, R4, RZ, 0x3c, !PT ;  /* 0x0000000411117212 */ /* 0x000fe400078e3cff */
[----:B------:R-:W-:-:S03]  /*2900*/  SHF.L.U32 R4, R27, 0x4, RZ ;  /* 0x000000041b047819 */ /* 0x000fc600000006ff */
[----:B------:R-:W-:Y:S01]  /*2910*/  IMAD.SHL.U32 R10, R17, 0x2, RZ ;  /* 0x00000002110a7824 */ /* 0x000fe200078e00ff */
[----:B-1----:R-:W0:Y:S04]  /*2920*/  MUFU.RCP R16, R16 ;  /* 0x0000001000107308 */ /* 0x002e280000001000 */
[----:B------:R-:W-:Y:S01]  /*2930*/  LOP3.LUT R4, R27, R4, R10, 0x96, !PT ;  /* 0x000000041b047212 */ /* 0x000fe200078e960a */
[----:B------:R-:W-:-:S03]  /*2940*/  HFMA2 R10, -RZ, RZ, 0, 0 ;  /* 0x00000000ff0a7431 */ /* 0x000fc600000001ff */
[----:B------:R-:W-:Y:S01]  /*2950*/  LOP3.LUT R17, R4, R17, RZ, 0x3c, !PT ;  /* 0x0000001104117212 */ /* 0x000fe200078e3cff */
[----:B0-----:R-:W-:-:S06]  /*2960*/  VIADD R11, R16, 0xffffffe ;  /* 0x0ffffffe100b7836 */ /* 0x001fcc0000000000 */
[----:B------:R-:W0:Y:S02]  /*2970*/  F2I.FTZ.U32.TRUNC.NTZ R11, R11 ;  /* 0x0000000b000b7305 */ /* 0x000e24000021f000 */
[----:B0-----:R-:W-:-:S04]  /*2980*/  IMAD R19, R19, R11, RZ ;  /* 0x0000000b13137224 */ /* 0x001fc800078e02ff */
[----:B------:R-:W-:-:S04]  /*2990*/  IMAD.HI.U32 R4, R11, R19, R10 ;  /* 0x000000130b047227 */ /* 0x000fc800078e000a */
[----:B------:R-:W-:-:S04]  /*29a0*/  IMAD.IADD R11, R17, 0x1, R24 ;  /* 0x00000001110b7824 */ /* 0x000fc800078e0218 */
[----:B------:R-:W-:-:S04]  /*29b0*/  IMAD.HI.U32 R4, R4, R11, RZ ;  /* 0x0000000b04047227 */ /* 0x000fc800078e00ff */
[----:B------:R-:W-:-:S04]  /*29c0*/  IMAD.MOV R4, RZ, RZ, -R4 ;  /* 0x000000ffff047224 */ /* 0x000fc800078e0a04 */
[----:B------:R-:W-:Y:S01]  /*29d0*/  IMAD R19, R18, R4, R11 ;  /* 0x0000000412137224 */ /* 0x000fe200078e020b */
[-C--:B------:R-:W-:Y:S01]  /*29e0*/  LOP3.LUT R4, RZ, R18.reuse, RZ, 0x33, !PT ;  /* 0x00000012ff047212 */ /* 0x080fe200078e33ff */
[----:B------:R-:W0:Y:S03]  /*29f0*/  LDC.64 R10, c[0x0][0x3b0] ;  /* 0x0000ec00ff0a7b82 */ /* 0x000e260000000a00 */
[----:B------:R-:W-:-:S13]  /*2a00*/  ISETP.GE.U32.AND P2, PT, R19, R18, PT ;  /* 0x000000121300720c */ /* 0x000fda0003f46070 */
[----:B------:R-:W-:-:S04]  /*2a10*/  @P2 IADD3 R19, PT, PT, -R18, R19, RZ ;  /* 0x0000001312132210 */ /* 0x000fc80007ffe1ff */
[----:B------:R-:W-:-:S13]  /*2a20*/  ISETP.GE.U32.AND P2, PT, R19, R18, PT ;  /* 0x000000121300720c */ /* 0x000fda0003f46070 */
[----:B------:R-:W-:-:S05]  /*2a30*/  @P2 IMAD.IADD R19, R19, 0x1, -R18 ;  /* 0x0000000113132824 */ /* 0x000fca00078e0a12 */
[----:B------:R-:W-:-:S05]  /*2a40*/  SEL R19, R4, R19, !P1 ;  /* 0x0000001304137207 */ /* 0x000fca0004800000 */
[----:B------:R-:W-:-:S04]  /*2a50*/  IMAD.IADD R19, R28, 0x1, R19 ;  /* 0x000000011c137824 */ /* 0x000fc800078e0213 */
[----:B0-----:R-:W-:-:S06]  /*2a60*/  IMAD.WIDE.U32 R30, R19, 0x4, R10 ;  /* 0x00000004131e7825 */ /* 0x001fcc00078e000a */
[----:B------:R-:W2:Y:S01]  /*2a70*/  LDG.E R31, desc[UR8][R30.64] ;  /* 0x000000081e1f7981 */ /* 0x000ea2000c1e1900 */
[----:B------:R-:W-:Y:S01]  /*2a80*/  VIMNMX R16, PT, PT, R18, R5, PT ;  /* 0x0000000512107248 */ /* 0x000fe20003fe0100 */
[----:B------:R-:W-:Y:S01]  /*2a90*/  IMAD.MOV.U32 R23, RZ, RZ, R27 ;  /* 0x000000ffff177224 */ /* 0x000fe200078e001b */
[----:B------:R-:W-:Y:S01]  /*2aa0*/  MOV R20, R29 ;  /* 0x0000001d00147202 */ /* 0x000fe20000000f00 */
[----:B------:R-:W-:Y:S01]  /*2ab0*/  IMAD.MOV.U32 R22, RZ, RZ, R6 ;  /* 0x000000ffff167224 */ /* 0x000fe200078e0006 */
[----:B------:R-:W-:Y:S01]  /*2ac0*/  VIMNMX R16, PT, PT, R16, 0x1, !PT ;  /* 0x0000000110107848 */ /* 0x000fe20007fe0100 */
[----:B------:R-:W-:Y:S02]  /*2ad0*/  IMAD.MOV.U32 R19, RZ, RZ, R2 ;  /* 0x000000ffff137224 */ /* 0x000fe400078e0002 */
[----:B------:R-:W-:Y:S01]  /*2ae0*/  IMAD.MOV.U32 R21, RZ, RZ, R17 ;  /* 0x000000ffff157224 */ /* 0x000fe200078e0011 */
[----:B------:R-:W-:-:S04]  /*2af0*/  LOP3.LUT R16, R16, 0x3, RZ, 0xc0, !PT ;  /* 0x0000000310107812 */ /* 0x000fc800078ec0ff */
[----:B------:R-:W-:Y:S02]  /*2b00*/  ISETP.NE.AND P2, PT, R16, 0x2, PT ;  /* 0x000000021000780c */ /* 0x000fe40003f45270 */
[----:B------:R-:W-:Y:S01]  /*2b10*/  IADD3 R16, PT, PT, R8, 0x2, RZ ;  /* 0x0000000208107810 */ /* 0x000fe20007ffe0ff */
[----:B--2---:R1:W-:Y:S04]  /*2b20*/  STG.E desc[UR8][R14.64+0x4], R31 ;  /* 0x0000041f0e007986 */ /* 0x0043e8000c101908 */
[----:B------:R1:W-:Y:S06]  /*2b30*/  STG.E desc[UR8][R12.64+0x4], R0 ;  /* 0x000004000c007986 */ /* 0x0003ec000c101908 */
[----:B------:R-:W-:Y:S05]  /*2b40*/  @!P2 BRA `(.L_x_63) ;  /* 0x000000000088a947 */ /* 0x000fea0003800000 */
[----:B------:R-:W0:Y:S01]  /*2b50*/  I2F.U32.RP R16, R18 ;  /* 0x0000001200107306 */ /* 0x000e220000209000 */
[----:B------:R-:W-:Y:S02]  /*2b60*/  IMAD.MOV R19, RZ, RZ, -R18 ;  /* 0x000000ffff137224 */ /* 0x000fe400078e0a12 */
[----:B------:R-:W-:Y:S02]  /*2b70*/  IMAD.MOV.U32 R20, RZ, RZ, RZ ;  /* 0x000000ffff147224 */ /* 0x000fe400078e00ff */
[----:B------:R-:W-:-:S03]  /*2b80*/  VIADD R24, R7, 0x10974f ;  /* 0x0010974f07187836 */ /* 0x000fc60000000000 */
[----:B0-----:R-:W0:Y:S02]  /*2b90*/  MUFU.RCP R16, R16 ;  /* 0x0000001000107308 */ /* 0x001e240000001000 */
[----:B0-----:R-:W-:-:S06]  /*2ba0*/  IADD3 R21, PT, PT, R16, 0xffffffe, RZ ;  /* 0x0ffffffe10157810 */ /* 0x001fcc0007ffe0ff */
[----:B------:R-:W0:Y:S02]  /*2bb0*/  F2I.FTZ.U32.TRUNC.NTZ R21, R21 ;  /* 0x0000001500157305 */ /* 0x000e24000021f000 */
[----:B0-----:R-:W-:-:S04]  /*2bc0*/  IMAD R19, R19, R21, RZ ;  /* 0x0000001513137224 */ /* 0x001fc800078e02ff */
[----:B------:R-:W-:Y:S01]  /*2bd0*/  IMAD.HI.U32 R20, R21, R19, R20 ;  /* 0x0000001315147227 */ /* 0x000fe200078e0014 */
[----:B------:R-:W-:-:S04]  /*2be0*/  SHF.R.U32.HI R19, RZ, 0x2, R2 ;  /* 0x00000002ff137819 */ /* 0x000fc80000011602 */
[----:B------:R-:W-:Y:S02]  /*2bf0*/  LOP3.LUT R19, R19, R2, RZ, 0x3c, !PT ;  /* 0x0000000213137212 */ /* 0x000fe400078e3cff */
[----:B------:R-:W-:-:S03]  /*2c00*/  SHF.L.U32 R2, R17, 0x4, RZ ;  /* 0x0000000411027819 */ /* 0x000fc600000006ff */
[----:B------:R-:W-:-:S05]  /*2c10*/  IMAD.SHL.U32 R16, R19, 0x2, RZ ;  /* 0x0000000213107824 */ /* 0x000fca00078e00ff */
[----:B------:R-:W-:-:S04]  /*2c20*/  LOP3.LUT R2, R17, R2, R16, 0x96, !PT ;  /* 0x0000000211027212 */ /* 0x000fc800078e9610 */
[----:B------:R-:W-:-:S04]  /*2c30*/  LOP3.LUT R21, R2, R19, RZ, 0x3c, !PT ;  /* 0x0000001302157212 */ /* 0x000fc800078e3cff */
        /* <DEDUP_REMOVED lines=12> */
[----:B------:R-:W-:Y:S01]  /*2d00*/  VIADD R16, R8, 0x3 ;  /* 0x0000000308107836 */ /* 0x000fe20000000000 */
[----:B------:R-:W-:Y:S01]  /*2d10*/  MOV R23, R17 ;  /* 0x0000001100177202 */ /* 0x000fe20000000f00 */
[----:B------:R-:W-:Y:S01]  /*2d20*/  IMAD.MOV.U32 R22, RZ, RZ, R27 ;  /* 0x000000ffff167224 */ /* 0x000fe200078e001b */
[----:B------:R-:W-:Y:S01]  /*2d30*/  MOV R19, R29 ;  /* 0x0000001d00137202 */ /* 0x000fe20000000f00 */
[----:B------:R-:W-:Y:S01]  /*2d40*/  IMAD.MOV.U32 R20, RZ, RZ, R6 ;  /* 0x000000ffff147224 */ /* 0x000fe200078e0006 */
[----:B--2---:R3:W-:Y:S04]  /*2d50*/  STG.E desc[UR8][R14.64+0x8], R11 ;  /* 0x0000080b0e007986 */ /* 0x0047e8000c101908 */
[----:B------:R3:W-:Y:S02]  /*2d60*/  STG.E desc[UR8][R12.64+0x8], R0 ;  /* 0x000008000c007986 */ /* 0x0007e4000c101908 */
.L_x_63:
[----:B------:R-:W-:Y:S05]  /*2d70*/  BSYNC.RECONVERGENT B1 ;  /* 0x0000000000017941 */ /* 0x000fea0003800200 */
.L_x_62:
[----:B------:R-:W-:-:S13]  /*2d80*/  ISETP.GE.AND P1, PT, R18, R5, PT ;  /* 0x000000051200720c */ /* 0x000fda0003f26270 */
[----:B------:R-:W-:Y:S05]  /*2d90*/  @P1 BRA `(.L_x_59) ;  /* 0x00000004003c1947 */ /* 0x000fea0003800000 */
[----:B--2---:R-:W-:Y:S01]  /*2da0*/  IMAD.IADD R2, R28, 0x1, R5 ;  /* 0x000000011c027824 */ /* 0x004fe200078e0205 */
[----:B------:R-:W-:Y:S03]  /*2db0*/  BSSY.RECONVERGENT B1, `(.L_x_68) ;  /* 0x0000020000017945 */ /* 0x000fe60003800200 */
[C---:B------:R-:W-:Y:S01]  /*2dc0*/  IMAD.IADD R4, R9.reuse, 0x1, -R2 ;  /* 0x0000000109047824 */ /* 0x040fe200078e0a02 */
[----:B------:R-:W-:-:S04]  /*2dd0*/  IADD3 R2, PT, PT, -R9, R2, RZ ;  /* 0x0000000209027210 */ /* 0x000fc80007ffe1ff */
[----:B------:R-:W-:-:S13]  /*2de0*/  ISETP.GT.U32.AND P1, PT, R4, -0x8, PT ;  /* 0xfffffff80400780c */ /* 0x000fda0003f24070 */
[----:B------:R-:W-:Y:S05]  /*2df0*/  @P1 BRA `(.L_x_69) ;  /* 0x00000000006c1947 */ /* 0x000fea0003800000 */
[----:B------:R-:W2:Y:S01]  /*2e00*/  LDC.64 R4, c[0x0][0x390] ;  /* 0x0000e400ff047b82 */ /* 0x000ea20000000a00 */
[----:B01-3--:R-:W-:Y:S01]  /*2e10*/  IMAD.MOV.U32 R12, RZ, RZ, RZ ;  /* 0x000000ffff0c7224 */ /* 0x00bfe200078e00ff */
[----:B------:R-:W-:-:S06]  /*2e20*/  LOP3.LUT R13, R2, 0xfffffff8, RZ, 0xc0, !PT ;  /* 0xfffffff8020d7812 */ /* 0x000fcc00078ec0ff */
[----:B------:R-:W0:Y:S02]  /*2e30*/  LDC.64 R6, c[0x0][0x398] ;  /* 0x0000e600ff067b82 */ /* 0x000e240000000a00 */
.L_x_70:
[----:B----4-:R-:W-:Y:S01]  /*2e40*/  IMAD.MOV.U32 R15, RZ, RZ, -0x1 ;  /* 0xffffffffff0f7424 */ /* 0x010fe200078e00ff */
[----:B------:R-:W-:Y:S01]  /*2e50*/  IADD3 R12, PT, PT, R12, 0x8, RZ ;  /* 0x000000080c0c7810 */ /* 0x000fe20007ffe0ff */
[----:B--2---:R-:W-:-:S03]  /*2e60*/  IMAD.WIDE R10, R16, 0x4, R4 ;  /* 0x00000004100a7825 */ /* 0x004fc600078e0204 */
[----:B------:R-:W-:Y:S01]  /*2e70*/  ISETP.NE.AND P1, PT, R12, R13, PT ;  /* 0x0000000d0c00720c */ /* 0x000fe20003f25270 */
[C---:B0-----:R-:W-:Y:S01]  /*2e80*/  IMAD.WIDE R8, R16.reuse, 0x4, R6 ;  /* 0x0000000410087825 */ /* 0x041fe200078e0206 */
        /* <DEDUP_REMOVED lines=18> */
.L_x_69:
[----:B------:R-:W-:Y:S05]  /*2fb0*/  BSYNC.RECONVERGENT B1 ;  /* 0x0000000000017941 */ /* 0x000fea0003800200 */
.L_x_68:
[----:B------:R-:W-:-:S13]  /*2fc0*/  LOP3.LUT P1, R4, R2, 0x7, RZ, 0xc0, !PT ;  /* 0x0000000702047812 */ /* 0x000fda000782c0ff */
[----:B------:R-:W-:Y:S05]  /*2fd0*/  @!P1 BRA `(.L_x_59) ;  /* 0x0000000000ac9947 */ /* 0x000fea0003800000 */
[----:B------:R-:W-:Y:S01]  /*2fe0*/  ISETP.GE.U32.AND P1, PT, R4, 0x4, PT ;  /* 0x000000040400780c */ /* 0x000fe20003f26070 */
[----:B------:R-:W-:Y:S01]  /*2ff0*/  BSSY.RECONVERGENT B1, `(.L_x_71) ;  /* 0x0000011000017945 */ /* 0x000fe20003800200 */
[----:B----4-:R-:W-:-:S11]  /*3000*/  LOP3.LUT P2, R8, R2, 0x3, RZ, 0xc0, !PT ;  /* 0x0000000302087812 */ /* 0x010fd6000784c0ff */
[----:B------:R-:W-:Y:S05]  /*3010*/  @!P1 BRA `(.L_x_72) ;  /* 0x0000000000389947 */ /* 0x000fea0003800000 */
[----:B------:R-:W2:Y:S01]  /*3020*/  LDC.64 R6, c[0x0][0x390] ;  /* 0x0000e400ff067b82 */ /* 0x000ea20000000a00 */
[----:B------:R-:W-:-:S07]  /*3030*/  IMAD.MOV.U32 R9, RZ, RZ, -0x1 ;  /* 0xffffffffff097424 */ /* 0x000fce00078e00ff */
[----:B------:R-:W4:Y:S01]  /*3040*/  LDC.64 R4, c[0x0][0x398] ;  /* 0x0000e600ff047b82 */ /* 0x000f220000000a00 */
[----:B--2---:R-:W-:-:S05]  /*3050*/  IMAD.WIDE R6, R16, 0x4, R6 ;  /* 0x0000000410067825 */ /* 0x004fca00078e0206 */
[----:B------:R2:W-:Y:S01]  /*3060*/  STG.E desc[UR8][R6.64], R9 ;  /* 0x0000000906007986 */ /* 0x0005e2000c101908 */
[C---:B----4-:R-:W-:Y:S01]  /*3070*/  IMAD.WIDE R4, R16.reuse, 0x4, R4 ;  /* 0x0000000410047825 */ /* 0x050fe200078e0204 */
[----:B------:R-:W-:-:S04]  /*3080*/  IADD3 R16, PT, PT, R16, 0x4, RZ ;  /* 0x0000000410107810 */ /* 0x000fc80007ffe0ff */
[----:B------:R2:W-:Y:S04]  /*3090*/  STG.E desc[UR8][R4.64], R0 ;  /* 0x0000000004007986 */ /* 0x0005e8000c101908 */
[----:B------:R2:W-:Y:S04]  /*30a0*/  STG.E desc[UR8][R6.64+0x4], R9 ;  /* 0x0000040906007986 */ /* 0x0005e8000c101908 */
[----:B------:R2:W-:Y:S04]  /*30b0*/  STG.E desc[UR8][R4.64+0x4], R0 ;  /* 0x0000040004007986 */ /* 0x0005e8000c101908 */
[----:B------:R2:W-:Y:S04]  /*30c0*/  STG.E desc[UR8][R6.64+0x8], R9 ;  /* 0x0000080906007986 */ /* 0x0005e8000c101908 */
[----:B------:R2:W-:Y:S04]  /*30d0*/  STG.E desc[UR8][R4.64+0x8], R0 ;  /* 0x0000080004007986 */ /* 0x0005e8000c101908 */
[----:B------:R2:W-:Y:S04]  /*30e0*/  STG.E desc[UR8][R6.64+0xc], R9 ;  /* 0x00000c0906007986 */ /* 0x0005e8000c101908 */
[----:B------:R2:W-:Y:S02]  /*30f0*/  STG.E desc[UR8][R4.64+0xc], R0 ;  /* 0x00000c0004007986 */ /* 0x0005e4000c101908 */
.L_x_72:
[----:B------:R-:W-:Y:S05]  /*3100*/  BSYNC.RECONVERGENT B1 ;  /* 0x0000000000017941 */ /* 0x000fea0003800200 */
.L_x_71:
[----:B------:R-:W-:Y:S05]  /*3110*/  @!P2 BRA `(.L_x_59) ;  /* 0x00000000005ca947 */ /* 0x000fea0003800000 */
[----:B--2---:R-:W2:Y:S01]  /*3120*/  LDC.64 R4, c[0x0][0x390] ;  /* 0x0000e400ff047b82 */ /* 0x004ea20000000a00 */
[----:B------:R-:W-:Y:S01]  /*3130*/  LOP3.LUT R2, R2, 0x1, RZ, 0xc0, !PT ;  /* 0x0000000102027812 */ /* 0x000fe200078ec0ff */
[----:B------:R-:W-:Y:S01]  /*3140*/  BSSY.RECONVERGENT B1, `(.L_x_73) ;  /* 0x0000010000017945 */ /* 0x000fe20003800200 */
[----:B------:R-:W-:Y:S02]  /*3150*/  ISETP.NE.AND P1, PT, R8, 0x1, PT ;  /* 0x000000010800780c */ /* 0x000fe40003f25270 */
[----:B------:R-:W-:-:S03]  /*3160*/  ISETP.NE.U32.AND P2, PT, R2, 0x1, PT ;  /* 0x000000010200780c */ /* 0x000fc60003f45070 */
[----:B------:R-:W4:Y:S10]  /*3170*/  LDC.64 R6, c[0x0][0x398] ;  /* 0x0000e600ff067b82 */ /* 0x000f340000000a00 */
[----:B01-3--:R-:W-:Y:S01]  /*3180*/  @!P2 IMAD.MOV.U32 R15, RZ, RZ, -0x1 ;  /* 0xffffffffff0fa424 */ /* 0x00bfe200078e00ff */
[----:B------:R-:W-:Y:S06]  /*3190*/  @!P1 BRA `(.L_x_74) ;  /* 0x0000000000289947 */ /* 0x000fec0003800000 */
[----:B------:R-:W0:Y:S01]  /*31a0*/  LDC.64 R10, c[0x0][0x390] ;  /* 0x0000e400ff0a7b82 */ /* 0x000e220000000a00 */
[----:B------:R-:W-:-:S07]  /*31b0*/  IMAD.MOV.U32 R13, RZ, RZ, -0x1 ;  /* 0xffffffffff0d7424 */ /* 0x000fce00078e00ff */
[----:B------:R-:W1:Y:S01]  /*31c0*/  LDC.64 R8, c[0x0][0x398] ;  /* 0x0000e600ff087b82 */ /* 0x000e620000000a00 */
[----:B0-----:R-:W-:-:S05]  /*31d0*/  IMAD.WIDE R10, R16, 0x4, R10 ;  /* 0x00000004100a7825 */ /* 0x001fca00078e020a */
[----:B------:R0:W-:Y:S01]  /*31e0*/  STG.E desc[UR8][R10.64], R13 ;  /* 0x0000000d0a007986 */ /* 0x0001e2000c101908 */
[C---:B-1----:R-:W-:Y:S01]  /*31f0*/  IMAD.WIDE R8, R16.reuse, 0x4, R8 ;  /* 0x0000000410087825 */ /* 0x042fe200078e0208 */
[----:B------:R-:W-:-:S04]  /*3200*/  IADD3 R16, PT, PT, R16, 0x2, RZ ;  /* 0x0000000210107810 */ /* 0x000fc80007ffe0ff */
[----:B------:R0:W-:Y:S04]  /*3210*/  STG.E desc[UR8][R8.64], R0 ;  /* 0x0000000008007986 */ /* 0x0001e8000c101908 */
[----:B------:R0:W-:Y:S04]  /*3220*/  STG.E desc[UR8][R10.64+0x4], R13 ;  /* 0x0000040d0a007986 */ /* 0x0001e8000c101908 */
[----:B------:R0:W-:Y:S02]  /*3230*/  STG.E desc[UR8][R8.64+0x4], R0 ;  /* 0x0000040008007986 */ /* 0x0001e4000c101908 */
.L_x_74:
[----:B------:R-:W-:Y:S05]  /*3240*/  BSYNC.RECONVERGENT B1 ;  /* 0x0000000000017941 */ /* 0x000fea0003800200 */
.L_x_73:
[----:B--2---:R-:W-:-:S04]  /*3250*/  @!P2 IMAD.WIDE R4, R16, 0x4, R4 ;  /* 0x000000041004a825 */ /* 0x004fc800078e0204 */
[----:B----4-:R-:W-:Y:S01]  /*3260*/  @!P2 IMAD.WIDE R6, R16, 0x4, R6 ;  /* 0x000000041006a825 */ /* 0x010fe200078e0206 */
[----:B------:R1:W-:Y:S04]  /*3270*/  @!P2 STG.E desc[UR8][R4.64], R15 ;  /* 0x0000000f0400a986 */ /* 0x0003e8000c101908 */
[----:B------:R1:W-:Y:S02]  /*3280*/  @!P2 STG.E desc[UR8][R6.64], R0 ;  /* 0x000000000600a986 */ /* 0x0003e4000c101908 */
.L_x_59:
[----:B------:R-:W-:Y:S05]  /*3290*/  BSYNC.RECONVERGENT B0 ;  /* 0x0000000000007941 */ /* 0x000fea0003800200 */
.L_x_55:
[----:B------:R-:W-:Y:S05]  /*32a0*/  @P0 BRA `(.L_x_75) ;  /* 0xffffffe400380947 */ /* 0x000fea000383ffff */
[----:B------:R-:W-:-:S07]  /*32b0*/  IMAD.MOV.U32 R18, RZ, RZ, RZ ;  /* 0x000000ffff127224 */ /* 0x000fce00078e00ff */
.L_x_96:
[----:B01234-:R-:W4:Y:S08]  /*32c0*/  LDC R13, c[0x0][0x3cc] ;  /* 0x0000f300ff0d7b82 */ /* 0x01ff300000000800 */
[----:B------:R-:W0:Y:S01]  /*32d0*/  LDC.64 R2, c[0x0][0x390] ;  /* 0x0000e400ff027b82 */ /* 0x000e220000000a00 */
[----:B----4-:R-:W-:-:S04]  /*32e0*/  IMAD R11, R25, R13, R18 ;  /* 0x0000000d190b7224 */ /* 0x010fc800078e0212 */
[----:B0-----:R-:W-:-:S05]  /*32f0*/  IMAD.WIDE R2, R11, 0x4, R2 ;  /* 0x000000040b027825 */ /* 0x001fca00078e0202 */
[----:B------:R-:W2:Y:S01]  /*3300*/  LDG.E R17, desc[UR8][R2.64] ;  /* 0x0000000802117981 */ /* 0x000ea2000c1e1900 */
[----:B------:R-:W-:Y:S01]  /*3310*/  VIADD R18, R18, 0x1 ;  /* 0x0000000112127836 */ /* 0x000fe20000000000 */
[----:B------:R-:W-:Y:S04]  /*3320*/  BSSY.RECONVERGENT B0, `(.L_x_76) ;  /* 0x00001a6000007945 */ /* 0x000fe80003800200 */
[----:B------:R-:W-:Y:S02]  /*3330*/  ISETP.NE.AND P0, PT, R18, R13, PT ;  /* 0x0000000d1200720c */ /* 0x000fe40003f05270 */
[----:B--2---:R-:W-:-:S13]  /*3340*/  ISETP.GT.AND P1, PT, R17, RZ, PT ;  /* 0x000000ff1100720c */ /* 0x004fda0003f24270 */
[----:B------:R-:W-:Y:S05]  /*3350*/  @P1 BRA `(.L_x_77) ;  /* 0x00000004002c1947 */ /* 0x000fea0003800000 */
[----:B------:R-:W0:Y:S01]  /*3360*/  LDCU UR4, c[0x0][0x3d0] ;  /* 0x00007a00ff0477ac */ /* 0x000e220008000800 */
[----:B------:R-:W-:-:S04]  /*3370*/  IADD3 R0, PT, PT, R13, -0x1, RZ ;  /* 0xffffffff0d007810 */ /* 0x000fc80007ffe0ff */
[----:B------:R-:W-:Y:S02]  /*3380*/  ISETP.GE.U32.AND P1, PT, R0, 0x7, PT ;  /* 0x000000070000780c */ /* 0x000fe40003f26070 */
[----:B------:R-:W-:Y:S01]  /*3390*/  LOP3.LUT P2, R0, R13, 0x7, RZ, 0xc0, !PT ;  /* 0x000000070d007812 */ /* 0x000fe2000784c0ff */
[----:B0-----:R-:W-:-:S10]  /*33a0*/  IMAD R11, R11, UR4, RZ ;  /* 0x000000040b0b7c24 */ /* 0x001fd4000f8e02ff */
[----:B------:R-:W-:Y:S05]  /*33b0*/  @!P1 BRA `(.L_x_78) ;  /* 0x0000000000689947 */ /* 0x000fea0003800000 */
[----:B------:R-:W0:Y:S01]  /*33c0*/  LDC.64 R2, c[0x0][0x3a0] ;  /* 0x0000e800ff027b82 */ /* 0x000e220000000a00 */
[----:B------:R-:W-:-:S07]  /*33d0*/  UMOV UR4, URZ ;  /* 0x000000ff00047c82 */ /* 0x000fce0008000000 */
[----:B------:R-:W1:Y:S02]  /*33e0*/  LDC.64 R4, c[0x0][0x3a8] ;  /* 0x0000ea00ff047b82 */ /* 0x000e640000000a00 */
.L_x_79:
        /* <DEDUP_REMOVED lines=23> */
.L_x_78:
        /* <DEDUP_REMOVED lines=19> */
.L_x_81:
[----:B------:R-:W-:Y:S05]  /*3690*/  BRA.U !UP0, `(.L_x_80) ;  /* 0x0000001508b87547 */ /* 0x000fea000b800000 */
[----:B------:R-:W-:Y:S01]  /*36a0*/  UISETP.NE.AND UP0, UPT, UR6, 0x1, UPT ;  /* 0x000000010600788c */ /* 0x000fe2000bf05270 */
[----:B------:R-:W-:-:S04]  /*36b0*/  LOP3.LUT R13, R13, 0x1, RZ, 0xc0, !PT ;  /* 0x000000010d0d7812 */ /* 0x000fc800078ec0ff */
[----:B------:R-:W-:-:S04]  /*36c0*/  ISETP.NE.U32.AND P1, PT, R13, 0x1, PT ;  /* 0x000000010d00780c */ /* 0x000fc80003f25070 */
[----:B------:R-:W-:Y:S09]  /*36d0*/  BRA.U !UP0, `(.L_x_82) ;  /* 0x0000000108287547 */ /* 0x000ff2000b800000 */
[----:B0-----:R-:W0:Y:S01]  /*36e0*/  LDC.64 R4, c[0x0][0x3a0] ;  /* 0x0000e800ff047b82 */ /* 0x001e220000000a00 */
[----:B--2---:R-:W-:-:S07]  /*36f0*/  MOV R7, 0xffffffff ;  /* 0xffffffff00077802 */ /* 0x004fce0000000f00 */
        /* <DEDUP_REMOVED lines=8> */
.L_x_82:
[----:B------:R-:W-:Y:S05]  /*3780*/  @P1 BRA `(.L_x_80) ;  /* 0x00000014007c1947 */ /* 0x000fea0003800000 */
[----:B0--3--:R-:W0:Y:S01]  /*3790*/  LDC.64 R4, c[0x0][0x3a0] ;  /* 0x0000e800ff047b82 */ /* 0x009e220000000a00 */
[----:B--2---:R-:W-:-:S07]  /*37a0*/  IMAD.MOV.U32 R7, RZ, RZ, -0x1 ;  /* 0xffffffffff077424 */ /* 0x004fce00078e00ff */
[----:B------:R-:W1:Y:S01]  /*37b0*/  LDC.64 R2, c[0x0][0x3a8] ;  /* 0x0000ea00ff027b82 */ /* 0x000e620000000a00 */
[----:B0-----:R-:W-:-:S05]  /*37c0*/  IMAD.WIDE R4, R11, 0x4, R4 ;  /* 0x000000040b047825 */ /* 0x001fca00078e0204 */
[----:B------:R4:W-:Y:S01]  /*37d0*/  STG.E desc[UR8][R4.64], R7 ;  /* 0x0000000704007986 */ /* 0x0009e2000c101908 */
[----:B-1----:R-:W-:-:S05]  /*37e0*/  IMAD.WIDE R2, R11, 0x4, R2 ;  /* 0x000000040b027825 */ /* 0x002fca00078e0202 */
[----:B------:R4:W-:Y:S01]  /*37f0*/  STG.E desc[UR8][R2.64], R17 ;  /* 0x0000001102007986 */ /* 0x0009e2000c101908 */
[----:B------:R-:W-:Y:S05]  /*3800*/  BRA `(.L_x_80) ;  /* 0x00000014005c7947 */ /* 0x000fea0003800000 */
.L_x_77:
[----:B------:R-:W0:Y:S08]  /*3810*/  LDC.64 R2, c[0x0][0x3b8] ;  /* 0x0000ee00ff027b82 */ /* 0x000e300000000a00 */
[----:B------:R-:W1:Y:S01]  /*3820*/  LDC R14, c[0x0][0x3d0] ;  /* 0x0000f400ff0e7b82 */ /* 0x000e620000000800 */
[----:B0-----:R-:W-:-:S05]  /*3830*/  IMAD.WIDE.U32 R2, R17, 0x4, R2 ;  /* 0x0000000411027825 */ /* 0x001fca00078e0002 */
[----:B------:R-:W2:Y:S04]  /*3840*/  LDG.E R16, desc[UR8][R2.64] ;  /* 0x0000000802107981 */ /* 0x000ea8000c1e1900 */
[----:B------:R-:W2:Y:S01]  /*3850*/  LDG.E R15, desc[UR8][R2.64+0x4] ;  /* 0x00000408020f7981 */ /* 0x000ea2000c1e1900 */
[----:B------:R-:W-:Y:S01]  /*3860*/  BSSY.RECONVERGENT B1, `(.L_x_83) ;  /* 0x0000100000017945 */ /* 0x000fe20003800200 */
[----:B-1----:R-:W-:Y:S01]  /*3870*/  IMAD R12, R11, R14, RZ ;  /* 0x0000000e0b0c7224 */ /* 0x002fe200078e02ff */
[----:B--2---:R-:W-:-:S04]  /*3880*/  IADD3 R13, PT, PT, -R16, R15, RZ ;  /* 0x0000000f100d7210 */ /* 0x004fc80007ffe1ff */
[----:B------:R-:W-:-:S04]  /*3890*/  VIMNMX R0, PT, PT, R13, R14, PT ;  /* 0x0000000e0d007248 */ /* 0x000fc80003fe0100 */
[----:B------:R-:W-:-:S13]  /*38a0*/  ISETP.GT.AND P1, PT, R0, RZ, PT ;  /* 0x000000ff0000720c */ /* 0x000fda0003f24270 */
[----:B------:R-:W-:Y:S05]  /*38b0*/  @!P1 BRA `(.L_x_84) ;  /* 0x0000000c00e89947 */ /* 0x000fea0003800000 */
[----:B------:R-:W-:Y:S01]  /*38c0*/  VIMNMX.U32 R3, PT, PT, R13, R14, PT ;  /* 0x0000000e0d037248 */ /* 0x000fe20003fe0000 */
[----:B------:R-:W-:Y:S01]  /*38d0*/  BSSY.RECONVERGENT B2, `(.L_x_85) ;  /* 0x0000079000027945 */ /* 0x000fe20003800200 */
[----:B------:R-:W-:Y:S01]  /*38e0*/  IMAD.MOV.U32 R10, RZ, RZ, R12 ;  /* 0x000000ffff0a7224 */ /* 0x000fe200078e000c */
[----:B------:R-:W-:Y:S01]  /*38f0*/  MOV R8, R20 ;  /* 0x0000001400087202 */ /* 0x000fe20000000f00 */
[----:B------:R-:W-:Y:S01]  /*3900*/  IMAD.MOV.U32 R11, RZ, RZ, R24 ;  /* 0x000000ffff0b7224 */ /* 0x000fe200078e0018 */
[----:B------:R-:W-:Y:S01]  /*3910*/  ISETP.GE.U32.AND P1, PT, R3, 0x4, PT ;  /* 0x000000040300780c */ /* 0x000fe20003f26070 */
[----:B------:R-:W-:Y:S01]  /*3920*/  IMAD.MOV.U32 R5, RZ, RZ, R22 ;  /* 0x000000ffff057224 */ /* 0x000fe200078e0016 */
[----:B------:R-:W-:Y:S01]  /*3930*/  MOV R2, R21 ;  /* 0x0000001500027202 */ /* 0x000fe20000000f00 */
[----:B------:R-:W-:-:S10]  /*3940*/  IMAD.MOV.U32 R4, RZ, RZ, R23 ;  /* 0x000000ffff047224 */ /* 0x000fd400078e0017 */
[----:B------:R-:W-:Y:S05]  /*3950*/  @!P1 BRA `(.L_x_86) ;  /* 0x0000000400c09947 */ /* 0x000fea0003800000 */
[----:B------:R-:W0:Y:S01]  /*3960*/  I2F.U32.RP R2, R13 ;  /* 0x0000000d00027306 */ /* 0x000e220000209000 */
[----:B------:R-:W-:Y:S01]  /*3970*/  IMAD.MOV R7, RZ, RZ, -R13 ;  /* 0x000000ffff077224 */ /* 0x000fe200078e0a0d */
[----:B------:R-:W-:Y:S01]  /*3980*/  BSSY.RECONVERGENT B3, `(.L_x_87) ;  /* 0x000006a000037945 */ /* 0x000fe20003800200 */
[----:B------:R-:W-:Y:S01]  /*3990*/  IMAD.MOV.U32 R11, RZ, RZ, R24 ;  /* 0x000000ffff0b7224 */ /* 0x000fe200078e0018 */
[----:B------:R-:W-:Y:S01]  /*39a0*/  LOP3.LUT R3, R3, 0x7ffffffc, RZ, 0xc0, !PT ;  /* 0x7ffffffc03037812 */ /* 0x000fe200078ec0ff */
[----:B------:R-:W-:Y:S01]  /*39b0*/  IMAD.MOV.U32 R10, RZ, RZ, R12 ;  /* 0x000000ffff0a7224 */ /* 0x000fe200078e000c */
[----:B------:R-:W-:Y:S01]  /*39c0*/  ISETP.NE.U32.AND P1, PT, R13, RZ, PT ;  /* 0x000000ff0d00720c */ /* 0x000fe20003f25070 */
[----:B------:R-:W-:Y:S01]  /*39d0*/  IMAD.MOV.U32 R24, RZ, RZ, RZ ;  /* 0x000000ffff187224 */ /* 0x000fe200078e00ff */
[----:B0-----:R-:W0:Y:S02]  /*39e0*/  MUFU.RCP R2, R2 ;  /* 0x0000000200027308 */ /* 0x001e240000001000 */
[----:B0-----:R-:W-:Y:S01]  /*39f0*/  VIADD R4, R2, 0xffffffe ;  /* 0x0ffffffe02047836 */ /* 0x001fe20000000000 */
[----:B------:R-:W-:-:S05]  /*3a00*/  MOV R2, R21 ;  /* 0x0000001500027202 */ /* 0x000fca0000000f00 */
[----:B------:R0:W1:Y:S02]  /*3a10*/  F2I.FTZ.U32.TRUNC.NTZ R5, R4 ;  /* 0x0000000400057305 */ /* 0x000064000021f000 */
[----:B0-----:R-:W-:Y:S02]  /*3a20*/  HFMA2 R4, -RZ, RZ, 0, 0 ;  /* 0x00000000ff047431 */ /* 0x001fe400000001ff */
[----:B-1----:R-:W-:-:S04]  /*3a30*/  IMAD R7, R7, R5, RZ ;  /* 0x0000000507077224 */ /* 0x002fc800078e02ff */
[----:B------:R-:W-:-:S07]  /*3a40*/  IMAD.HI.U32 R0, R5, R7, R4 ;  /* 0x0000000705007227 */ /* 0x000fce00078e0004 */
.L_x_88:
[----:B------:R-:W-:Y:S01]  /*3a50*/  SHF.R.U32.HI R4, RZ, 0x2, R19 ;  /* 0x00000002ff047819 */ /* 0x000fe20000011613 */
[----:B0-----:R-:W-:Y:S01]  /*3a60*/  IMAD.SHL.U32 R5, R2, 0x10, RZ ;  /* 0x0000001002057824 */ /* 0x001fe200078e00ff */
[----:B------:R-:W-:Y:S02]  /*3a70*/  SHF.R.U32.HI R7, RZ, 0x2, R20 ;  /* 0x00000002ff077819 */ /* 0x000fe40000011614 */
[----:B------:R-:W-:Y:S02]  /*3a80*/  LOP3.LUT R4, R4, R19, RZ, 0x3c, !PT ;  /* 0x0000001304047212 */ /* 0x000fe400078e3cff */
[----:B------:R-:W-:Y:S02]  /*3a90*/  LOP3.LUT R8, R7, R20, RZ, 0x3c, !PT ;  /* 0x0000001407087212 */ /* 0x000fe400078e3cff */
[----:B------:R-:W-:Y:S02]  /*3aa0*/  SHF.L.U32 R6, R4, 0x1, RZ ;  /* 0x0000000104067819 */ /* 0x000fe400000006ff */
[----:B------:R-:W-:Y:S01]  /*3ab0*/  SHF.R.U32.HI R9, RZ, 0x2, R22 ;  /* 0x00000002ff097819 */ /* 0x000fe20000011616 */
[----:B------:R-:W-:Y:S01]  /*3ac0*/  IMAD.SHL.U32 R7, R8, 0x2, RZ ;  /* 0x0000000208077824 */ /* 0x000fe200078e00ff */
[----:B------:R-:W-:-:S02]  /*3ad0*/  LOP3.LUT R5, R2, R5, R6, 0x96, !PT ;  /* 0x0000000502057212 */ /* 0x000fc400078e9606 */
[----:B------:R-:W-:Y:S02]  /*3ae0*/  LOP3.LUT R20, R9, R22, RZ, 0x3c, !PT ;  /* 0x0000001609147212 */ /* 0x000fe400078e3cff */
[----:B------:R-:W-:Y:S02]  /*3af0*/  LOP3.LUT R12, R5, R4, RZ, 0x3c, !PT ;  /* 0x00000004050c7212 */ /* 0x000fe400078e3cff */
[----:B------:R-:W-:Y:S02]  /*3b00*/  MOV R19, R2 ;  /* 0x0000000200137202 */ /* 0x000fe40000000f00 */
[----:B------:R-:W-:Y:S01]  /*3b10*/  IADD3 R6, PT, PT, R11, 0x587c5, R12 ;  /* 0x000587c50b067810 */ /* 0x000fe20007ffe00c */
[----:B------:R-:W-:-:S04]  /*3b20*/  IMAD.SHL.U32 R5, R12, 0x10, RZ ;  /* 0x000000100c057824 */ /* 0x000fc800078e00ff */
[----:B------:R-:W-:Y:S01]  /*3b30*/  IMAD.HI.U32 R4, R0, R6, RZ ;  /* 0x0000000600047227 */ /* 0x000fe200078e00ff */
[----:B------:R-:W-:-:S04]  /*3b40*/  LOP3.LUT R5, R12, R5, R7, 0x96, !PT ;  /* 0x000000050c057212 */ /* 0x000fc800078e9607 */
[----:B------:R-:W-:Y:S02]  /*3b50*/  IADD3 R4, PT, PT, -R4, RZ, RZ ;  /* 0x000000ff04047210 */ /* 0x000fe40007ffe1ff */
[----:B------:R-:W-:Y:S02]  /*3b60*/  LOP3.LUT R22, R5, R8, RZ, 0x3c, !PT ;  /* 0x0000000805167212 */ /* 0x000fe400078e3cff */
[----:B------:R-:W-:Y:S01]  /*3b70*/  SHF.R.U32.HI R8, RZ, 0x2, R23 ;  /* 0x00000002ff087819 */ /* 0x000fe20000011617 */
[----:B------:R-:W-:Y:S02]  /*3b80*/  IMAD R6, R13, R4, R6 ;  /* 0x000000040d067224 */ /* 0x000fe400078e0206 */
[----:B------:R-:W-:Y:S01]  /*3b90*/  IMAD.SHL.U32 R4, R20, 0x2, RZ ;  /* 0x0000000214047824 */ /* 0x000fe200078e00ff */
[----:B------:R-:W-:Y:S01]  /*3ba0*/  LOP3.LUT R21, R8, R23, RZ, 0x3c, !PT ;  /* 0x0000001708157212 */ /* 0x000fe200078e3cff */
[----:B------:R-:W-:Y:S01]  /*3bb0*/  IMAD.SHL.U32 R5, R22, 0x10, RZ ;  /* 0x0000001016057824 */ /* 0x000fe200078e00ff */
[----:B------:R-:W-:-:S04]  /*3bc0*/  ISETP.GE.U32.AND P2, PT, R6, R13, PT ;  /* 0x0000000d0600720c */ /* 0x000fc80003f46070 */
[----:B------:R-:W-:-:S04]  /*3bd0*/  LOP3.LUT R5, R22, R5, R4, 0x96, !PT ;  /* 0x0000000516057212 */ /* 0x000fc800078e9604 */
[----:B------:R-:W-:Y:S02]  /*3be0*/  LOP3.LUT R23, R5, R20, RZ, 0x3c, !PT ;  /* 0x0000001405177212 */ /* 0x000fe400078e3cff */
[----:B------:R-:W-:Y:S02]  /*3bf0*/  SHF.L.U32 R5, R21, 0x1, RZ ;  /* 0x0000000115057819 */ /* 0x000fe400000006ff */
[----:B------:R-:W-:Y:S01]  /*3c00*/  IADD3 R20, PT, PT, R11, 0xb0f8a, R22 ;  /* 0x000b0f8a0b147810 */ /* 0x000fe20007ffe016 */
[----:B------:R-:W-:Y:S01]  /*3c10*/  IMAD.SHL.U32 R4, R23, 0x10, RZ ;  /* 0x0000001017047824 */ /* 0x000fe200078e00ff */
[C---:B------:R-:W-:Y:S01]  /*3c20*/  IADD3 R8, PT, PT, R11.reuse, 0x10974f, R23 ;  /* 0x0010974f0b087810 */ /* 0x040fe20007ffe017 */
[----:B------:R-:W-:Y:S01]  /*3c30*/  @P2 IMAD.IADD R6, R6, 0x1, -R13 ;  /* 0x0000000106062824 */ /* 0x000fe200078e0a0d */
[----:B------:R-:W-:Y:S01]  /*3c40*/  IADD3 R11, PT, PT, R11, 0x161f14, RZ ;  /* 0x00161f140b0b7810 */ /* 0x000fe20007ffe0ff */
[----:B------:R-:W-:Y:S01]  /*3c50*/  IMAD.HI.U32 R7, R0, R20, RZ ;  /* 0x0000001400077227 */ /* 0x000fe200078e00ff */
[----:B------:R-:W-:-:S02]  /*3c60*/  LOP3.LUT R4, R23, R4, R5, 0x96, !PT ;  /* 0x0000000417047212 */ /* 0x000fc400078e9605 */
[----:B------:R-:W-:Y:S01]  /*3c70*/  ISETP.GE.U32.AND P2, PT, R6, R13, PT ;  /* 0x0000000d0600720c */ /* 0x000fe20003f46070 */
[----:B------:R-:W-:Y:S01]  /*3c80*/  IMAD.MOV R7, RZ, RZ, -R7 ;  /* 0x000000ffff077224 */ /* 0x000fe200078e0a07 */
[----:B------:R-:W-:Y:S01]  /*3c90*/  LOP3.LUT R2, R4, R21, RZ, 0x3c, !PT ;  /* 0x0000001504027212 */ /* 0x000fe200078e3cff */
[----:B------:R-:W-:Y:S01]  /*3ca0*/  IMAD.HI.U32 R9, R0, R8, RZ ;  /* 0x0000000800097227 */ /* 0x000fe200078e00ff */
[----:B------:R-:W0:Y:S01]  /*3cb0*/  LDC.64 R4, c[0x0][0x3b0] ;  /* 0x0000ec00ff047b82 */ /* 0x000e220000000a00 */
[----:B------:R-:W-:Y:S02]  /*3cc0*/  LOP3.LUT R21, RZ, R13, RZ, 0x33, !PT ;  /* 0x0000000dff157212 */ /* 0x000fe400078e33ff */
[----:B------:R-:W-:Y:S02]  /*3cd0*/  IMAD R20, R13, R7, R20 ;  /* 0x000000070d147224 */ /* 0x000fe400078e0214 */
[----:B------:R-:W-:Y:S02]  /*3ce0*/  IMAD.MOV R9, RZ, RZ, -R9 ;  /* 0x000000ffff097224 */ /* 0x000fe400078e0a09 */
[----:B------:R-:W-:-:S02]  /*3cf0*/  IMAD.IADD R28, R2, 0x1, R11 ;  /* 0x00000001021c7824 */ /* 0x000fc400078e020b */
[----:B------:R-:W-:Y:S02]  /*3d00*/  @P2 IMAD.IADD R6, R6, 0x1, -R13 ;  /* 0x0000000106062824 */ /* 0x000fe400078e0a0d */
[----:B------:R-:W-:Y:S02]  /*3d10*/  IMAD R8, R13, R9, R8 ;  /* 0x000000090d087224 */ /* 0x000fe400078e0208 */
[----:B------:R-:W-:Y:S01]  /*3d20*/  IMAD.HI.U32 R9, R0, R28, RZ ;  /* 0x0000001c00097227 */ /* 0x000fe200078e00ff */
[----:B------:R-:W-:-:S04]  /*3d30*/  SEL R7, R21, R6, !P1 ;  /* 0x0000000615077207 */ /* 0x000fc80004800000 */
[----:B------:R-:W-:Y:S01]  /*3d40*/  IADD3 R9, PT, PT, -R9, RZ, RZ ;  /* 0x000000ff09097210 */ /* 0x000fe20007ffe1ff */
[----:B------:R-:W-:-:S04]  /*3d50*/  IMAD.IADD R7, R16, 0x1, R7 ;  /* 0x0000000110077824 */ /* 0x000fc800078e0207 */
[----:B------:R-:W-:Y:S02]  /*3d60*/  IMAD R28, R13, R9, R28 ;  /* 0x000000090d1c7224 */ /* 0x000fe400078e021c */
        /* <DEDUP_REMOVED lines=15> */
[C---:B------:R-:W-:Y:S02]  /*3e60*/  SEL R9, R21.reuse, R20, !P1 ;  /* 0x0000001415097207 */ /* 0x040fe40004800000 */
[----:B------:R-:W-:Y:S01]  /*3e70*/  @P4 IMAD.IADD R28, R28, 0x1, -R13 ;  /* 0x000000011c1c4824 */ /* 0x000fe200078e0a0d */
[----:B------:R-:W-:Y:S02]  /*3e80*/  SEL R27, R21, R8, !P1 ;  /* 0x00000008151b7207 */ /* 0x000fe40004800000 */
[----:B------:R-:W-:-:S02]  /*3e90*/  IMAD.IADD R9, R16, 0x1, R9 ;  /* 0x0000000110097824 */ /* 0x000fc400078e0209 */
[----:B------:R-:W-:Y:S02]  /*3ea0*/  SEL R21, R21, R28, !P1 ;  /* 0x0000001c15157207 */ /* 0x000fe40004800000 */
[----:B------:R-:W0:Y:S01]  /*3eb0*/  LDC.64 R28, c[0x0][0x3a0] ;  /* 0x0000e800ff1c7b82 */ /* 0x000e220000000a00 */
[----:B------:R-:W-:-:S04]  /*3ec0*/  IMAD.WIDE.U32 R8, R9, 0x4, R4 ;  /* 0x0000000409087825 */ /* 0x000fc800078e0004 */
[----:B0-----:R-:W-:-:S05]  /*3ed0*/  IMAD.WIDE R28, R10, 0x4, R28 ;  /* 0x000000040a1c7825 */ /* 0x001fca00078e021c */
        /* <DEDUP_REMOVED lines=21> */
.L_x_87:
[----:B------:R-:W-:Y:S01]  /*4030*/  IMAD.MOV.U32 R8, RZ, RZ, R12 ;  /* 0x000000ffff087224 */ /* 0x000fe200078e000c */
[----:B0-----:R-:W-:Y:S01]  /*4040*/  MOV R5, R22 ;  /* 0x0000001600057202 */ /* 0x001fe20000000f00 */
[----:B------:R-:W-:-:S07]  /*4050*/  IMAD.MOV.U32 R4, RZ, RZ, R23 ;  /* 0x000000ffff047224 */ /* 0x000fce00078e0017 */
.L_x_86:
[----:B------:R-:W-:Y:S05]  /*4060*/  BSYNC.RECONVERGENT B2 ;  /* 0x0000000000027941 */ /* 0x000fea0003800200 */
.L_x_85:
[----:B------:R-:W-:Y:S01]  /*4070*/  VIMNMX.U32 R0, PT, PT, R13, R14, PT ;  /* 0x0000000e0d007248 */ /* 0x000fe20003fe0000 */
[----:B------:R-:W-:Y:S01]  /*4080*/  IMAD.MOV.U32 R21, RZ, RZ, R2 ;  /* 0x000000ffff157224 */ /* 0x000fe200078e0002 */
[----:B------:R-:W-:Y:S01]  /*4090*/  MOV R23, R4 ;  /* 0x0000000400177202 */ /* 0x000fe20000000f00 */
[----:B------:R-:W-:Y:S01]  /*40a0*/  IMAD.MOV.U32 R22, RZ, RZ, R5 ;  /* 0x000000ffff167224 */ /* 0x000fe200078e0005 */
[----:B------:R-:W-:Y:S01]  /*40b0*/  LOP3.LUT R0, R0, 0x3, RZ, 0xc0, !PT ;  /* 0x0000000300007812 */ /* 0x000fe200078ec0ff */
[----:B------:R-:W-:Y:S01]  /*40c0*/  IMAD.MOV.U32 R20, RZ, RZ, R8 ;  /* 0x000000ffff147224 */ /* 0x000fe200078e0008 */
[----:B------:R-:W-:Y:S01]  /*40d0*/  MOV R24, R11 ;  /* 0x0000000b00187202 */ /* 0x000fe20000000f00 */
[----:B------:R-:W-:Y:S01]  /*40e0*/  IMAD.MOV.U32 R12, RZ, RZ, R10 ;  /* 0x000000ffff0c7224 */ /* 0x000fe200078e000a */
[----:B------:R-:W-:-:S13]  /*40f0*/  ISETP.NE.AND P1, PT, R0, RZ, PT ;  /* 0x000000ff0000720c */ /* 0x000fda0003f25270 */
[----:B------:R-:W-:Y:S05]  /*4100*/  @!P1 BRA `(.L_x_84) ;  /* 0x0000000400d49947 */ /* 0x000fea0003800000 */
[----:B------:R-:W0:Y:S01]  /*4110*/  I2F.U32.RP R12, R13 ;  /* 0x0000000d000c7306 */ /* 0x000e220000209000 */
[----:B------:R-:W-:Y:S01]  /*4120*/  SHF.R.U32.HI R6, RZ, 0x2, R19 ;  /* 0x00000002ff067819 */ /* 0x000fe20000011613 */
[----:B------:R-:W-:Y:S01]  /*4130*/  IMAD.SHL.U32 R3, R2, 0x10, RZ ;  /* 0x0000001002037824 */ /* 0x000fe200078e00ff */
[----:B------:R-:W-:Y:S01]  /*4140*/  IADD3 R24, PT, PT, R11, 0x587c5, RZ ;  /* 0x000587c50b187810 */ /* 0x000fe20007ffe0ff */
[----:B------:R-:W1:Y:S01]  /*4150*/  LDC.64 R30, c[0x0][0x3a0] ;  /* 0x0000e800ff1e7b82 */ /* 0x000e620000000a00 */
[----:B------:R-:W-:Y:S02]  /*4160*/  LOP3.LUT R6, R6, R19, RZ, 0x3c, !PT ;  /* 0x0000001306067212 */ /* 0x000fe400078e3cff */
[----:B------:R-:W-:-:S03]  /*4170*/  IADD3 R19, PT, PT, RZ, -R13, RZ ;  /* 0x8000000dff137210 */ /* 0x000fc60007ffe0ff */
[----:B------:R-:W-:Y:S01]  /*4180*/  IMAD.SHL.U32 R9, R6, 0x2, RZ ;  /* 0x0000000206097824 */ /* 0x000fe200078e00ff */
[----:B0-----:R-:W0:Y:S04]  /*4190*/  MUFU.RCP R12, R12 ;  /* 0x0000000c000c7308 */ /* 0x001e280000001000 */
[----:B------:R-:W-:-:S04]  /*41a0*/  LOP3.LUT R3, R2, R3, R9, 0x96, !PT ;  /* 0x0000000302037212 */ /* 0x000fc800078e9609 */
[----:B------:R-:W-:Y:S01]  /*41b0*/  LOP3.LUT R3, R3, R6, RZ, 0x3c, !PT ;  /* 0x0000000603037212 */ /* 0x000fe200078e3cff */
[----:B------:R-:W-:Y:S02]  /*41c0*/  IMAD.MOV.U32 R6, RZ, RZ, RZ ;  /* 0x000000ffff067224 */ /* 0x000fe400078e00ff */
[----:B0-----:R-:W-:-:S06]  /*41d0*/  VIADD R7, R12, 0xffffffe ;  /* 0x0ffffffe0c077836 */ /* 0x001fcc0000000000 */
[----:B------:R-:W0:Y:S02]  /*41e0*/  F2I.FTZ.U32.TRUNC.NTZ R7, R7 ;  /* 0x0000000700077305 */ /* 0x000e24000021f000 */
[----:B0-----:R-:W-:-:S04]  /*41f0*/  IMAD R9, R19, R7, RZ ;  /* 0x0000000713097224 */ /* 0x001fc800078e02ff */
[----:B------:R-:W-:Y:S01]  /*4200*/  IMAD.HI.U32 R7, R7, R9, R6 ;  /* 0x0000000907077227 */ /* 0x000fe200078e0006 */
[----:B------:R-:W-:-:S03]  /*4210*/  LOP3.LUT R9, RZ, R13, RZ, 0x33, !PT ;  /* 0x0000000dff097212 */ /* 0x000fc600078e33ff */
[----:B------:R-:W-:-:S04]  /*4220*/  IMAD.IADD R6, R3, 0x1, R24 ;  /* 0x0000000103067824 */ /* 0x000fc800078e0218 */
[----:B------:R-:W-:-:S05]  /*4230*/  IMAD.HI.U32 R7, R7, R6, RZ ;  /* 0x0000000607077227 */ /* 0x000fca00078e00ff */
[----:B------:R-:W-:-:S05]  /*4240*/  IADD3 R7, PT, PT, -R7, RZ, RZ ;  /* 0x000000ff07077210 */ /* 0x000fca0007ffe1ff */
[----:B------:R-:W-:Y:S02]  /*4250*/  IMAD R12, R13, R7, R6 ;  /* 0x000000070d0c7224 */ /* 0x000fe400078e0206 */
[----:B------:R-:W0:Y:S03]  /*4260*/  LDC.64 R6, c[0x0][0x3b0] ;  /* 0x0000ec00ff067b82 */ /* 0x000e260000000a00 */
[----:B------:R-:W-:-:S13]  /*4270*/  ISETP.GE.U32.AND P1, PT, R12, R13, PT ;  /* 0x0000000d0c00720c */ /* 0x000fda0003f26070 */
[----:B------:R-:W-:Y:S01]  /*4280*/  @P1 IMAD.IADD R12, R12, 0x1, -R13 ;  /* 0x000000010c0c1824 */ /* 0x000fe200078e0a0d */
[----:B------:R-:W-:-:S04]  /*4290*/  ISETP.NE.U32.AND P1, PT, R13, RZ, PT ;  /* 0x000000ff0d00720c */ /* 0x000fc80003f25070 */
[----:B------:R-:W-:-:S13]  /*42a0*/  ISETP.GE.U32.AND P2, PT, R12, R13, PT ;  /* 0x0000000d0c00720c */ /* 0x000fda0003f46070 */
[----:B------:R-:W-:-:S05]  /*42b0*/  @P2 IMAD.IADD R12, R12, 0x1, -R13 ;  /* 0x000000010c0c2824 */ /* 0x000fca00078e0a0d */
[----:B------:R-:W-:-:S04]  /*42c0*/  SEL R9, R9, R12, !P1 ;  /* 0x0000000c09097207 */ /* 0x000fc80004800000 */
[----:B------:R-:W-:-:S05]  /*42d0*/  IADD3 R9, PT, PT, R16, R9, RZ ;  /* 0x0000000910097210 */ /* 0x000fca0007ffe0ff */
[----:B0-----:R-:W-:Y:S02]  /*42e0*/  IMAD.WIDE.U32 R20, R9, 0x4, R6 ;  /* 0x0000000409147825 */ /* 0x001fe400078e0006 */
[----:B------:R-:W0:Y:S03]  /*42f0*/  LDC.64 R6, c[0x0][0x3a8] ;  /* 0x0000ea00ff067b82 */ /* 0x000e260000000a00 */
[----:B------:R2:W3:Y:S01]  /*4300*/  LDG.E R9, desc[UR8][R20.64] ;  /* 0x0000000814097981 */ /* 0x0004e2000c1e1900 */
[----:B-1----:R-:W-:Y:S01]  /*4310*/  IMAD.WIDE R30, R10, 0x4, R30 ;  /* 0x000000040a1e7825 */ /* 0x002fe200078e021e */
[----:B------:R-:W-:Y:S02]  /*4320*/  ISETP.NE.AND P2, PT, R0, 0x1, PT ;  /* 0x000000010000780c */ /* 0x000fe40003f45270 */
[----:B------:R-:W-:Y:S01]  /*4330*/  MOV R22, R4 ;  /* 0x0000000400167202 */ /* 0x000fe20000000f00 */
[----:B------:R-:W-:-:S02]  /*4340*/  VIADD R12, R10, 0x1 ;  /* 0x000000010a0c7836 */ /* 0x000fc40000000000 */
[----:B------:R-:W-:Y:S02]  /*4350*/  IMAD.MOV.U32 R23, RZ, RZ, R2 ;  /* 0x000000ffff177224 */ /* 0x000fe400078e0002 */
[----:B------:R-:W-:Y:S01]  /*4360*/  IMAD.MOV.U32 R19, RZ, RZ, R8 ;  /* 0x000000ffff137224 */ /* 0x000fe200078e0008 */
[----:B--2---:R-:W-:Y:S01]  /*4370*/  MOV R21, R3 ;  /* 0x0000000300157202 */ /* 0x004fe20000000f00 */
[----:B------:R-:W-:Y:S02]  /*4380*/  IMAD.MOV.U32 R20, RZ, RZ, R5 ;  /* 0x000000ffff147224 */ /* 0x000fe400078e0005 */
[----:B0-----:R-:W-:Y:S01]  /*4390*/  IMAD.WIDE R6, R10, 0x4, R6 ;  /* 0x000000040a067825 */ /* 0x001fe200078e0206 */
[----:B---3--:R0:W-:Y:S04]  /*43a0*/  STG.E desc[UR8][R30.64], R9 ;  /* 0x000000091e007986 */ /* 0x0081e8000c101908 */
[----:B------:R0:W-:Y:S01]  /*43b0*/  STG.E desc[UR8][R6.64], R17 ;  /* 0x0000001106007986 */ /* 0x0001e2000c101908 */
[----:B------:R-:W-:Y:S05]  /*43c0*/  @!P2 BRA `(.L_x_84) ;  /* 0x000000040024a947 */ /* 0x000fea0003800000 */
[----:B------:R-:W1:Y:S01]  /*43d0*/  I2F.U32.RP R20, R13 ;  /* 0x0000000d00147306 */ /* 0x000e620000209000 */
[----:B------:R-:W-:Y:S01]  /*43e0*/  SHF.R.U32.HI R19, RZ, 0x2, R8 ;  /* 0x00000002ff137819 */ /* 0x000fe20000011608 */
[----:B------:R-:W-:Y:S01]  /*43f0*/  IMAD.MOV R21, RZ, RZ, -R13 ;  /* 0x000000ffff157224 */ /* 0x000fe200078e0a0d */
[----:B------:R-:W-:Y:S01]  /*4400*/  LOP3.LUT R28, RZ, R13, RZ, 0x33, !PT ;  /* 0x0000000dff1c7212 */ /* 0x000fe200078e33ff */
[----:B------:R-:W-:Y:S01]  /*4410*/  VIADD R24, R11, 0xb0f8a ;  /* 0x000b0f8a0b187836 */ /* 0x000fe20000000000 */
[----:B------:R-:W-:Y:S02]  /*4420*/  LOP3.LUT R19, R19, R8, RZ, 0x3c, !PT ;  /* 0x0000000813137212 */ /* 0x000fe400078e3cff */
[----:B------:R-:W-:-:S03]  /*4430*/  SHF.L.U32 R8, R3, 0x4, RZ ;  /* 0x0000000403087819 */ /* 0x000fc600000006ff */
[----:B------:R-:W-:Y:S01]  /*4440*/  IMAD.SHL.U32 R12, R19, 0x2, RZ ;  /* 0x00000002130c7824 */ /* 0x000fe200078e00ff */
[----:B-1----:R-:W0:Y:S04]  /*4450*/  MUFU.RCP R20, R20 ;  /* 0x0000001400147308 */ /* 0x002e280000001000 */
[----:B------:R-:W-:-:S04]  /*4460*/  LOP3.LUT R8, R3, R8, R12, 0x96, !PT ;  /* 0x0000000803087212 */ /* 0x000fc800078e960c */
[----:B------:R-:W-:Y:S01]  /*4470*/  LOP3.LUT R27, R8, R19, RZ, 0x3c, !PT ;  /* 0x00000013081b7212 */ /* 0x000fe200078e3cff */
[----:B------:R-:W-:Y:S02]  /*4480*/  HFMA2 R8, -RZ, RZ, 0, 0 ;  /* 0x00000000ff087431 */ /* 0x000fe400000001ff */
[----:B0-----:R-:W-:-:S06]  /*4490*/  VIADD R9, R20, 0xffffffe ;  /* 0x0ffffffe14097836 */ /* 0x001fcc0000000000 */
[----:B------:R-:W0:Y:S02]  /*44a0*/  F2I.FTZ.U32.TRUNC.NTZ R9, R9 ;  /* 0x0000000900097305 */ /* 0x000e24000021f000 */
[----:B0-----:R-:W-:-:S04]  /*44b0*/  IMAD R21, R21, R9, RZ ;  /* 0x0000000915157224 */ /* 0x001fc800078e02ff */
[----:B------:R-:W-:-:S04]  /*44c0*/  IMAD.HI.U32 R9, R9, R21, R8 ;  /* 0x0000001509097227 */ /* 0x000fc800078e0008 */
[----:B------:R-:W-:-:S04]  /*44d0*/  IMAD.IADD R8, R27, 0x1, R24 ;  /* 0x000000011b087824 */ /* 0x000fc800078e0218 */
[----:B------:R-:W-:-:S04]  /*44e0*/  IMAD.HI.U32 R9, R9, R8, RZ ;  /* 0x0000000809097227 */ /* 0x000fc800078e00ff */
[----:B------:R-:W-:-:S04]  /*44f0*/  IMAD.MOV R9, RZ, RZ, -R9 ;  /* 0x000000ffff097224 */ /* 0x000fc800078e0a09 */
[----:B------:R-:W-:Y:S02]  /*4500*/  IMAD R12, R13, R9, R8 ;  /* 0x000000090d0c7224 */ /* 0x000fe400078e0208 */
        /* <DEDUP_REMOVED lines=9> */
[----:B------:R-:W-:Y:S01]  /*45a0*/  ISETP.NE.AND P2, PT, R0, 0x2, PT ;  /* 0x000000020000780c */ /* 0x000fe20003f45270 */
[----:B------:R-:W-:Y:S01]  /*45b0*/  IMAD.MOV.U32 R23, RZ, RZ, R3 ;  /* 0x000000ffff177224 */ /* 0x000fe200078e0003 */
[----:B------:R-:W-:Y:S01]  /*45c0*/  IADD3 R12, PT, PT, R10, 0x2, RZ ;  /* 0x000000020a0c7810 */ /* 0x000fe20007ffe0ff */
[----:B------:R-:W-:Y:S01]  /*45d0*/  IMAD.MOV.U32 R22, RZ, RZ, R2 ;  /* 0x000000ffff167224 */ /* 0x000fe200078e0002 */
[----:B------:R-:W-:Y:S01]  /*45e0*/  MOV R20, R4 ;  /* 0x0000000400147202 */ /* 0x000fe20000000f00 */
[----:B------:R-:W-:Y:S02]  /*45f0*/  IMAD.MOV.U32 R19, RZ, RZ, R5 ;  /* 0x000000ffff137224 */ /* 0x000fe400078e0005 */
[----:B------:R-:W-:Y:S01]  /*4600*/  IMAD.MOV.U32 R21, RZ, RZ, R27 ;  /* 0x000000ffff157224 */ /* 0x000fe200078e001b */
[----:B--2---:R1:W-:Y:S04]  /*4610*/  STG.E desc[UR8][R30.64+0x4], R33 ;  /* 0x000004211e007986 */ /* 0x0043e8000c101908 */
[----:B------:R1:W-:Y:S01]  /*4620*/  STG.E desc[UR8][R6.64+0x4], R17 ;  /* 0x0000041106007986 */ /* 0x0003e2000c101908 */
[----:B------:R-:W-:Y:S05]  /*4630*/  @!P2 BRA `(.L_x_84) ;  /* 0x000000000088a947 */ /* 0x000fea0003800000 */
[----:B------:R-:W0:Y:S01]  /*4640*/  I2F.U32.RP R19, R13 ;  /* 0x0000000d00137306 */ /* 0x000e220000209000 */
[----:B------:R-:W-:Y:S01]  /*4650*/  SHF.R.U32.HI R0, RZ, 0x2, R5 ;  /* 0x00000002ff007819 */ /* 0x000fe20000011605 */
[----:B------:R-:W-:Y:S01]  /*4660*/  IMAD.MOV R23, RZ, RZ, -R13 ;  /* 0x000000ffff177224 */ /* 0x000fe200078e0a0d */
[----:B------:R-:W-:Y:S01]  /*4670*/  SHF.L.U32 R12, R27, 0x4, RZ ;  /* 0x000000041b0c7819 */ /* 0x000fe200000006ff */
[----:B------:R-:W-:Y:S01]  /*4680*/  IMAD.MOV.U32 R20, RZ, RZ, RZ ;  /* 0x000000ffff147224 */ /* 0x000fe200078e00ff */
[----:B------:R-:W-:Y:S01]  /*4690*/  LOP3.LUT R0, R0, R5, RZ, 0x3c, !PT ;  /* 0x0000000500007212 */ /* 0x000fe200078e3cff */
[----:B------:R-:W-:-:S04]  /*46a0*/  VIADD R24, R11, 0x10974f ;  /* 0x0010974f0b187836 */ /* 0x000fc80000000000 */
[----:B------:R-:W-:Y:S01]  /*46b0*/  IMAD.SHL.U32 R5, R0, 0x2, RZ ;  /* 0x0000000200057824 */ /* 0x000fe200078e00ff */
[----:B0-----:R-:W0:Y:S04]  /*46c0*/  MUFU.RCP R19, R19 ;  /* 0x0000001300137308 */ /* 0x001e280000001000 */
[----:B------:R-:W-:Y:S02]  /*46d0*/  LOP3.LUT R5, R27, R12, R5, 0x96, !PT ;  /* 0x0000000c1b057212 */ /* 0x000fe400078e9605 */
[----:B0-----:R-:W-:-:S06]  /*46e0*/  IADD3 R21, PT, PT, R19, 0xffffffe, RZ ;  /* 0x0ffffffe13157810 */ /* 0x001fcc0007ffe0ff */
[----:B------:R-:W0:Y:S02]  /*46f0*/  F2I.FTZ.U32.TRUNC.NTZ R21, R21 ;  /* 0x0000001500157305 */ /* 0x000e24000021f000 */
[----:B0-----:R-:W-:-:S04]  /*4700*/  IMAD R23, R23, R21, RZ ;  /* 0x0000001517177224 */ /* 0x001fc800078e02ff */
[----:B------:R-:W-:Y:S01]  /*4710*/  IMAD.HI.U32 R20, R21, R23, R20 ;  /* 0x0000001715147227 */ /* 0x000fe200078e0014 */
        /* <DEDUP_REMOVED lines=20> */
.L_x_84:
[----:B------:R-:W-:Y:S05]  /*4860*/  BSYNC.RECONVERGENT B1 ;  /* 0x0000000000017941 */ /* 0x000fea0003800200 */
.L_x_83:
[----:B------:R-:W-:-:S13]  /*4870*/  ISETP.GE.AND P1, PT, R13, R14, PT ;  /* 0x0000000e0d00720c */ /* 0x000fda0003f26270 */
[----:B------:R-:W-:Y:S05]  /*4880*/  @P1 BRA `(.L_x_80) ;  /* 0x00000004003c1947 */ /* 0x000fea0003800000 */
[----:B------:R-:W-:Y:S01]  /*4890*/  IMAD.IADD R14, R16, 0x1, R14 ;  /* 0x00000001100e7824 */ /* 0x000fe200078e020e */
[----:B------:R-:W-:Y:S03]  /*48a0*/  BSSY.RECONVERGENT B1, `(.L_x_89) ;  /* 0x0000020000017945 */ /* 0x000fe60003800200 */
[C---:B------:R-:W-:Y:S01]  /*48b0*/  IMAD.IADD R0, R15.reuse, 0x1, -R14 ;  /* 0x000000010f007824 */ /* 0x040fe200078e0a0e */
[----:B------:R-:W-:-:S04]  /*48c0*/  IADD3 R15, PT, PT, -R15, R14, RZ ;  /* 0x0000000e0f0f7210 */ /* 0x000fc80007ffe1ff */
[----:B------:R-:W-:-:S13]  /*48d0*/  ISETP.GT.U32.AND P1, PT, R0, -0x8, PT ;  /* 0xfffffff80000780c */ /* 0x000fda0003f24070 */
[----:B------:R-:W-:Y:S05]  /*48e0*/  @P1 BRA `(.L_x_90) ;  /* 0x00000000006c1947 */ /* 0x000fea0003800000 */
[----:B------:R-:W3:Y:S01]  /*48f0*/  LDC.64 R2, c[0x0][0x3a0] ;  /* 0x0000e800ff027b82 */ /* 0x000ee20000000a00 */
[----:B------:R-:W-:Y:S01]  /*4900*/  IMAD.MOV.U32 R0, RZ, RZ, RZ ;  /* 0x000000ffff007224 */ /* 0x000fe200078e00ff */
[----:B------:R-:W-:-:S06]  /*4910*/  LOP3.LUT R11, R15, 0xfffffff8, RZ, 0xc0, !PT ;  /* 0xfffffff80f0b7812 */ /* 0x000fcc00078ec0ff */
[----:B------:R-:W4:Y:S02]  /*4920*/  LDC.64 R4, c[0x0][0x3a8] ;  /* 0x0000ea00ff047b82 */ /* 0x000f240000000a00 */
.L_x_91:
[----:B0-----:R-:W-:Y:S01]  /*4930*/  IMAD.MOV.U32 R13, RZ, RZ, -0x1 ;  /* 0xffffffffff0d7424 */ /* 0x001fe200078e00ff */
[----:B------:R-:W-:Y:S01]  /*4940*/  IADD3 R0, PT, PT, R0, 0x8, RZ ;  /* 0x0000000800007810 */ /* 0x000fe20007ffe0ff */
[----:B0-23--:R-:W-:-:S03]  /*4950*/  IMAD.WIDE R8, R12, 0x4, R2 ;  /* 0x000000040c087825 */ /* 0x00dfc600078e0202 */
[----:B------:R-:W-:Y:S01]  /*4960*/  ISETP.NE.AND P1, PT, R0, R11, PT ;  /* 0x0000000b0000720c */ /* 0x000fe20003f25270 */
[C---:B-1--4-:R-:W-:Y:S01]  /*4970*/  IMAD.WIDE R6, R12.reuse, 0x4, R4 ;  /* 0x000000040c067825 */ /* 0x052fe200078e0204 */
        /* <DEDUP_REMOVED lines=18> */
.L_x_90:
[----:B------:R-:W-:Y:S05]  /*4aa0*/  BSYNC.RECONVERGENT B1 ;  /* 0x0000000000017941 */ /* 0x000fea0003800200 */
.L_x_89:
[----:B------:R-:W-:-:S13]  /*4ab0*/  LOP3.LUT P1, R0, R15, 0x7, RZ, 0xc0, !PT ;  /* 0x000000070f007812 */ /* 0x000fda000782c0ff */
[----:B------:R-:W-:Y:S05]  /*4ac0*/  @!P1 BRA `(.L_x_80) ;  /* 0x0000000000ac9947 */ /* 0x000fea0003800000 */
[----:B------:R-:W-:Y:S01]  /*4ad0*/  ISETP.GE.U32.AND P1, PT, R0, 0x4, PT ;  /* 0x000000040000780c */ /* 0x000fe20003f26070 */
[----:B------:R-:W-:Y:S01]  /*4ae0*/  BSSY.RECONVERGENT B1, `(.L_x_92) ;  /* 0x0000011000017945 */ /* 0x000fe20003800200 */
[----:B------:R-:W-:-:S11]  /*4af0*/  LOP3.LUT P2, R0, R15, 0x3, RZ, 0xc0, !PT ;  /* 0x000000030f007812 */ /* 0x000fd6000784c0ff */
[----:B------:R-:W-:Y:S05]  /*4b00*/  @!P1 BRA `(.L_x_93) ;  /* 0x0000000000389947 */ /* 0x000fea0003800000 */
[----:B------:R-:W3:Y:S01]  /*4b10*/  LDC.64 R4, c[0x0][0x3a0] ;  /* 0x0000e800ff047b82 */ /* 0x000ee20000000a00 */
[----:B012---:R-:W-:-:S07]  /*4b20*/  IMAD.MOV.U32 R7, RZ, RZ, -0x1 ;  /* 0xffffffffff077424 */ /* 0x007fce00078e00ff */
[----:B------:R-:W0:Y:S01]  /*4b30*/  LDC.64 R2, c[0x0][0x3a8] ;  /* 0x0000ea00ff027b82 */ /* 0x000e220000000a00 */
[----:B---3--:R-:W-:-:S05]  /*4b40*/  IMAD.WIDE R4, R12, 0x4, R4 ;  /* 0x000000040c047825 */ /* 0x008fca00078e0204 */
[----:B------:R3:W-:Y:S01]  /*4b50*/  STG.E desc[UR8][R4.64], R7 ;  /* 0x0000000704007986 */ /* 0x0007e2000c101908 */
[C---:B0-----:R-:W-:Y:S01]  /*4b60*/  IMAD.WIDE R2, R12.reuse, 0x4, R2 ;  /* 0x000000040c027825 */ /* 0x041fe200078e0202 */
        /* <DEDUP_REMOVED lines=8> */
.L_x_93:
[----:B------:R-:W-:Y:S05]  /*4bf0*/  BSYNC.RECONVERGENT B1 ;  /* 0x0000000000017941 */ /* 0x000fea0003800200 */
.L_x_92:
[----:B------:R-:W-:Y:S05]  /*4c00*/  @!P2 BRA `(.L_x_80) ;  /* 0x00000000005ca947 */ /* 0x000fea0003800000 */
[----:B---3--:R-:W3:Y:S01]  /*4c10*/  LDC.64 R2, c[0x0][0x3a0] ;  /* 0x0000e800ff027b82 */ /* 0x008ee20000000a00 */
[----:B------:R-:W-:Y:S01]  /*4c20*/  LOP3.LUT R15, R15, 0x1, RZ, 0xc0, !PT ;  /* 0x000000010f0f7812 */ /* 0x000fe200078ec0ff */
[----:B------:R-:W-:Y:S01]  /*4c30*/  BSSY.RECONVERGENT B1, `(.L_x_94) ;  /* 0x0000010000017945 */ /* 0x000fe20003800200 */
[----:B------:R-:W-:Y:S02]  /*4c40*/  ISETP.NE.AND P1, PT, R0, 0x1, PT ;  /* 0x000000010000780c */ /* 0x000fe40003f25270 */
[----:B------:R-:W-:-:S03]  /*4c50*/  ISETP.NE.U32.AND P2, PT, R15, 0x1, PT ;  /* 0x000000010f00780c */ /* 0x000fc60003f45070 */
[----:B------:R-:W4:Y:S10]  /*4c60*/  LDC.64 R4, c[0x0][0x3a8] ;  /* 0x0000ea00ff047b82 */ /* 0x000f340000000a00 */
[----:B0-----:R-:W-:Y:S01]  /*4c70*/  @!P2 IMAD.MOV.U32 R13, RZ, RZ, -0x1 ;  /* 0xffffffffff0da424 */ /* 0x001fe200078e00ff */
[----:B------:R-:W-:Y:S06]  /*4c80*/  @!P1 BRA `(.L_x_95) ;  /* 0x0000000000289947 */ /* 0x000fec0003800000 */
[----:B--2---:R-:W0:Y:S01]  /*4c90*/  LDC.64 R8, c[0x0][0x3a0] ;  /* 0x0000e800ff087b82 */ /* 0x004e220000000a00 */
[----:B------:R-:W-:-:S07]  /*4ca0*/  IMAD.MOV.U32 R11, RZ, RZ, -0x1 ;  /* 0xffffffffff0b7424 */ /* 0x000fce00078e00ff */
[----:B-1----:R-:W1:Y:S01]  /*4cb0*/  LDC.64 R6, c[0x0][0x3a8] ;  /* 0x0000ea00ff067b82 */ /* 0x002e620000000a00 */
[----:B0-----:R-:W-:-:S05]  /*4cc0*/  IMAD.WIDE R8, R12, 0x4, R8 ;  /* 0x000000040c087825 */ /* 0x001fca00078e0208 */
[----:B------:R0:W-:Y:S01]  /*4cd0*/  STG.E desc[UR8][R8.64], R11 ;  /* 0x0000000b08007986 */ /* 0x0001e2000c101908 */
[C---:B-1----:R-:W-:Y:S01]  /*4ce0*/  IMAD.WIDE R6, R12.reuse, 0x4, R6 ;  /* 0x000000040c067825 */ /* 0x042fe200078e0206 */
[----:B------:R-:W-:-:S04]  /*4cf0*/  IADD3 R12, PT, PT, R12, 0x2, RZ ;  /* 0x000000020c0c7810 */ /* 0x000fc80007ffe0ff */
[----:B------:R0:W-:Y:S04]  /*4d00*/  STG.E desc[UR8][R6.64], R17 ;  /* 0x0000001106007986 */ /* 0x0001e8000c101908 */
[----:B------:R0:W-:Y:S04]  /*4d10*/  STG.E desc[UR8][R8.64+0x4], R11 ;  /* 0x0000040b08007986 */ /* 0x0001e8000c101908 */
[----:B------:R0:W-:Y:S02]  /*4d20*/  STG.E desc[UR8][R6.64+0x4], R17 ;  /* 0x0000041106007986 */ /* 0x0001e4000c101908 */
.L_x_95:
[----:B------:R-:W-:Y:S05]  /*4d30*/  BSYNC.RECONVERGENT B1 ;  /* 0x0000000000017941 */ /* 0x000fea0003800200 */
.L_x_94:
[----:B---3--:R-:W-:-:S04]  /*4d40*/  @!P2 IMAD.WIDE R2, R12, 0x4, R2 ;  /* 0x000000040c02a825 */ /* 0x008fc800078e0202 */
[----:B----4-:R-:W-:Y:S01]  /*4d50*/  @!P2 IMAD.WIDE R4, R12, 0x4, R4 ;  /* 0x000000040c04a825 */ /* 0x010fe200078e0204 */
[----:B------:R3:W-:Y:S04]  /*4d60*/  @!P2 STG.E desc[UR8][R2.64], R13 ;  /* 0x0000000d0200a986 */ /* 0x0007e8000c101908 */
[----:B------:R3:W-:Y:S02]  /*4d70*/  @!P2 STG.E desc[UR8][R4.64], R17 ;  /* 0x000000110400a986 */ /* 0x0007e4000c101908 */
.L_x_80:
[----:B------:R-:W-:Y:S05]  /*4d80*/  BSYNC.RECONVERGENT B0 ;  /* 0x0000000000007941 */ /* 0x000fea0003800200 */
.L_x_76:
[----:B------:R-:W-:Y:S05]  /*4d90*/  @P0 BRA `(.L_x_96) ;  /* 0xffffffe400480947 */ /* 0x000fea000383ffff */
[----:B------:R-:W5:Y:S01]  /*4da0*/  LDCU UR4, c[0x0][0x3d4] ;  /* 0x00007a80ff0477ac */ /* 0x000f620008000800 */
[----:B------:R-:W-:-:S05]  /*4db0*/  IMAD.IADD R25, R26, 0x1, R25 ;  /* 0x000000011a197824 */ /* 0x000fca00078e0219 */
[----:B-----5:R-:W-:-:S13]  /*4dc0*/  ISETP.GE.AND P0, PT, R25, UR4, PT ;  /* 0x0000000419007c0c */ /* 0x020fda000bf06270 */
[----:B------:R-:W-:Y:S05]  /*4dd0*/  @!P0 BRA `(.L_x_97) ;  /* 0xffffffb400008947 */ /* 0x000fea000383ffff */
[----:B------:R-:W-:Y:S05]  /*4de0*/  EXIT ;  /* 0x000000000000794d */ /* 0x000fea0003800000 */
.L_x_39:
[----:B0-----:R-:W0:Y:S01]  /*4df0*/  LDC.64 R2, c[0x0][0x3c0] ;  /* 0x0000f000ff027b82 */ /* 0x001e220000000a00 */
[----:B-1----:R-:W1:Y:S07]  /*4e00*/  LDCU UR4, c[0x0][0x3c8] ;  /* 0x00007900ff0477ac */ /* 0x002e6e0008000800 */
[----:B--2---:R-:W2:Y:S01]  /*4e10*/  LDC.64 R4, c[0x0][0x3b8] ;  /* 0x0000ee00ff047b82 */ /* 0x004ea20000000a00 */
[----:B0-----:R-:W-:-:S05]  /*4e20*/  IMAD.WIDE R2, R25, 0x4, R2 ;  /* 0x0000000419027825 */ /* 0x001fca00078e0202 */
[----:B------:R-:W2:Y:S02]  /*4e30*/  LDG.E R27, desc[UR8][R2.64] ;  /* 0x00000008021b7981 */ /* 0x000ea4000c1e1900 */
[----:B--2---:R-:W-:-:S05]  /*4e40*/  IMAD.WIDE R4, R27, 0x4, R4 ;  /* 0x000000041b047825 */ /* 0x004fca00078e0204 */
[----:B------:R-:W2:Y:S04]  /*4e50*/  LDG.E R17, desc[UR8][R4.64] ;  /* 0x0000000804117981 */ /* 0x000ea8000c1e1900 */
[----:B------:R-:W2:Y:S01]  /*4e60*/  LDG.E R16, desc[UR8][R4.64+0x4] ;  /* 0x0000040804107981 */ /* 0x000ea2000c1e1900 */
[----:B-1----:R-:W-:Y:S01]  /*4e70*/  IMAD R14, R25, UR4, RZ ;  /* 0x00000004190e7c24 */ /* 0x002fe2000f8e02ff */
[----:B------:R-:W-:Y:S04]  /*4e80*/  BSSY.RECONVERGENT B0, `(.L_x_98) ;  /* 0x00000f0000007945 */ /* 0x000fe80003800200 */
[----:B----4-:R-:W-:Y:S01]  /*4e90*/  MOV R13, R14 ;  /* 0x0000000e000d7202 */ /* 0x010fe20000000f00 */
[----:B--23--:R-:W-:-:S05]  /*4ea0*/  IMAD.IADD R15, R16, 0x1, -R17 ;  /* 0x00000001100f7824 */ /* 0x00cfca00078e0a11 */
[----:B------:R-:W-:-:S13]  /*4eb0*/  ISETP.GT.AND P0, PT, R15, RZ, PT ;  /* 0x000000ff0f00720c */ /* 0x000fda0003f04270 */
[----:B------:R-:W-:Y:S05]  /*4ec0*/  @!P0 BRA `(.L_x_99) ;  /* 0x0000000c00ac8947 */ /* 0x000fea0003800000 */
[----:B------:R-:W-:Y:S01]  /*4ed0*/  VIMNMX R0, PT, PT, R15, UR4, PT ;  /* 0x000000040f007c48 */ /* 0x000fe2000bfe0100 */
        /* <DEDUP_REMOVED lines=12> */
[----:B------:R-:W-:Y:S02]  /*4fa0*/  HFMA2 R4, -RZ, RZ, 0, 0 ;  /* 0x00000000ff047431 */ /* 0x000fe400000001ff */
[----:B------:R-:W-:Y:S01]  /*4fb0*/  IMAD.MOV R7, RZ, RZ, -R15 ;  /* 0x000000ffff077224 */ /* 0x000fe200078e0a0f */
[----:B------:R-:W-:Y:S01]  /*4fc0*/  LOP3.LUT R3, R0, 0x7ffffffc, RZ, 0xc0, !PT ;  /* 0x7ffffffc00037812 */ /* 0x000fe200078ec0ff */
[----:B------:R-:W-:Y:S01]  /*4fd0*/  BSSY.RECONVERGENT B2, `(.L_x_102) ;  /* 0x000006b000027945 */ /* 0x000fe20003800200 */
[----:B------:R-:W-:Y:S01]  /*4fe0*/  ISETP.NE.U32.AND P0, PT, R15, RZ, PT ;  /* 0x000000ff0f00720c */ /* 0x000fe20003f05070 */
[----:B------:R-:W-:Y:S01]  /*4ff0*/  IMAD.MOV.U32 R11, RZ, RZ, R24 ;  /* 0x000000ffff0b7224 */ /* 0x000fe200078e0018 */
[----:B------:R-:W-:Y:S01]  /*5000*/  MOV R29, R19 ;  /* 0x00000013001d7202 */ /* 0x000fe20000000f00 */
[----:B------:R-:W-:Y:S01]  /*5010*/  IMAD.MOV.U32 R28, RZ, RZ, RZ ;  /* 0x000000ffff1c7224 */ /* 0x000fe200078e00ff */
[----:B------:R-:W-:Y:S01]  /*5020*/  LOP3.LUT R13, RZ, R15, RZ, 0x33, !PT ;  /* 0x0000000fff0d7212 */ /* 0x000fe200078e33ff */
[----:B------:R-:W-:Y:S01]  /*5030*/  IMAD.MOV.U32 R12, RZ, RZ, R14 ;  /* 0x000000ffff0c7224 */ /* 0x000fe200078e000e */
[----:B0-----:R-:W0:Y:S02]  /*5040*/  MUFU.RCP R6, R6 ;  /* 0x0000000600067308 */ /* 0x001e240000001000 */
[----:B0-----:R-:W-:-:S06]  /*5050*/  VIADD R5, R6, 0xffffffe ;  /* 0x0ffffffe06057836 */ /* 0x001fcc0000000000 */
[----:B------:R-:W0:Y:S02]  /*5060*/  F2I.FTZ.U32.TRUNC.NTZ R5, R5 ;  /* 0x0000000500057305 */ /* 0x000e24000021f000 */
[----:B0-----:R-:W-:-:S04]  /*5070*/  IMAD R7, R7, R5, RZ ;  /* 0x0000000507077224 */ /* 0x001fc800078e02ff */
[----:B------:R-:W-:-:S04]  /*5080*/  IMAD.HI.U32 R0, R5, R7, R4 ;  /* 0x0000000705007227 */ /* 0x000fc800078e0004 */
[----:B------:R-:W-:-:S07]  /*5090*/  IMAD.MOV.U32 R4, RZ, RZ, R21 ;  /* 0x000000ffff047224 */ /* 0x000fce00078e0015 */
.L_x_103:
[----:B------:R-:W-:Y:S02]  /*50a0*/  SHF.R.U32.HI R6, RZ, 0x2, R29 ;  /* 0x00000002ff067819 */ /* 0x000fe4000001161d */
[----:B------:R-:W-:Y:S02]  /*50b0*/  SHF.L.U32 R5, R4, 0x4, RZ ;  /* 0x0000000404057819 */ /* 0x000fe400000006ff */
[----:B------:R-:W-:-:S05]  /*50c0*/  LOP3.LUT R6, R6, R29, RZ, 0x3c, !PT ;  /* 0x0000001d06067212 */ /* 0x000fca00078e3cff */
[----:B-1----:R-:W-:-:S05]  /*50d0*/  IMAD.SHL.U32 R7, R6, 0x2, RZ ;  /* 0x0000000206077824 */ /* 0x002fca00078e00ff */
[----:B------:R-:W-:-:S04]  /*50e0*/  LOP3.LUT R5, R4, R5, R7, 0x96, !PT ;  /* 0x0000000504057212 */ /* 0x000fc800078e9607 */
[----:B------:R-:W-:-:S04]  /*50f0*/  LOP3.LUT R24, R5, R6, RZ, 0x3c, !PT ;  /* 0x0000000605187212 */ /* 0x000fc800078e3cff */
[----:B------:R-:W-:-:S05]  /*5100*/  IADD3 R5, PT, PT, R11, 0x587c5, R24 ;  /* 0x000587c50b057810 */ /* 0x000fca0007ffe018 */
        /* <DEDUP_REMOVED lines=10> */
[----:B0-----:R-:W-:-:S05]  /*51b0*/  IMAD.WIDE.U32 R8, R9, 0x4, R6 ;  /* 0x0000000409087825 */ /* 0x001fca00078e0006 */
[----:B------:R0:W2:Y:S01]  /*51c0*/  LDG.E R5, desc[UR8][R8.64] ;  /* 0x0000000808057981 */ /* 0x0000a2000c1e1900 */
[----:B------:R-:W-:-:S04]  /*51d0*/  SHF.R.U32.HI R19, RZ, 0x2, R20 ;  /* 0x00000002ff137819 */ /* 0x000fc80000011614 */
[----:B------:R-:W-:Y:S01]  /*51e0*/  LOP3.LUT R21, R19, R20, RZ, 0x3c, !PT ;  /* 0x0000001413157212 */ /* 0x000fe200078e3cff */
[----:B------:R-:W-:-:S03]  /*51f0*/  IMAD.SHL.U32 R19, R24, 0x10, RZ ;  /* 0x0000001018137824 */ /* 0x000fc600078e00ff */
[----:B------:R-:W-:Y:S01]  /*5200*/  SHF.L.U32 R10, R21, 0x1, RZ ;  /* 0x00000001150a7819 */ /* 0x000fe200000006ff */
[----:B0-----:R-:W0:Y:S03]  /*5210*/  LDC.64 R8, c[0x0][0x388] ;  /* 0x0000e200ff087b82 */ /* 0x001e260000000a00 */
[----:B------:R-:W-:-:S04]  /*5220*/  LOP3.LUT R10, R24, R19, R10, 0x96, !PT ;  /* 0x00000013180a7212 */ /* 0x000fc800078e960a */
[----:B------:R-:W-:Y:S01]  /*5230*/  LOP3.LUT R10, R10, R21, RZ, 0x3c, !PT ;  /* 0x000000150a0a7212 */ /* 0x000fe200078e3cff */
[----:B------:R-:W1:Y:S03]  /*5240*/  LDC.64 R18, c[0x0][0x380] ;  /* 0x0000e000ff127b82 */ /* 0x000e660000000a00 */
[----:B------:R-:W-:-:S05]  /*5250*/  IADD3 R20, PT, PT, R11, 0xb0f8a, R10 ;  /* 0x000b0f8a0b147810 */ /* 0x000fca0007ffe00a */
[----:B------:R-:W-:-:S04]  /*5260*/  IMAD.HI.U32 R21, R0, R20, RZ ;  /* 0x0000001400157227 */ /* 0x000fc800078e00ff */
[----:B------:R-:W-:-:S04]  /*5270*/  IMAD.MOV R21, RZ, RZ, -R21 ;  /* 0x000000ffff157224 */ /* 0x000fc800078e0a15 */
[----:B------:R-:W-:Y:S02]  /*5280*/  IMAD R20, R15, R21, R20 ;  /* 0x000000150f147224 */ /* 0x000fe400078e0214 */
[----:B0-----:R-:W-:-:S03]  /*5290*/  IMAD.WIDE R8, R12, 0x4, R8 ;  /* 0x000000040c087825 */ /* 0x001fc600078e0208 */
[----:B------:R-:W-:Y:S01]  /*52a0*/  ISETP.GE.U32.AND P1, PT, R20, R15, PT ;  /* 0x0000000f1400720c */ /* 0x000fe20003f26070 */
[----:B-1----:R-:W-:-:S12]  /*52b0*/  IMAD.WIDE R18, R12, 0x4, R18 ;  /* 0x000000040c127825 */ /* 0x002fd800078e0212 */
[----:B------:R-:W-:-:S04]  /*52c0*/  @P1 IADD3 R20, PT, PT, -R15, R20, RZ ;  /* 0x000000140f141210 */ /* 0x000fc80007ffe1ff */
[----:B------:R-:W-:-:S13]  /*52d0*/  ISETP.GE.U32.AND P1, PT, R20, R15, PT ;  /* 0x0000000f1400720c */ /* 0x000fda0003f26070 */
[----:B------:R-:W-:-:S05]  /*52e0*/  @P1 IMAD.IADD R20, R20, 0x1, -R15 ;  /* 0x0000000114141824 */ /* 0x000fca00078e0a0f */
[----:B------:R-:W-:-:S05]  /*52f0*/  SEL R20, R13, R20, !P0 ;  /* 0x000000140d147207 */ /* 0x000fca0004000000 */
[----:B------:R-:W-:-:S04]  /*5300*/  IMAD.IADD R21, R17, 0x1, R20 ;  /* 0x0000000111157824 */ /* 0x000fc800078e0214 */
[----:B------:R-:W-:Y:S01]  /*5310*/  IMAD.WIDE.U32 R20, R21, 0x4, R6 ;  /* 0x0000000415147825 */ /* 0x000fe200078e0006 */
[----:B--2---:R0:W-:Y:S04]  /*5320*/  STG.E desc[UR8][R18.64], R5 ;  /* 0x0000000512007986 */ /* 0x0041e8000c101908 */
[----:B------:R-:W-:Y:S04]  /*5330*/  STG.E desc[UR8][R8.64], R27 ;  /* 0x0000001b08007986 */ /* 0x000fe8000c101908 */
[----:B------:R-:W2:Y:S01]  /*5340*/  LDG.E R21, desc[UR8][R20.64] ;  /* 0x0000000814157981 */ /* 0x000ea2000c1e1900 */
[----:B0-----:R-:W-:-:S04]  /*5350*/  SHF.R.U32.HI R5, RZ, 0x2, R22 ;  /* 0x00000002ff057819 */ /* 0x001fc80000011616 */
[----:B------:R-:W-:Y:S01]  /*5360*/  LOP3.LUT R22, R5, R22, RZ, 0x3c, !PT ;  /* 0x0000001605167212 */ /* 0x000fe200078e3cff */
[----:B------:R-:W-:-:S03]  /*5370*/  IMAD.SHL.U32 R5, R10, 0x10, RZ ;  /* 0x000000100a057824 */ /* 0x000fc600078e00ff */
[----:B------:R-:W-:-:S04]  /*5380*/  SHF.L.U32 R29, R22, 0x1, RZ ;  /* 0x00000001161d7819 */ /* 0x000fc800000006ff */
[----:B------:R-:W-:-:S04]  /*5390*/  LOP3.LUT R5, R10, R5, R29, 0x96, !PT ;  /* 0x000000050a057212 */ /* 0x000fc800078e961d */
        /* <DEDUP_REMOVED lines=11> */
[----:B------:R-:W-:Y:S01]  /*5450*/  STG.E desc[UR8][R8.64+0x4], R27 ;  /* 0x0000041b08007986 */ /* 0x000fe2000c101908 */
[----:B0-----:R-:W-:-:S04]  /*5460*/  IMAD.IADD R21, R17, 0x1, R22 ;  /* 0x0000000111157824 */ /* 0x001fc800078e0216 */
[----:B------:R-:W-:-:S06]  /*5470*/  IMAD.WIDE.U32 R20, R21, 0x4, R6 ;  /* 0x0000000415147825 */ /* 0x000fcc00078e0006 */
[----:B------:R0:W2:Y:S01]  /*5480*/  LDG.E R21, desc[UR8][R20.64] ;  /* 0x0000000814157981 */ /* 0x0000a2000c1e1900 */
[----:B------:R-:W-:Y:S02]  /*5490*/  SHF.R.U32.HI R22, RZ, 0x2, R23 ;  /* 0x00000002ff167819 */ /* 0x000fe40000011617 */
[----:B------:R-:W-:Y:S02]  /*54a0*/  IADD3 R11, PT, PT, R11, 0x161f14, RZ ;  /* 0x00161f140b0b7810 */ /* 0x000fe40007ffe0ff */
[----:B------:R-:W-:Y:S01]  /*54b0*/  LOP3.LUT R23, R22, R23, RZ, 0x3c, !PT ;  /* 0x0000001716177212 */ /* 0x000fe200078e3cff */
[----:B------:R-:W-:-:S03]  /*54c0*/  IMAD.SHL.U32 R22, R5, 0x10, RZ ;  /* 0x0000001005167824 */ /* 0x000fc600078e00ff */
[----:B------:R-:W-:-:S04]  /*54d0*/  SHF.L.U32 R29, R23, 0x1, RZ ;  /* 0x00000001171d7819 */ /* 0x000fc800000006ff */
[----:B------:R-:W-:Y:S01]  /*54e0*/  LOP3.LUT R22, R5, R22, R29, 0x96, !PT ;  /* 0x0000001605167212 */ /* 0x000fe200078e961d */
[----:B------:R-:W-:-:S03]  /*54f0*/  IMAD.MOV.U32 R29, RZ, RZ, R4 ;  /* 0x000000ffff1d7224 */ /* 0x000fc600078e0004 */
[----:B------:R-:W-:-:S05]  /*5500*/  LOP3.LUT R4, R22, R23, RZ, 0x3c, !PT ;  /* 0x0000001716047212 */ /* 0x000fca00078e3cff */
[----:B------:R-:W-:-:S04]  /*5510*/  IMAD.IADD R22, R4, 0x1, R11 ;  /* 0x0000000104167824 */ /* 0x000fc800078e020b */
[----:B0-----:R-:W-:-:S04]  /*5520*/  IMAD.HI.U32 R20, R0, R22, RZ ;  /* 0x0000001600147227 */ /* 0x001fc800078e00ff */
        /* <DEDUP_REMOVED lines=16> */
[----:B------:R-:W-:Y:S01]  /*5630*/  ISETP.NE.AND P1, PT, R28, R3, PT ;  /* 0x000000031c00720c */ /* 0x000fe20003f25270 */
[----:B------:R-:W-:Y:S01]  /*5640*/  IMAD.MOV.U32 R23, RZ, RZ, R5 ;  /* 0x000000ffff177224 */ /* 0x000fe200078e0005 */
[----:B--2---:R1:W-:Y:S04]  /*5650*/  STG.E desc[UR8][R18.64+0xc], R7 ;  /* 0x00000c0712007986 */ /* 0x0043e8000c101908 */
[----:B------:R1:W-:Y:S07]  /*5660*/  STG.E desc[UR8][R8.64+0xc], R27 ;  /* 0x00000c1b08007986 */ /* 0x0003ee000c101908 */
[----:B------:R-:W-:Y:S05]  /*5670*/  @P1 BRA `(.L_x_103) ;  /* 0xfffffff800881947 */ /* 0x000fea000383ffff */
[----:B------:R-:W-:Y:S05]  /*5680*/  BSYNC.RECONVERGENT B2 ;  /* 0x0000000000027941 */ /* 0x000fea0003800200 */
.L_x_102:
[----:B-1----:R-:W-:Y:S01]  /*5690*/  IMAD.MOV.U32 R19, RZ, RZ, R29 ;  /* 0x000000ffff137224 */ /* 0x002fe200078e001d */
[----:B------:R-:W-:-:S07]  /*56a0*/  MOV R18, R24 ;  /* 0x0000001800127202 */ /* 0x000fce0000000f00 */
.L_x_101:
[----:B------:R-:W-:Y:S05]  /*56b0*/  BSYNC.RECONVERGENT B1 ;  /* 0x0000000000017941 */ /* 0x000fea0003800200 */
.L_x_100:
[----:B------:R-:W-:Y:S01]  /*56c0*/  ISETP.NE.AND P0, PT, R2, RZ, PT ;  /* 0x000000ff0200720c */ /* 0x000fe20003f05270 */
[----:B------:R-:W-:Y:S01]  /*56d0*/  IMAD.MOV.U32 R21, RZ, RZ, R4 ;  /* 0x000000ffff157224 */ /* 0x000fe200078e0004 */
[----:B------:R-:W-:Y:S01]  /*56e0*/  MOV R22, R10 ;  /* 0x0000000a00167202 */ /* 0x000fe20000000f00 */
[----:B------:R-:W-:Y:S01]  /*56f0*/  IMAD.MOV.U32 R23, RZ, RZ, R5 ;  /* 0x000000ffff177224 */ /* 0x000fe200078e0005 */
[----:B------:R-:W-:Y:S01]  /*5700*/  MOV R13, R12 ;  /* 0x0000000c000d7202 */ /* 0x000fe20000000f00 */
[----:B------:R-:W-:Y:S02]  /*5710*/  IMAD.MOV.U32 R20, RZ, RZ, R18 ;  /* 0x000000ffff147224 */ /* 0x000fe400078e0012 */
[----:B------:R-:W-:-:S06]  /*5720*/  IMAD.MOV.U32 R24, RZ, RZ, R11 ;  /* 0x000000ffff187224 */ /* 0x000fcc00078e000b */
[----:B------:R-:W-:Y:S05]  /*5730*/  @!P0 BRA `(.L_x_99) ;  /* 0x0000000400908947 */ /* 0x000fea0003800000 */
[----:B------:R-:W0:Y:S01]  /*5740*/  I2F.U32.RP R8, R15 ;  /* 0x0000000f00087306 */ /* 0x000e220000209000 */
[----:B------:R-:W-:Y:S01]  /*5750*/  SHF.R.U32.HI R0, RZ, 0x2, R19 ;  /* 0x00000002ff007819 */ /* 0x000fe20000011613 */
[----:B------:R-:W-:Y:S01]  /*5760*/  IMAD.MOV R9, RZ, RZ, -R15 ;  /* 0x000000ffff097224 */ /* 0x000fe200078e0a0f */
[----:B------:R-:W-:Y:S01]  /*5770*/  SHF.L.U32 R3, R4, 0x4, RZ ;  /* 0x0000000404037819 */ /* 0x000fe200000006ff */
[----:B------:R-:W-:Y:S01]  /*5780*/  VIADD R24, R11, 0x587c5 ;  /* 0x000587c50b187836 */ /* 0x000fe20000000000 */
[----:B------:R-:W-:Y:S01]  /*5790*/  LOP3.LUT R0, R0, R19, RZ, 0x3c, !PT ;  /* 0x0000001300007212 */ /* 0x000fe200078e3cff */
[----:B------:R-:W1:Y:S04]  /*57a0*/  LDC.64 R30, c[0x0][0x380] ;  /* 0x0000e000ff1e7b82 */ /* 0x000e680000000a00 */
[----:B------:R-:W-:Y:S01]  /*57b0*/  IMAD.SHL.U32 R6, R0, 0x2, RZ ;  /* 0x0000000200067824 */ /* 0x000fe200078e00ff */
[----:B0-----:R-:W0:Y:S04]  /*57c0*/  MUFU.RCP R8, R8 ;  /* 0x0000000800087308 */ /* 0x001e280000001000 */
[----:B------:R-:W-:Y:S01]  /*57d0*/  LOP3.LUT R3, R4, R3, R6, 0x96, !PT ;  /* 0x0000000304037212 */ /* 0x000fe200078e9606 */
[----:B------:R-:W-:-:S03]  /*57e0*/  HFMA2 R6, -RZ, RZ, 0, 0 ;  /* 0x00000000ff067431 */ /* 0x000fc600000001ff */
[----:B------:R-:W-:Y:S01]  /*57f0*/  LOP3.LUT R3, R3, R0, RZ, 0x3c, !PT ;  /* 0x0000000003037212 */ /* 0x000fe200078e3cff */
[----:B0-----:R-:W-:-:S06]  /*5800*/  VIADD R7, R8, 0xffffffe ;  /* 0x0ffffffe08077836 */ /* 0x001fcc0000000000 */
[----:B------:R-:W0:Y:S02]  /*5810*/  F2I.FTZ.U32.TRUNC.NTZ R7, R7 ;  /* 0x0000000700077305 */ /* 0x000e24000021f000 */
[----:B0-----:R-:W-:-:S04]  /*5820*/  IMAD R9, R9, R7, RZ ;  /* 0x0000000709097224 */ /* 0x001fc800078e02ff */
[----:B------:R-:W-:Y:S01]  /*5830*/  IMAD.HI.U32 R0, R7, R9, R6 ;  /* 0x0000000907007227 */ /* 0x000fe200078e0006 */
[----:B------:R-:W-:-:S03]  /*5840*/  LOP3.LUT R9, RZ, R15, RZ, 0x33, !PT ;  /* 0x0000000fff097212 */ /* 0x000fc600078e33ff */
[----:B------:R-:W-:-:S04]  /*5850*/  IMAD.IADD R6, R3, 0x1, R24 ;  /* 0x0000000103067824 */ /* 0x000fc800078e0218 */
[----:B------:R-:W-:-:S04]  /*5860*/  IMAD.HI.U32 R7, R0, R6, RZ ;  /* 0x0000000600077227 */ /* 0x000fc800078e00ff */
[----:B------:R-:W-:-:S04]  /*5870*/  IMAD.MOV R7, RZ, RZ, -R7 ;  /* 0x000000ffff077224 */ /* 0x000fc800078e0a07 */
[----:B------:R-:W-:Y:S02]  /*5880*/  IMAD R8, R15, R7, R6 ;  /* 0x000000070f087224 */ /* 0x000fe400078e0206 */
[----:B------:R-:W0:Y:S03]  /*5890*/  LDC.64 R6, c[0x0][0x3b0] ;  /* 0x0000ec00ff067b82 */ /* 0x000e260000000a00 */
[----:B------:R-:W-:-:S13]  /*58a0*/  ISETP.GE.U32.AND P0, PT, R8, R15, PT ;  /* 0x0000000f0800720c */ /* 0x000fda0003f06070 */
[C---:B------:R-:W-:Y:S02]  /*58b0*/  @P0 IADD3 R8, PT, PT, -R15.reuse, R8, RZ ;  /* 0x000000080f080210 */ /* 0x040fe40007ffe1ff */
[----:B------:R-:W-:Y:S02]  /*58c0*/  ISETP.NE.U32.AND P0, PT, R15, RZ, PT ;  /* 0x000000ff0f00720c */ /* 0x000fe40003f05070 */
[----:B------:R-:W-:-:S13]  /*58d0*/  ISETP.GE.U32.AND P1, PT, R8, R15, PT ;  /* 0x0000000f0800720c */ /* 0x000fda0003f26070 */
[----:B------:R-:W-:-:S05]  /*58e0*/  @P1 IMAD.IADD R8, R8, 0x1, -R15 ;  /* 0x0000000108081824 */ /* 0x000fca00078e0a0f */
[----:B------:R-:W-:-:S05]  /*58f0*/  SEL R8, R9, R8, !P0 ;  /* 0x0000000809087207 */ /* 0x000fca0004000000 */
[----:B------:R-:W-:Y:S02]  /*5900*/  IMAD.IADD R21, R17, 0x1, R8 ;  /* 0x0000000111157824 */ /* 0x000fe400078e0208 */
[----:B------:R-:W2:Y:S02]  /*5910*/  LDC.64 R8, c[0x0][0x388] ;  /* 0x0000e200ff087b82 */ /* 0x000ea40000000a00 */
[----:B0-----:R-:W-:-:S05]  /*5920*/  IMAD.WIDE.U32 R20, R21, 0x4, R6 ;  /* 0x0000000415147825 */ /* 0x001fca00078e0006 */
[----:B------:R0:W3:Y:S01]  /*5930*/  LDG.E R29, desc[UR8][R20.64] ;  /* 0x00000008141d7981 */ /* 0x0000e2000c1e1900 */
[----:B-1----:R-:W-:Y:S01]  /*5940*/  IMAD.WIDE R30, R12, 0x4, R30 ;  /* 0x000000040c1e7825 */ /* 0x002fe200078e021e */
[----:B------:R-:W-:Y:S02]  /*5950*/  ISETP.NE.AND P1, PT, R2, 0x1, PT ;  /* 0x000000010200780c */ /* 0x000fe40003f25270 */
[----:B------:R-:W-:Y:S01]  /*5960*/  IADD3 R13, PT, PT, R12, 0x1, RZ ;  /* 0x000000010c0d7810 */ /* 0x000fe20007ffe0ff */
[----:B------:R-:W-:Y:S02]  /*5970*/  IMAD.MOV.U32 R23, RZ, RZ, R4 ;  /* 0x000000ffff177224 */ /* 0x000fe400078e0004 */
[----:B------:R-:W-:Y:S02]  /*5980*/  IMAD.MOV.U32 R22, RZ, RZ, R5 ;  /* 0x000000ffff167224 */ /* 0x000fe400078e0005 */
[----:B------:R-:W-:Y:S01]  /*5990*/  IMAD.MOV.U32 R19, RZ, RZ, R18 ;  /* 0x000000ffff137224 */ /* 0x000fe200078e0012 */
[----:B0-----:R-:W-:Y:S01]  /*59a0*/  MOV R20, R10 ;  /* 0x0000000a00147202 */ /* 0x001fe20000000f00 */
[----:B------:R-:W-:-:S02]  /*59b0*/  IMAD.MOV.U32 R21, RZ, RZ, R3 ;  /* 0x000000ffff157224 */ /* 0x000fc400078e0003 */
[----:B--2---:R-:W-:Y:S01]  /*59c0*/  IMAD.WIDE R8, R12, 0x4, R8 ;  /* 0x000000040c087825 */ /* 0x004fe200078e0208 */
[----:B---3--:R0:W-:Y:S04]  /*59d0*/  STG.E desc[UR8][R30.64], R29 ;  /* 0x0000001d1e007986 */ /* 0x0081e8000c101908 */
[----:B------:R0:W-:Y:S01]  /*59e0*/  STG.E desc[UR8][R8.64], R27 ;  /* 0x0000001b08007986 */ /* 0x0001e2000c101908 */
[----:B------:R-:W-:Y:S05]  /*59f0*/  @!P1 BRA `(.L_x_99) ;  /* 0x0000000000e09947 */ /* 0x000fea0003800000 */
[----:B------:R-:W-:Y:S01]  /*5a00*/  SHF.R.U32.HI R13, RZ, 0x2, R18 ;  /* 0x00000002ff0d7819 */ /* 0x000fe20000011612 */
[----:B------:R-:W-:-:S03]  /*5a10*/  VIADD R24, R11, 0xb0f8a ;  /* 0x000b0f8a0b187836 */ /* 0x000fc60000000000 */
[----:B------:R-:W-:Y:S02]  /*5a20*/  LOP3.LUT R13, R13, R18, RZ, 0x3c, !PT ;  /* 0x000000120d0d7212 */ /* 0x000fe400078e3cff */
[----:B------:R-:W-:-:S03]  /*5a30*/  SHF.L.U32 R18, R3, 0x4, RZ ;  /* 0x0000000403127819 */ /* 0x000fc600000006ff */
[----:B------:R-:W-:-:S05]  /*5a40*/  IMAD.SHL.U32 R19, R13, 0x2, RZ ;  /* 0x000000020d137824 */ /* 0x000fca00078e00ff */
[----:B------:R-:W-:-:S04]  /*5a50*/  LOP3.LUT R18, R3, R18, R19, 0x96, !PT ;  /* 0x0000001203127212 */ /* 0x000fc800078e9613 */
[----:B0-----:R-:W-:-:S04]  /*5a60*/  LOP3.LUT R29, R18, R13, RZ, 0x3c, !PT ;  /* 0x0000000d121d7212 */ /* 0x001fc800078e3cff */
[----:B------:R-:W-:-:S05]  /*5a70*/  IADD3 R13, PT, PT, R29, R24, RZ ;  /* 0x000000181d0d7210 */ /* 0x000fca0007ffe0ff */
[----:B------:R-:W-:-:S04]  /*5a80*/  IMAD.HI.U32 R18, R0, R13, RZ ;  /* 0x0000000d00127227 */ /* 0x000fc800078e00ff */
[----:B------:R-:W-:-:S04]  /*5a90*/  IMAD.MOV R18, RZ, RZ, -R18 ;  /* 0x000000ffff127224 */ /* 0x000fc800078e0a12 */
[----:B------:R-:W-:Y:S01]  /*5aa0*/  IMAD R20, R15, R18, R13 ;  /* 0x000000120f147224 */ /* 0x000fe200078e020d */
[----:B------:R-:W-:-:S04]  /*5ab0*/  LOP3.LUT R18, RZ, R15, RZ, 0x33, !PT ;  /* 0x0000000fff127212 */ /* 0x000fc800078e33ff */
        /* <DEDUP_REMOVED lines=8> */
[----:B------:R-:W-:Y:S01]  /*5b40*/  ISETP.NE.AND P1, PT, R2, 0x2, PT ;  /* 0x000000020200780c */ /* 0x000fe20003f25270 */
[----:B------:R-:W-:Y:S01]  /*5b50*/  VIADD R13, R12, 0x2 ;  /* 0x000000020c0d7836 */ /* 0x000fe20000000000 */
[----:B------:R-:W-:Y:S01]  /*5b60*/  MOV R23, R3 ;  /* 0x0000000300177202 */ /* 0x000fe20000000f00 */
[----:B------:R-:W-:Y:S01]  /*5b70*/  IMAD.MOV.U32 R22, RZ, RZ, R4 ;  /* 0x000000ffff167224 */ /* 0x000fe200078e0004 */
[----:B------:R-:W-:Y:S01]  /*5b80*/  MOV R19, R10 ;  /* 0x0000000a00137202 */ /* 0x000fe20000000f00 */
[----:B------:R-:W-:Y:S02]  /*5b90*/  IMAD.MOV.U32 R20, RZ, RZ, R5 ;  /* 0x000000ffff147224 */ /* 0x000fe400078e0005 */
[----:B------:R-:W-:Y:S01]  /*5ba0*/  IMAD.MOV.U32 R21, RZ, RZ, R29 ;  /* 0x000000ffff157224 */ /* 0x000fe200078e001d */
[----:B--2---:R1:W-:Y:S04]  /*5bb0*/  STG.E desc[UR8][R30.64+0x4], R33 ;  /* 0x000004211e007986 */ /* 0x0043e8000c101908 */
[----:B------:R1:W-:Y:S01]  /*5bc0*/  STG.E desc[UR8][R8.64+0x4], R27 ;  /* 0x0000041b08007986 */ /* 0x0003e2000c101908 */
[----:B------:R-:W-:Y:S05]  /*5bd0*/  @!P1 BRA `(.L_x_99) ;  /* 0x0000000000689947 */ /* 0x000fea0003800000 */
[----:B------:R-:W-:Y:S01]  /*5be0*/  SHF.R.U32.HI R13, RZ, 0x2, R10 ;  /* 0x00000002ff0d7819 */ /* 0x000fe2000001160a */
[----:B------:R-:W-:Y:S02]  /*5bf0*/  IMAD.SHL.U32 R2, R29, 0x10, RZ ;  /* 0x000000101d027824 */ /* 0x000fe400078e00ff */
[----:B------:R-:W-:Y:S01]  /*5c00*/  VIADD R24, R11, 0x10974f ;  /* 0x0010974f0b187836 */ /* 0x000fe20000000000 */
[----:B------:R-:W-:-:S04]  /*5c10*/  LOP3.LUT R13, R13, R10, RZ, 0x3c, !PT ;  /* 0x0000000a0d0d7212 */ /* 0x000fc800078e3cff */
[----:B------:R-:W-:-:S04]  /*5c20*/  SHF.L.U32 R10, R13, 0x1, RZ ;  /* 0x000000010d0a7819 */ /* 0x000fc800000006ff */
        /* <DEDUP_REMOVED lines=13> */
[----:B------:R-:W2:Y:S01]  /*5d00*/  LDG.E R7, desc[UR8][R6.64] ;  /* 0x0000000806077981 */ /* 0x000ea2000c1e1900 */
[----:B------:R-:W-:Y:S01]  /*5d10*/  VIADD R13, R12, 0x3 ;  /* 0x000000030c0d7836 */ /* 0x000fe20000000000 */
[----:B------:R-:W-:Y:S01]  /*5d20*/  MOV R22, R3 ;  /* 0x0000000300167202 */ /* 0x000fe20000000f00 */
[----:B------:R-:W-:Y:S02]  /*5d30*/  IMAD.MOV.U32 R23, RZ, RZ, R29 ;  /* 0x000000ffff177224 */ /* 0x000fe400078e001d */
[----:B------:R-:W-:Y:S02]  /*5d40*/  IMAD.MOV.U32 R20, RZ, RZ, R4 ;  /* 0x000000ffff147224 */ /* 0x000fe400078e0004 */
[----:B------:R-:W-:Y:S01]  /*5d50*/  IMAD.MOV.U32 R19, RZ, RZ, R5 ;  /* 0x000000ffff137224 */ /* 0x000fe200078e0005 */
[----:B--2---:R2:W-:Y:S04]  /*5d60*/  STG.E desc[UR8][R30.64+0x8], R7 ;  /* 0x000008071e007986 */ /* 0x0045e8000c101908 */
[----:B------:R2:W-:Y:S02]  /*5d70*/  STG.E desc[UR8][R8.64+0x8], R27 ;  /* 0x0000081b08007986 */ /* 0x0005e4000c101908 */
.L_x_99:
[----:B------:R-:W-:Y:S05]  /*5d80*/  BSYNC.RECONVERGENT B0 ;  /* 0x0000000000007941 */ /* 0x000fea0003800200 */
.L_x_98:
[----:B------:R-:W-:Y:S01]  /*5d90*/  ISETP.GE.AND P0, PT, R15, UR4, PT ;  /* 0x000000040f007c0c */ /* 0x000fe2000bf06270 */
[----:B------:R-:W-:-:S12]  /*5da0*/  BSSY.RECONVERGENT B0, `(.L_x_104) ;  /* 0x0000053000007945 */ /* 0x000fd80003800200 */
[----:B------:R-:W-:Y:S05]  /*5db0*/  @P0 BRA `(.L_x_105) ;  /* 0x0000000400440947 */ /* 0x000fea0003800000 */
[----:B------:R-:W-:Y:S01]  /*5dc0*/  IADD3 R17, PT, PT, R17, UR4, RZ ;  /* 0x0000000411117c10 */ /* 0x000fe2000fffe0ff */
[----:B------:R-:W-:Y:S04]  /*5dd0*/  BSSY.RECONVERGENT B1, `(.L_x_106) ;  /* 0x0000022000017945 */ /* 0x000fe80003800200 */
[----:B------:R-:W-:Y:S02]  /*5de0*/  IMAD.IADD R0, R17, 0x1, -R16 ;  /* 0x0000000111007824 */ /* 0x000fe400078e0a10 */
[----:B------:R-:W-:-:S03]  /*5df0*/  IMAD.IADD R16, R16, 0x1, -R17 ;  /* 0x0000000110107824 */ /* 0x000fc600078e0a11 */
[----:B------:R-:W-:Y:S02]  /*5e00*/  LOP3.LUT R12, R0, 0x7, RZ, 0xc0, !PT ;  /* 0x00000007000c7812 */ /* 0x000fe400078ec0ff */
[----:B------:R-:W-:Y:S02]  /*5e10*/  ISETP.GT.U32.AND P0, PT, R16, -0x8, PT ;  /* 0xfffffff81000780c */ /* 0x000fe40003f04070 */
[----:B------:R-:W-:-:S11]  /*5e20*/  ISETP.NE.AND P1, PT, R12, RZ, PT ;  /* 0x000000ff0c00720c */ /* 0x000fd60003f25270 */
[----:B------:R-:W-:Y:S05]  /*5e30*/  @P0 BRA `(.L_x_107) ;  /* 0x00000000006c0947 */ /* 0x000fea0003800000 */
[----:B------:R-:W3:Y:S01]  /*5e40*/  LDC.64 R2, c[0x0][0x380] ;  /* 0x0000e000ff027b82 */ /* 0x000ee20000000a00 */
[----:B------:R-:W-:Y:S01]  /*5e50*/  HFMA2 R10, -RZ, RZ, 0, 0 ;  /* 0x00000000ff0a7431 */ /* 0x000fe200000001ff */
[----:B------:R-:W-:-:S06]  /*5e60*/  LOP3.LUT R11, R0, 0xfffffff8, RZ, 0xc0, !PT ;  /* 0xfffffff8000b7812 */ /* 0x000fcc00078ec0ff */
[----:B------:R-:W4:Y:S02]  /*5e70*/  LDC.64 R4, c[0x0][0x388] ;  /* 0x0000e200ff047b82 */ /* 0x000f240000000a00 */
.L_x_108:
[----:B0-----:R-:W-:Y:S02]  /*5e80*/  IMAD.MOV.U32 R15, RZ, RZ, -0x1 ;  /* 0xffffffffff0f7424 */ /* 0x001fe400078e00ff */
[----:B0123--:R-:W-:-:S04]  /*5e90*/  IMAD.WIDE R8, R13, 0x4, R2 ;  /* 0x000000040d087825 */ /* 0x00ffc800078e0202 */
[C---:B----4-:R-:W-:Y:S01]  /*5ea0*/  IMAD.WIDE R6, R13.reuse, 0x4, R4 ;  /* 0x000000040d067825 */ /* 0x050fe200078e0204 */
        /* <DEDUP_REMOVED lines=20> */
.L_x_107:
[----:B------:R-:W-:Y:S05]  /*5ff0*/  BSYNC.RECONVERGENT B1 ;  /* 0x0000000000017941 */ /* 0x000fea0003800200 */
.L_x_106:
[----:B------:R-:W-:Y:S05]  /*6000*/  @!P1 BRA `(.L_x_105) ;  /* 0x0000000000b09947 */ /* 0x000fea0003800000 */
[----:B------:R-:W-:Y:S01]  /*6010*/  ISETP.GE.U32.AND P0, PT, R12, 0x4, PT ;  /* 0x000000040c00780c */ /* 0x000fe20003f06070 */
[----:B------:R-:W-:Y:S01]  /*6020*/  BSSY.RECONVERGENT B1, `(.L_x_109) ;  /* 0x0000012000017945 */ /* 0x000fe20003800200 */
[----:B0-----:R-:W-:-:S04]  /*6030*/  LOP3.LUT R6, R0, 0x3, RZ, 0xc0, !PT ;  /* 0x0000000300067812 */ /* 0x001fc800078ec0ff */
[----:B------:R-:W-:-:S07]  /*6040*/  ISETP.NE.AND P1, PT, R6, RZ, PT ;  /* 0x000000ff0600720c */ /* 0x000fce0003f25270 */
[----:B------:R-:W-:Y:S06]  /*6050*/  @!P0 BRA `(.L_x_110) ;  /* 0x0000000000388947 */ /* 0x000fec0003800000 */
[----:B------:R-:W0:Y:S01]  /*6060*/  LDC.64 R4, c[0x0][0x380] ;  /* 0x0000e000ff047b82 */ /* 0x000e220000000a00 */
[----:B--2---:R-:W-:-:S07]  /*6070*/  IMAD.MOV.U32 R7, RZ, RZ, -0x1 ;  /* 0xffffffffff077424 */ /* 0x004fce00078e00ff */
[----:B------:R-:W2:Y:S01]  /*6080*/  LDC.64 R2, c[0x0][0x388] ;  /* 0x0000e200ff027b82 */ /* 0x000ea20000000a00 */
[----:B0-----:R-:W-:-:S05]  /*6090*/  IMAD.WIDE R4, R13, 0x4, R4 ;  /* 0x000000040d047825 */ /* 0x001fca00078e0204 */
[----:B------:R0:W-:Y:S01]  /*60a0*/  STG.E desc[UR8][R4.64], R7 ;  /* 0x0000000704007986 */ /* 0x0001e2000c101908 */
[----:B--2---:R-:W-:-:S04]  /*60b0*/  IMAD.WIDE R2, R13, 0x4, R2 ;  /* 0x000000040d027825 */ /* 0x004fc800078e0202 */
        /* <DEDUP_REMOVED lines=8> */
.L_x_110:
[----:B------:R-:W-:Y:S05]  /*6140*/  BSYNC.RECONVERGENT B1 ;  /* 0x0000000000017941 */ /* 0x000fea0003800200 */
.L_x_109:
[----:B------:R-:W-:Y:S05]  /*6150*/  @!P1 BRA `(.L_x_105) ;  /* 0x00000000005c9947 */ /* 0x000fea0003800000 */
[----:B0-----:R-:W0:Y:S01]  /*6160*/  LDC.64 R2, c[0x0][0x380] ;  /* 0x0000e000ff027b82 */ /* 0x001e220000000a00 */
[----:B------:R-:W-:Y:S01]  /*6170*/  LOP3.LUT R0, R0, 0x1, RZ, 0xc0, !PT ;  /* 0x0000000100007812 */ /* 0x000fe200078ec0ff */
[----:B------:R-:W-:Y:S01]  /*6180*/  BSSY.RECONVERGENT B1, `(.L_x_111) ;  /* 0x0000010000017945 */ /* 0x000fe20003800200 */
[----:B------:R-:W-:Y:S02]  /*6190*/  ISETP.NE.AND P0, PT, R6, 0x1, PT ;  /* 0x000000010600780c */ /* 0x000fe40003f05270 */
[----:B------:R-:W-:-:S03]  /*61a0*/  ISETP.NE.U32.AND P1, PT, R0, 0x1, PT ;  /* 0x000000010000780c */ /* 0x000fc60003f25070 */
[----:B------:R-:W3:Y:S10]  /*61b0*/  LDC.64 R4, c[0x0][0x388] ;  /* 0x0000e200ff047b82 */ /* 0x000ef40000000a00 */
[----:B------:R-:W-:Y:S01]  /*61c0*/  @!P1 MOV R15, 0xffffffff ;  /* 0xffffffff000f9802 */ /* 0x000fe20000000f00 */
[----:B------:R-:W-:Y:S06]  /*61d0*/  @!P0 BRA `(.L_x_112) ;  /* 0x0000000000288947 */ /* 0x000fec0003800000 */
[----:B-12---:R-:W1:Y:S01]  /*61e0*/  LDC.64 R8, c[0x0][0x380] ;  /* 0x0000e000ff087b82 */ /* 0x006e620000000a00 */
        /* <DEDUP_REMOVED lines=9> */
.L_x_112:
[----:B------:R-:W-:Y:S05]  /*6280*/  BSYNC.RECONVERGENT B1 ;  /* 0x0000000000017941 */ /* 0x000fea0003800200 */
.L_x_111:
[----:B0-----:R-:W-:-:S04]  /*6290*/  @!P1 IMAD.WIDE R2, R13, 0x4, R2 ;  /* 0x000000040d029825 */ /* 0x001fc800078e0202 */
[----:B---3--:R-:W-:Y:S01]  /*62a0*/  @!P1 IMAD.WIDE R4, R13, 0x4, R4 ;  /* 0x000000040d049825 */ /* 0x008fe200078e0204 */
[----:B------:R3:W-:Y:S04]  /*62b0*/  @!P1 STG.E desc[UR8][R2.64], R15 ;  /* 0x0000000f02009986 */ /* 0x0007e8000c101908 */
[----:B------:R3:W-:Y:S02]  /*62c0*/  @!P1 STG.E desc[UR8][R4.64], R27 ;  /* 0x0000001b04009986 */ /* 0x0007e4000c101908 */
.L_x_105:
[----:B------:R-:W-:Y:S05]  /*62d0*/  BSYNC.RECONVERGENT B0 ;  /* 0x0000000000007941 */ /* 0x000fea0003800200 */
.L_x_104:
[----:B------:R-:W-:-:S05]  /*62e0*/  UMOV UR4, URZ ;  /* 0x000000ff00047c82 */ /* 0x000fca0008000000 */
.L_x_122:
[----:B0--3--:R-:W0:Y:S01]  /*62f0*/  LDC.64 R2, c[0x0][0x380] ;  /* 0x0000e000ff027b82 */ /* 0x009e220000000a00 */
[----:B----4-:R-:W-:Y:S01]  /*6300*/  IADD3 R11, PT, PT, R14, UR4, RZ ;  /* 0x000000040e0b7c10 */ /* 0x010fe2000fffe0ff */
[----:B------:R-:W3:Y:S04]  /*6310*/  LDCU UR5, c[0x0][0x3c8] ;  /* 0x00007900ff0577ac */ /* 0x000ee80008000800 */
[----:B0-----:R-:W-:-:S05]  /*6320*/  IMAD.WIDE R2, R11, 0x4, R2 ;  /* 0x000000040b027825 */ /* 0x001fca00078e0202 */
[----:B------:R-:W4:Y:S01]  /*6330*/  LDG.E R0, desc[UR8][R2.64] ;  /* 0x0000000802007981 */ /* 0x000f22000c1e1900 */
[----:B------:R-:W-:Y:S01]  /*6340*/  UIADD3 UR4, UPT, UPT, UR4, 0x1, URZ ;  /* 0x0000000104047890 */ /* 0x000fe2000fffe0ff */
[----:B------:R-:W-:Y:S03]  /*6350*/  BSSY.RECONVERGENT B0, `(.L_x_113) ;  /* 0x000005e000007945 */ /* 0x000fe60003800200 */
[----:B---3--:R-:W-:Y:S01]  /*6360*/  UISETP.NE.AND UP0, UPT, UR4, UR5, UPT ;  /* 0x000000050400728c */ /* 0x008fe2000bf05270 */
[----:B----4-:R-:W-:-:S13]  /*6370*/  ISETP.GE.AND P0, PT, R0, 0x1, PT ;  /* 0x000000010000780c */ /* 0x010fda0003f06270 */
[----:B------:R-:W-:Y:S05]  /*6380*/  @!P0 BRA `(.L_x_114) ;  /* 0x0000000400688947 */ /* 0x000fea0003800000 */
[----:B------:R-:W0:Y:S08]  /*6390*/  LDC.64 R2, c[0x0][0x3b8] ;  /* 0x0000ee00ff027b82 */ /* 0x000e300000000a00 */
[----:B------:R-:W3:Y:S01]  /*63a0*/  LDC R6, c[0x0][0x3cc] ;  /* 0x0000f300ff067b82 */ /* 0x000ee20000000800 */
[----:B0-----:R-:W-:-:S05]  /*63b0*/  IMAD.WIDE.U32 R2, R0, 0x4, R2 ;  /* 0x0000000400027825 */ /* 0x001fca00078e0002 */
[----:B------:R-:W4:Y:S04]  /*63c0*/  LDG.E R5, desc[UR8][R2.64] ;  /* 0x0000000802057981 */ /* 0x000f28000c1e1900 */
[----:B--2---:R-:W4:Y:S02]  /*63d0*/  LDG.E R7, desc[UR8][R2.64+0x4] ;  /* 0x0000040802077981 */ /* 0x004f24000c1e1900 */
[----:B----4-:R-:W-:-:S05]  /*63e0*/  IMAD.IADD R4, R7, 0x1, -R5 ;  /* 0x0000000107047824 */ /* 0x010fca00078e0a05 */
[----:B---3--:R-:W-:-:S13]  /*63f0*/  ISETP.GE.AND P0, PT, R4, R6, PT ;  /* 0x000000060400720c */ /* 0x008fda0003f06270 */
[----:B------:R-:W-:Y:S05]  /*6400*/  @P0 BRA `(.L_x_114) ;  /* 0x0000000400480947 */ /* 0x000fea0003800000 */
[----:B------:R-:W-:Y:S01]  /*6410*/  IMAD.IADD R2, R5, 0x1, R6 ;  /* 0x0000000105027824 */ /* 0x000fe200078e0206 */
[----:B------:R-:W-:Y:S01]  /*6420*/  BSSY.RECONVERGENT B1, `(.L_x_115) ;  /* 0x0000023000017945 */ /* 0x000fe20003800200 */
[----:B------:R-:W-:-:S03]  /*6430*/  IMAD R11, R11, R6, RZ ;  /* 0x000000060b0b7224 */ /* 0x000fc600078e02ff */
[C---:B------:R-:W-:Y:S01]  /*6440*/  IADD3 R10, PT, PT, -R7.reuse, R2, RZ ;  /* 0x00000002070a7210 */ /* 0x040fe20007ffe1ff */
[----:B------:R-:W-:-:S03]  /*6450*/  IMAD.IADD R2, R7, 0x1, -R2 ;  /* 0x0000000107027824 */ /* 0x000fc600078e0a02 */
[----:B------:R-:W-:Y:S02]  /*6460*/  LOP3.LUT R16, R10, 0x7, RZ, 0xc0, !PT ;  /* 0x000000070a107812 */ /* 0x000fe400078ec0ff */
[----:B------:R-:W-:Y:S02]  /*6470*/  ISETP.GT.U32.AND P0, PT, R2, -0x8, PT ;  /* 0xfffffff80200780c */ /* 0x000fe40003f04070 */
[----:B------:R-:W-:-:S11]  /*6480*/  ISETP.NE.AND P1, PT, R16, RZ, PT ;  /* 0x000000ff1000720c */ /* 0x000fd60003f25270 */
[----:B------:R-:W-:Y:S05]  /*6490*/  @P0 BRA `(.L_x_116) ;  /* 0x00000000006c0947 */ /* 0x000fea0003800000 */
[----:B------:R-:W0:Y:S01]  /*64a0*/  LDC.64 R2, c[0x0][0x390] ;  /* 0x0000e400ff027b82 */ /* 0x000e220000000a00 */
[----:B------:R-:W-:Y:S01]  /*64b0*/  LOP3.LUT R13, R10, 0xfffffff8, RZ, 0xc0, !PT ;  /* 0xfffffff80a0d7812 */ /* 0x000fe200078ec0ff */
[----:B------:R-:W-:-:S06]  /*64c0*/  IMAD.MOV.U32 R12, RZ, RZ, RZ ;  /* 0x000000ffff0c7224 */ /* 0x000fcc00078e00ff */
[----:B------:R-:W2:Y:S02]  /*64d0*/  LDC.64 R4, c[0x0][0x398] ;  /* 0x0000e600ff047b82 */ /* 0x000ea40000000a00 */
.L_x_117:
[----:B---3--:R-:W-:Y:S01]  /*64e0*/  MOV R15, 0xffffffff ;  /* 0xffffffff000f7802 */ /* 0x008fe20000000f00 */
[----:B01----:R-:W-:-:S04]  /*64f0*/  IMAD.WIDE R8, R11, 0x4, R2 ;  /* 0x000000040b087825 */ /* 0x003fc800078e0202 */
[C---:B--2---:R-:W-:Y:S01]  /*6500*/  IMAD.WIDE R6, R11.reuse, 0x4, R4 ;  /* 0x000000040b067825 */ /* 0x044fe200078e0204 */
[----:B------:R3:W-:Y:S03]  /*6510*/  STG.E desc[UR8][R8.64], R15 ;  /* 0x0000000f08007986 */ /* 0x0007e6000c101908 */
[----:B------:R-:W-:Y:S01]  /*6520*/  VIADD R12, R12, 0x8 ;  /* 0x000000080c0c7836 */ /* 0x000fe20000000000 */
[----:B------:R3:W-:Y:S01]  /*6530*/  STG.E desc[UR8][R6.64], R0 ;  /* 0x0000000006007986 */ /* 0x0007e2000c101908 */
[----:B------:R-:W-:-:S03]  /*6540*/  VIADD R11, R11, 0x8 ;  /* 0x000000080b0b7836 */ /* 0x000fc60000000000 */
        /* <DEDUP_REMOVED lines=16> */
.L_x_116:
[----:B------:R-:W-:Y:S05]  /*6650*/  BSYNC.RECONVERGENT B1 ;  /* 0x0000000000017941 */ /* 0x000fea0003800200 */
.L_x_115:
[----:B------:R-:W-:Y:S05]  /*6660*/  @!P1 BRA `(.L_x_114) ;  /* 0x0000000000b09947 */ /* 0x000fea0003800000 */
[----:B------:R-:W-:Y:S01]  /*6670*/  ISETP.GE.U32.AND P0, PT, R16, 0x4, PT ;  /* 0x000000041000780c */ /* 0x000fe20003f06070 */
[----:B------:R-:W-:Y:S01]  /*6680*/  BSSY.RECONVERGENT B1, `(.L_x_118) ;  /* 0x0000012000017945 */ /* 0x000fe20003800200 */
[----:B---3--:R-:W-:-:S04]  /*6690*/  LOP3.LUT R6, R10, 0x3, RZ, 0xc0, !PT ;  /* 0x000000030a067812 */ /* 0x008fc800078ec0ff */
[----:B------:R-:W-:-:S07]  /*66a0*/  ISETP.NE.AND P1, PT, R6, RZ, PT ;  /* 0x000000ff0600720c */ /* 0x000fce0003f25270 */
[----:B------:R-:W-:Y:S06]  /*66b0*/  @!P0 BRA `(.L_x_119) ;  /* 0x0000000000388947 */ /* 0x000fec0003800000 */
[----:B------:R-:W0:Y:S01]  /*66c0*/  LDC.64 R4, c[0x0][0x390] ;  /* 0x0000e400ff047b82 */ /* 0x000e220000000a00 */
[----:B------:R-:W-:-:S07]  /*66d0*/  MOV R7, 0xffffffff ;  /* 0xffffffff00077802 */ /* 0x000fce0000000f00 */
        /* <DEDUP_REMOVED lines=12> */
.L_x_119:
[----:B------:R-:W-:Y:S05]  /*67a0*/  BSYNC.RECONVERGENT B1 ;  /* 0x0000000000017941 */ /* 0x000fea0003800200 */
.L_x_118:
[----:B------:R-:W-:Y:S05]  /*67b0*/  @!P1 BRA `(.L_x_114) ;  /* 0x00000000005c9947 */ /* 0x000fea0003800000 */
[----:B0-----:R-:W0:Y:S01]  /*67c0*/  LDC.64 R2, c[0x0][0x390] ;  /* 0x0000e400ff027b82 */ /* 0x001e220000000a00 */
[----:B------:R-:W-:Y:S01]  /*67d0*/  LOP3.LUT R10, R10, 0x1, RZ, 0xc0, !PT ;  /* 0x000000010a0a7812 */ /* 0x000fe200078ec0ff */
[----:B------:R-:W-:Y:S01]  /*67e0*/  BSSY.RECONVERGENT B1, `(.L_x_120) ;  /* 0x0000010000017945 */ /* 0x000fe20003800200 */
[----:B------:R-:W-:Y:S02]  /*67f0*/  ISETP.NE.AND P0, PT, R6, 0x1, PT ;  /* 0x000000010600780c */ /* 0x000fe40003f05270 */
[----:B------:R-:W-:-:S03]  /*6800*/  ISETP.NE.U32.AND P1, PT, R10, 0x1, PT ;  /* 0x000000010a00780c */ /* 0x000fc60003f25070 */
[----:B------:R-:W2:Y:S10]  /*6810*/  LDC.64 R4, c[0x0][0x398] ;  /* 0x0000e600ff047b82 */ /* 0x000eb40000000a00 */
[----:B------:R-:W-:Y:S01]  /*6820*/  @!P1 IMAD.MOV.U32 R15, RZ, RZ, -0x1 ;  /* 0xffffffffff0f9424 */ /* 0x000fe200078e00ff */
[----:B------:R-:W-:Y:S06]  /*6830*/  @!P0 BRA `(.L_x_121) ;  /* 0x0000000000288947 */ /* 0x000fec0003800000 */
[----:B-1----:R-:W1:Y:S01]  /*6840*/  LDC.64 R8, c[0x0][0x390] ;  /* 0x0000e400ff087b82 */ /* 0x002e620000000a00 */
[----:B------:R-:W-:-:S07]  /*6850*/  MOV R13, 0xffffffff ;  /* 0xffffffff000d7802 */ /* 0x000fce0000000f00 */
[----:B------:R-:W3:Y:S01]  /*6860*/  LDC.64 R6, c[0x0][0x398] ;  /* 0x0000e600ff067b82 */ /* 0x000ee20000000a00 */
[----:B-1----:R-:W-:-:S05]  /*6870*/  IMAD.WIDE R8, R11, 0x4, R8 ;  /* 0x000000040b087825 */ /* 0x002fca00078e0208 */
[----:B------:R4:W-:Y:S01]  /*6880*/  STG.E desc[UR8][R8.64], R13 ;  /* 0x0000000d08007986 */ /* 0x0009e2000c101908 */
[----:B---3--:R-:W-:-:S04]  /*6890*/  IMAD.WIDE R6, R11, 0x4, R6 ;  /* 0x000000040b067825 */ /* 0x008fc800078e0206 */
[----:B------:R-:W-:Y:S01]  /*68a0*/  VIADD R11, R11, 0x2 ;  /* 0x000000020b0b7836 */ /* 0x000fe20000000000 */
[----:B------:R4:W-:Y:S04]  /*68b0*/  STG.E desc[UR8][R6.64], R0 ;  /* 0x0000000006007986 */ /* 0x0009e8000c101908 */
[----:B------:R4:W-:Y:S04]  /*68c0*/  STG.E desc[UR8][R8.64+0x4], R13 ;  /* 0x0000040d08007986 */ /* 0x0009e8000c101908 */
[----:B------:R4:W-:Y:S02]  /*68d0*/  STG.E desc[UR8][R6.64+0x4], R0 ;  /* 0x0000040006007986 */ /* 0x0009e4000c101908 */
.L_x_121:
[----:B------:R-:W-:Y:S05]  /*68e0*/  BSYNC.RECONVERGENT B1 ;  /* 0x0000000000017941 */ /* 0x000fea0003800200 */
.L_x_120:
[----:B0-----:R-:W-:-:S04]  /*68f0*/  @!P1 IMAD.WIDE R2, R11, 0x4, R2 ;  /* 0x000000040b029825 */ /* 0x001fc800078e0202 */
[----:B--2---:R-:W-:Y:S01]  /*6900*/  @!P1 IMAD.WIDE R4, R11, 0x4, R4 ;  /* 0x000000040b049825 */ /* 0x004fe200078e0204 */
[----:B------:R0:W-:Y:S04]  /*6910*/  @!P1 STG.E desc[UR8][R2.64], R15 ;  /* 0x0000000f02009986 */ /* 0x0001e8000c101908 */
[----:B------:R0:W-:Y:S02]  /*6920*/  @!P1 STG.E desc[UR8][R4.64], R0 ;  /* 0x0000000004009986 */ /* 0x0001e4000c101908 */
.L_x_114:
[----:B------:R-:W-:Y:S05]  /*6930*/  BSYNC.RECONVERGENT B0 ;  /* 0x0000000000007941 */ /* 0x000fea0003800200 */
.L_x_113:
[----:B------:R-:W-:Y:S05]  /*6940*/  BRA.U UP0, `(.L_x_122) ;  /* 0xfffffff900687547 */ /* 0x000fea000b83ffff */
[----:B------:R-:W5:Y:S01]  /*6950*/  LDCU UR5, c[0x0][0x3d4] ;  /* 0x00007a80ff0577ac */ /* 0x000f620008000800 */
[----:B------:R-:W-:-:S05]  /*6960*/  IMAD.IADD R25, R26, 0x1, R25 ;  /* 0x000000011a197824 */ /* 0x000fca00078e0219 */
[----:B-----5:R-:W-:-:S13]  /*6970*/  ISETP.GE.AND P0, PT, R25, UR5, PT ;  /* 0x0000000519007c0c */ /* 0x020fda000bf06270 */
[----:B------:R-:W-:Y:S05]  /*6980*/  @P0 EXIT ;  /* 0x000000000000094d */ /* 0x000fea0003800000 */
[----:B------:R-:W-:Y:S05]  /*6990*/  BRA `(.L_x_39) ;  /* 0xffffffe400147947 */ /* 0x000fea000383ffff */
.L_x_38:
[----:B------:R-:W0:Y:S02]  /*69a0*/  LDCU UR4, c[0x0][0x3cc] ;  /* 0x00007980ff0477ac */ /* 0x000e240008000800 */
[----:B0-----:R-:W-:-:S09]  /*69b0*/  UISETP.GE.AND UP0, UPT, UR4, 0x1, UPT ;  /* 0x000000010400788c */ /* 0x001fd2000bf06270 */
[----:B------:R-:W-:Y:S05]  /*69c0*/  BRA.U !UP0, `(.L_x_123) ;  /* 0x00000021085c7547 */ /* 0x000fea000b800000 */
[----:B------:R-:W-:Y:S02]  /*69d0*/  ULOP3.LUT UR6, UR4, 0x7, URZ, 0xc0, !UPT ;  /* 0x0000000704067892 */ /* 0x000fe4000f8ec0ff */
[----:B------:R-:W-:-:S12]  /*69e0*/  ULOP3.LUT UR5, UR4, 0x7ffffff8, URZ, 0xc0, !UPT ;  /* 0x7ffffff804057892 */ /* 0x000fd8000f8ec0ff */
.L_x_154:
[----:B0--34-:R-:W0:Y:S08]  /*69f0*/  LDC.64 R2, c[0x0][0x3c0] ;  /* 0x0000f000ff027b82 */ /* 0x019e300000000a00 */
[----:B-1----:R-:W1:Y:S08]  /*6a00*/  LDC.64 R4, c[0x0][0x3b8] ;  /* 0x0000ee00ff047b82 */ /* 0x002e700000000a00 */
[----:B--2---:R-:W2:Y:S01]  /*6a10*/  LDC R13, c[0x0][0x3c8] ;  /* 0x0000f200ff0d7b82 */ /* 0x004ea20000000800 */
[----:B0-----:R-:W-:-:S05]  /*6a20*/  IMAD.WIDE R2, R25, 0x4, R2 ;  /* 0x0000000419027825 */ /* 0x001fca00078e0202 */
[----:B------:R-:W1:Y:S02]  /*6a30*/  LDG.E R11, desc[UR8][R2.64] ;  /* 0x00000008020b7981 */ /* 0x000e64000c1e1900 */
[----:B-1----:R-:W-:-:S05]  /*6a40*/  IMAD.WIDE R4, R11, 0x4, R4 ;  /* 0x000000040b047825 */ /* 0x002fca00078e0204 */
[----:B------:R-:W3:Y:S04]  /*6a50*/  LDG.E R6, desc[UR8][R4.64] ;  /* 0x0000000804067981 */ /* 0x000ee8000c1e1900 */
[----:B------:R-:W3:Y:S01]  /*6a60*/  LDG.E R7, desc[UR8][R4.64+0x4] ;  /* 0x0000040804077981 */ /* 0x000ee2000c1e1900 */
[----:B------:R-:W-:Y:S01]  /*6a70*/  BSSY.RECONVERGENT B0, `(.L_x_124) ;  /* 0x0000056000007945 */ /* 0x000fe20003800200 */
[----:B---3--:R-:W-:-:S04]  /*6a80*/  IADD3 R0, PT, PT, -R6, R7, RZ ;  /* 0x0000000706007210 */ /* 0x008fc80007ffe1ff */
[----:B--2---:R-:W-:-:S13]  /*6a90*/  ISETP.GE.AND P0, PT, R0, R13, PT ;  /* 0x0000000d0000720c */ /* 0x004fda0003f06270 */
[----:B------:R-:W-:Y:S05]  /*6aa0*/  @P0 BRA `(.L_x_125) ;  /* 0x0000000400480947 */ /* 0x000fea0003800000 */
[----:B------:R-:W-:Y:S01]  /*6ab0*/  IMAD.IADD R2, R6, 0x1, R13 ;  /* 0x0000000106027824 */ /* 0x000fe200078e020d */
[----:B------:R-:W-:Y:S01]  /*6ac0*/  BSSY.RECONVERGENT B1, `(.L_x_126) ;  /* 0x0000023000017945 */ /* 0x000fe20003800200 */
[----:B------:R-:W-:Y:S02]  /*6ad0*/  IMAD R13, R25, R13, RZ ;  /* 0x0000000d190d7224 */ /* 0x000fe400078e02ff */
[----:B------:R-:W-:Y:S01]  /*6ae0*/  IMAD.IADD R0, R2, 0x1, -R7 ;  /* 0x0000000102007824 */ /* 0x000fe200078e0a07 */
[----:B------:R-:W-:-:S04]  /*6af0*/  IADD3 R2, PT, PT, R7, -R2, RZ ;  /* 0x8000000207027210 */ /* 0x000fc80007ffe0ff */
[----:B------:R-:W-:Y:S02]  /*6b00*/  ISETP.GT.U32.AND P0, PT, R2, -0x8, PT ;  /* 0xfffffff80200780c */ /* 0x000fe40003f04070 */
[----:B------:R-:W-:-:S04]  /*6b10*/  LOP3.LUT R12, R0, 0x7, RZ, 0xc0, !PT ;  /* 0x00000007000c7812 */ /* 0x000fc800078ec0ff */
[----:B------:R-:W-:-:S07]  /*6b20*/  ISETP.NE.AND P1, PT, R12, RZ, PT ;  /* 0x000000ff0c00720c */ /* 0x000fce0003f25270 */
[----:B------:R-:W-:Y:S06]  /*6b30*/  @P0 BRA `(.L_x_127) ;  /* 0x00000000006c0947 */ /* 0x000fec0003800000 */
[----:B------:R-:W0:Y:S01]  /*6b40*/  LDC.64 R2, c[0x0][0x380] ;  /* 0x0000e000ff027b82 */ /* 0x000e220000000a00 */
[----:B------:R-:W-:Y:S01]  /*6b50*/  LOP3.LUT R15, R0, 0xfffffff8, RZ, 0xc0, !PT ;  /* 0xfffffff8000f7812 */ /* 0x000fe200078ec0ff */
[----:B------:R-:W-:-:S06]  /*6b60*/  IMAD.MOV.U32 R10, RZ, RZ, RZ ;  /* 0x000000ffff0a7224 */ /* 0x000fcc00078e00ff */
[----:B------:R-:W1:Y:S02]  /*6b70*/  LDC.64 R4, c[0x0][0x388] ;  /* 0x0000e200ff047b82 */ /* 0x000e640000000a00 */
.L_x_128:
[----:B--2---:R-:W-:Y:S01]  /*6b80*/  IMAD.MOV.U32 R17, RZ, RZ, -0x1 ;  /* 0xffffffffff117424 */ /* 0x004fe200078e00ff */
[----:B------:R-:W-:Y:S01]  /*6b90*/  IADD3 R10, PT, PT, R10, 0x8, RZ ;  /* 0x000000080a0a7810 */ /* 0x000fe20007ffe0ff */
[----:B0-----:R-:W-:-:S03]  /*6ba0*/  IMAD.WIDE R6, R13, 0x4, R2 ;  /* 0x000000040d067825 */ /* 0x001fc600078e0202 */
[----:B------:R-:W-:Y:S01]  /*6bb0*/  ISETP.NE.AND P0, PT, R10, R15, PT ;  /* 0x0000000f0a00720c */ /* 0x000fe20003f05270 */
        /* <DEDUP_REMOVED lines=19> */
.L_x_127:
[----:B------:R-:W-:Y:S05]  /*6cf0*/  BSYNC.RECONVERGENT B1 ;  /* 0x0000000000017941 */ /* 0x000fea0003800200 */
.L_x_126:
[----:B------:R-:W-:Y:S05]  /*6d00*/  @!P1 BRA `(.L_x_125) ;  /* 0x0000000000b09947 */ /* 0x000fea0003800000 */
[----:B------:R-:W-:Y:S01]  /*6d10*/  ISETP.GE.U32.AND P0, PT, R12, 0x4, PT ;  /* 0x000000040c00780c */ /* 0x000fe20003f06070 */
[----:B------:R-:W-:Y:S01]  /*6d20*/  BSSY.RECONVERGENT B1, `(.L_x_129) ;  /* 0x0000012000017945 */ /* 0x000fe20003800200 */
[----:B--2---:R-:W-:-:S04]  /*6d30*/  LOP3.LUT R6, R0, 0x3, RZ, 0xc0, !PT ;  /* 0x0000000300067812 */ /* 0x004fc800078ec0ff */
[----:B------:R-:W-:-:S07]  /*6d40*/  ISETP.NE.AND P1, PT, R6, RZ, PT ;  /* 0x000000ff0600720c */ /* 0x000fce0003f25270 */
        /* <DEDUP_REMOVED lines=15> */
.L_x_130:
[----:B------:R-:W-:Y:S05]  /*6e40*/  BSYNC.RECONVERGENT B1 ;  /* 0x0000000000017941 */ /* 0x000fea0003800200 */
.L_x_129:
[----:B------:R-:W-:Y:S05]  /*6e50*/  @!P1 BRA `(.L_x_125) ;  /* 0x00000000005c9947 */ /* 0x000fea0003800000 */
[----:B0-----:R-:W0:Y:S01]  /*6e60*/  LDC.64 R2, c[0x0][0x380] ;  /* 0x0000e000ff027b82 */ /* 0x001e220000000a00 */
[----:B------:R-:W-:Y:S01]  /*6e70*/  LOP3.LUT R0, R0, 0x1, RZ, 0xc0, !PT ;  /* 0x0000000100007812 */ /* 0x000fe200078ec0ff */
[----:B------:R-:W-:Y:S01]  /*6e80*/  BSSY.RECONVERGENT B1, `(.L_x_131) ;  /* 0x0000010000017945 */ /* 0x000fe20003800200 */
[----:B------:R-:W-:Y:S02]  /*6e90*/  ISETP.NE.AND P0, PT, R6, 0x1, PT ;  /* 0x000000010600780c */ /* 0x000fe40003f05270 */
[----:B------:R-:W-:-:S03]  /*6ea0*/  ISETP.NE.U32.AND P1, PT, R0, 0x1, PT ;  /* 0x000000010000780c */ /* 0x000fc60003f25070 */
[----:B------:R-:W1:Y:S10]  /*6eb0*/  LDC.64 R4, c[0x0][0x388] ;  /* 0x0000e200ff047b82 */ /* 0x000e740000000a00 */
[----:B------:R-:W-:Y:S01]  /*6ec0*/  @!P1 IMAD.MOV.U32 R17, RZ, RZ, -0x1 ;  /* 0xffffffffff119424 */ /* 0x000fe200078e00ff */
[----:B------:R-:W-:Y:S06]  /*6ed0*/  @!P0 BRA `(.L_x_132) ;  /* 0x0000000000288947 */ /* 0x000fec0003800000 */
[----:B------:R-:W2:Y:S01]  /*6ee0*/  LDC.64 R8, c[0x0][0x380] ;  /* 0x0000e000ff087b82 */ /* 0x000ea20000000a00 */
[----:B------:R-:W-:-:S07]  /*6ef0*/  IMAD.MOV.U32 R15, RZ, RZ, -0x1 ;  /* 0xffffffffff0f7424 */ /* 0x000fce00078e00ff */
[----:B------:R-:W3:Y:S01]  /*6f00*/  LDC.64 R6, c[0x0][0x388] ;  /* 0x0000e200ff067b82 */ /* 0x000ee20000000a00 */
[----:B--2---:R-:W-:-:S05]  /*6f10*/  IMAD.WIDE R8, R13, 0x4, R8 ;  /* 0x000000040d087825 */ /* 0x004fca00078e0208 */
[----:B------:R2:W-:Y:S01]  /*6f20*/  STG.E desc[UR8][R8.64], R15 ;  /* 0x0000000f08007986 */ /* 0x0005e2000c101908 */
[C---:B---3--:R-:W-:Y:S01]  /*6f30*/  IMAD.WIDE R6, R13.reuse, 0x4, R6 ;  /* 0x000000040d067825 */ /* 0x048fe200078e0206 */
[----:B------:R-:W-:-:S04]  /*6f40*/  IADD3 R13, PT, PT, R13, 0x2, RZ ;  /* 0x000000020d0d7810 */ /* 0x000fc80007ffe0ff */
[----:B------:R2:W-:Y:S04]  /*6f50*/  STG.E desc[UR8][R6.64], R11 ;  /* 0x0000000b06007986 */ /* 0x0005e8000c101908 */
[----:B------:R2:W-:Y:S04]  /*6f60*/  STG.E desc[UR8][R8.64+0x4], R15 ;  /* 0x0000040f08007986 */ /* 0x0005e8000c101908 */
[----:B------:R2:W-:Y:S02]  /*6f70*/  STG.E desc[UR8][R6.64+0x4], R11 ;  /* 0x0000040b06007986 */ /* 0x0005e4000c101908 */
.L_x_132:
[----:B------:R-:W-:Y:S05]  /*6f80*/  BSYNC.RECONVERGENT B1 ;  /* 0x0000000000017941 */ /* 0x000fea0003800200 */
.L_x_131:
[----:B0-----:R-:W-:-:S04]  /*6f90*/  @!P1 IMAD.WIDE R2, R13, 0x4, R2 ;  /* 0x000000040d029825 */ /* 0x001fc800078e0202 */
[----:B-1----:R-:W-:Y:S01]  /*6fa0*/  @!P1 IMAD.WIDE R4, R13, 0x4, R4 ;  /* 0x000000040d049825 */ /* 0x002fe200078e0204 */
[----:B------:R1:W-:Y:S04]  /*6fb0*/  @!P1 STG.E desc[UR8][R2.64], R17 ;  /* 0x0000001102009986 */ /* 0x0003e8000c101908 */
[----:B------:R1:W-:Y:S02]  /*6fc0*/  @!P1 STG.E desc[UR8][R4.64], R11 ;  /* 0x0000000b04009986 */ /* 0x0003e4000c101908 */
.L_x_125:
[----:B------:R-:W-:Y:S05]  /*6fd0*/  BSYNC.RECONVERGENT B0 ;  /* 0x0000000000007941 */ /* 0x000fea0003800200 */
.L_x_124:
[----:B------:R-:W-:-:S07]  /*6fe0*/  IMAD.MOV.U32 R18, RZ, RZ, RZ ;  /* 0x000000ffff127224 */ /* 0x000fce00078e00ff */
.L_x_153:
[----:B0123--:R-:W2:Y:S08]  /*6ff0*/  LDC R15, c[0x0][0x3cc] ;  /* 0x0000f300ff0f7b82 */ /* 0x00feb00000000800 */
[----:B01--4-:R-:W0:Y:S01]  /*7000*/  LDC.64 R2, c[0x0][0x390] ;  /* 0x0000e400ff027b82 */ /* 0x013e220000000a00 */
[----:B--2---:R-:W-:-:S04]  /*7010*/  IMAD R5, R25, R15, R18 ;  /* 0x0000000f19057224 */ /* 0x004fc800078e0212 */
        /* <DEDUP_REMOVED lines=8> */
[----:B------:R-:W-:Y:S01]  /*70a0*/  IADD3 R0, PT, PT, R15, -0x1, RZ ;  /* 0xffffffff0f007810 */ /* 0x000fe20007ffe0ff */
[----:B------:R-:W-:-:S03]  /*70b0*/  UISETP.NE.AND UP1, UPT, UR6, URZ, UPT ;  /* 0x000000ff0600728c */ /* 0x000fc6000bf25270 */
[----:B------:R-:W-:Y:S01]  /*70c0*/  ISETP.GE.U32.AND P1, PT, R0, 0x7, PT ;  /* 0x000000070000780c */ /* 0x000fe20003f26070 */
[----:B0-----:R-:W-:-:S12]  /*70d0*/  IMAD R11, R5, UR4, RZ ;  /* 0x00000004050b7c24 */ /* 0x001fd8000f8e02ff */
[----:B------:R-:W-:Y:S05]  /*70e0*/  @!P1 BRA `(.L_x_135) ;  /* 0x0000000000689947 */ /* 0x000fea0003800000 */
[----:B------:R-:W0:Y:S01]  /*70f0*/  LDC.64 R2, c[0x0][0x3a0] ;  /* 0x0000e800ff027b82 */ /* 0x000e220000000a00 */
[----:B------:R-:W-:-:S07]  /*7100*/  UMOV UR4, URZ ;  /* 0x000000ff00047c82 */ /* 0x000fce0008000000 */
[----:B------:R-:W1:Y:S02]  /*7110*/  LDC.64 R4, c[0x0][0x3a8] ;  /* 0x0000ea00ff047b82 */ /* 0x000e640000000a00 */
.L_x_136:
        /* <DEDUP_REMOVED lines=23> */
.L_x_135:
[----:B------:R-:W-:Y:S05]  /*7290*/  BRA.U !UP1, `(.L_x_137) ;  /* 0x00000019090c7547 */ /* 0x000fea000b800000 */
[----:B------:R-:W-:Y:S01]  /*72a0*/  UIADD3 UR4, UPT, UPT, UR6, -0x1, URZ ;  /* 0xffffffff06047890 */ /* 0x000fe2000fffe0ff */
[----:B------:R-:W-:-:S03]  /*72b0*/  LOP3.LUT P1, R0, R15, 0x3, RZ, 0xc0, !PT ;  /* 0x000000030f007812 */ /* 0x000fc6000782c0ff */
[----:B------:R-:W-:-:S09]  /*72c0*/  UISETP.GE.U32.AND UP0, UPT, UR4, 0x3, UPT ;  /* 0x000000030400788c */ /* 0x000fd2000bf06070 */
[----:B------:R-:W-:Y:S05]  /*72d0*/  BRA.U !UP0, `(.L_x_138) ;  /* 0x0000000108387547 */ /* 0x000fea000b800000 */
[----:B------:R-:W0:Y:S01]  /*72e0*/  LDC.64 R4, c[0x0][0x3a0] ;  /* 0x0000e800ff047b82 */ /* 0x000e220000000a00 */
        /* <DEDUP_REMOVED lines=13> */
.L_x_138:
[----:B------:R-:W-:Y:S05]  /*73c0*/  @!P1 BRA `(.L_x_137) ;  /* 0x0000001400c09947 */ /* 0x000fea0003800000 */
[----:B------:R-:W-:Y:S02]  /*73d0*/  ISETP.NE.AND P1, PT, R0, 0x1, PT ;  /* 0x000000010000780c */ /* 0x000fe40003f25270 */
[----:B------:R-:W-:-:S04]  /*73e0*/  LOP3.LUT R15, R15, 0x1, RZ, 0xc0, !PT ;  /* 0x000000010f0f7812 */ /* 0x000fc800078ec0ff */
[----:B------:R-:W-:-:S07]  /*73f0*/  ISETP.NE.U32.AND P2, PT, R15, 0x1, PT ;  /* 0x000000010f00780c */ /* 0x000fce0003f45070 */
[----:B------:R-:W-:Y:S06]  /*7400*/  @!P1 BRA `(.L_x_139) ;  /* 0x0000000000289947 */ /* 0x000fec0003800000 */
[----:B0-----:R-:W0:Y:S01]  /*7410*/  LDC.64 R4, c[0x0][0x3a0] ;  /* 0x0000e800ff047b82 */ /* 0x001e220000000a00 */
[----:B--2---:R-:W-:-:S07]  /*7420*/  IMAD.MOV.U32 R7, RZ, RZ, -0x1 ;  /* 0xffffffffff077424 */ /* 0x004fce00078e00ff */
        /* <DEDUP_REMOVED lines=8> */
.L_x_139:
        /* <DEDUP_REMOVED lines=9> */
.L_x_134:
[----:B------:R-:W0:Y:S08]  /*7540*/  LDC.64 R2, c[0x0][0x3b8] ;  /* 0x0000ee00ff027b82 */ /* 0x000e300000000a00 */
[----:B------:R-:W1:Y:S01]  /*7550*/  LDC R10, c[0x0][0x3d0] ;  /* 0x0000f400ff0a7b82 */ /* 0x000e620000000800 */
[----:B0-----:R-:W-:-:S05]  /*7560*/  IMAD.WIDE.U32 R2, R13, 0x4, R2 ;  /* 0x000000040d027825 */ /* 0x001fca00078e0002 */
[----:B------:R-:W2:Y:S04]  /*7570*/  LDG.E R12, desc[UR8][R2.64] ;  /* 0x00000008020c7981 */ /* 0x000ea8000c1e1900 */
[----:B------:R-:W2:Y:S01]  /*7580*/  LDG.E R11, desc[UR8][R2.64+0x4] ;  /* 0x00000408020b7981 */ /* 0x000ea2000c1e1900 */
[----:B------:R-:W-:Y:S01]  /*7590*/  BSSY.RECONVERGENT B1, `(.L_x_140) ;  /* 0x0000100000017945 */ /* 0x000fe20003800200 */
[----:B-1----:R-:W-:Y:S02]  /*75a0*/  IMAD R8, R5, R10, RZ ;  /* 0x0000000a05087224 */ /* 0x002fe400078e02ff */
[----:B--2---:R-:W-:-:S05]  /*75b0*/  IMAD.IADD R9, R11, 0x1, -R12 ;  /* 0x000000010b097824 */ /* 0x004fca00078e0a0c */
[----:B------:R-:W-:-:S04]  /*75c0*/  VIMNMX R0, PT, PT, R9, R10, PT ;  /* 0x0000000a09007248 */ /* 0x000fc80003fe0100 */
[----:B------:R-:W-:-:S13]  /*75d0*/  ISETP.GT.AND P1, PT, R0, RZ, PT ;  /* 0x000000ff0000720c */ /* 0x000fda0003f24270 */
[----:B------:R-:W-:Y:S05]  /*75e0*/  @!P1 BRA `(.L_x_141) ;  /* 0x0000000c00e89947 */ /* 0x000fea0003800000 */
[----:B------:R-:W-:Y:S01]  /*75f0*/  VIMNMX.U32 R2, PT, PT, R9, R10, PT ;  /* 0x0000000a09027248 */ /* 0x000fe20003fe0000 */
[----:B------:R-:W-:Y:S01]  /*7600*/  BSSY.RECONVERGENT B2, `(.L_x_142) ;  /* 0x0000079000027945 */ /* 0x000fe20003800200 */
[----:B------:R-:W-:Y:S01]  /*7610*/  MOV R7, R8 ;  /* 0x0000000800077202 */ /* 0x000fe20000000f00 */
[----:B------:R-:W-:Y:S01]  /*7620*/  IMAD.MOV.U32 R6, RZ, RZ, R24 ;  /* 0x000000ffff067224 */ /* 0x000fe200078e0018 */
[----:B------:R-:W-:Y:S01]  /*7630*/  ISETP.GE.U32.AND P1, PT, R2, 0x4, PT ;  /* 0x000000040200780c */ /* 0x000fe20003f26070 */
[----:B------:R-:W-:Y:S01]  /*7640*/  IMAD.MOV.U32 R16, RZ, RZ, R20 ;  /* 0x000000ffff107224 */ /* 0x000fe200078e0014 */
[----:B------:R-:W-:Y:S01]  /*7650*/  MOV R5, R22 ;  /* 0x0000001600057202 */ /* 0x000fe20000000f00 */
[----:B------:R-:W-:Y:S02]  /*7660*/  IMAD.MOV.U32 R4, RZ, RZ, R23 ;  /* 0x000000ffff047224 */ /* 0x000fe400078e0017 */
[----:B------:R-:W-:-:S08]  /*7670*/  IMAD.MOV.U32 R3, RZ, RZ, R21 ;  /* 0x000000ffff037224 */ /* 0x000fd000078e0015 */
[----:B------:R-:W-:Y:S05]  /*7680*/  @!P1 BRA `(.L_x_143) ;  /* 0x0000000400c09947 */ /* 0x000fea0003800000 */
[----:B------:R-:W0:Y:S01]  /*7690*/  I2F.U32.RP R3, R9 ;  /* 0x0000000900037306 */ /* 0x000e220000209000 */
[----:B------:R-:W-:Y:S02]  /*76a0*/  IMAD.MOV R7, RZ, RZ, -R9 ;  /* 0x000000ffff077224 */ /* 0x000fe400078e0a09 */
[----:B------:R-:W-:Y:S01]  /*76b0*/  HFMA2 R27, -RZ, RZ, 0, 0 ;  /* 0x00000000ff1b7431 */ /* 0x000fe200000001ff */
[----:B------:R-:W-:Y:S01]  /*76c0*/  BSSY.RECONVERGENT B3, `(.L_x_144) ;  /* 0x0000069000037945 */ /* 0x000fe20003800200 */
[----:B------:R-:W-:Y:S01]  /*76d0*/  LOP3.LUT R2, R2, 0x7ffffffc, RZ, 0xc0, !PT ;  /* 0x7ffffffc02027812 */ /* 0x000fe200078ec0ff */
[----:B------:R-:W-:Y:S01]  /*76e0*/  IMAD.MOV.U32 R6, RZ, RZ, R24 ;  /* 0x000000ffff067224 */ /* 0x000fe200078e0018 */
[----:B------:R-:W-:Y:S01]  /*76f0*/  ISETP.NE.U32.AND P1, PT, R9, RZ, PT ;  /* 0x000000ff0900720c */ /* 0x000fe20003f25070 */
[----:B0-----:R-:W0:Y:S02]  /*7700*/  MUFU.RCP R3, R3 ;  /* 0x0000000300037308 */ /* 0x001e240000001000 */
[----:B0-----:R-:W-:Y:S01]  /*7710*/  IADD3 R4, PT, PT, R3, 0xffffffe, RZ ;  /* 0x0ffffffe03047810 */ /* 0x001fe20007ffe0ff */
[----:B------:R-:W-:-:S05]  /*7720*/  IMAD.MOV.U32 R3, RZ, RZ, R21 ;  /* 0x000000ffff037224 */ /* 0x000fca00078e0015 */
[----:B------:R0:W1:Y:S02]  /*7730*/  F2I.FTZ.U32.TRUNC.NTZ R5, R4 ;  /* 0x0000000400057305 */ /* 0x000064000021f000 */
[----:B0-----:R-:W-:Y:S02]  /*7740*/  IMAD.MOV.U32 R4, RZ, RZ, RZ ;  /* 0x000000ffff047224 */ /* 0x001fe400078e00ff */
[----:B-1----:R-:W-:-:S04]  /*7750*/  IMAD R7, R7, R5, RZ ;  /* 0x0000000507077224 */ /* 0x002fc800078e02ff */
[----:B------:R-:W-:Y:S01]  /*7760*/  IMAD.HI.U32 R0, R5, R7, R4 ;  /* 0x0000000705007227 */ /* 0x000fe200078e0004 */
[----:B------:R-:W-:-:S07]  /*7770*/  MOV R7, R8 ;  /* 0x0000000800077202 */ /* 0x000fce0000000f00 */
.L_x_145:
[----:B------:R-:W-:Y:S01]  /*7780*/  SHF.R.U32.HI R4, RZ, 0x2, R19 ;  /* 0x00000002ff047819 */ /* 0x000fe20000011613 */
[----:B------:R-:W-:Y:S01]  /*7790*/  IMAD.SHL.U32 R8, R3, 0x10, RZ ;  /* 0x0000001003087824 */ /* 0x000fe200078e00ff */
[----:B0-----:R-:W-:Y:S02]  /*77a0*/  SHF.R.U32.HI R15, RZ, 0x2, R20 ;  /* 0x00000002ff0f7819 */ /* 0x001fe40000011614 */
[----:B------:R-:W-:Y:S01]  /*77b0*/  LOP3.LUT R4, R4, R19, RZ, 0x3c, !PT ;  /* 0x0000001304047212 */ /* 0x000fe200078e3cff */
[----:B------:R-:W-:Y:S01]  /*77c0*/  IMAD.MOV.U32 R19, RZ, RZ, R3 ;  /* 0x000000ffff137224 */ /* 0x000fe200078e0003 */
[----:B------:R-:W-:Y:S02]  /*77d0*/  LOP3.LUT R15, R15, R20, RZ, 0x3c, !PT ;  /* 0x000000140f0f7212 */ /* 0x000fe400078e3cff */
[----:B------:R-:W-:Y:S01]  /*77e0*/  SHF.R.U32.HI R17, RZ, 0x2, R22 ;  /* 0x00000002ff117819 */ /* 0x000fe20000011616 */
[----:B------:R-:W-:Y:S01]  /*77f0*/  IMAD.SHL.U32 R5, R4, 0x2, RZ ;  /* 0x0000000204057824 */ /* 0x000fe200078e00ff */
[----:B------:R-:W-:-:S02]  /*7800*/  LOP3.LUT R31, RZ, R9, RZ, 0x33, !PT ;  /* 0x00000009ff1f7212 */ /* 0x000fc400078e33ff */
[----:B------:R-:W-:Y:S02]  /*7810*/  LOP3.LUT R16, R17, R22, RZ, 0x3c, !PT ;  /* 0x0000001611107212 */ /* 0x000fe400078e3cff */
[----:B------:R-:W-:-:S04]  /*7820*/  LOP3.LUT R5, R3, R8, R5, 0x96, !PT ;  /* 0x0000000803057212 */ /* 0x000fc800078e9605 */
[----:B------:R-:W-:Y:S02]  /*7830*/  LOP3.LUT R21, R5, R4, RZ, 0x3c, !PT ;  /* 0x0000000405157212 */ /* 0x000fe400078e3cff */
[----:B------:R-:W-:Y:S02]  /*7840*/  SHF.L.U32 R5, R15, 0x1, RZ ;  /* 0x000000010f057819 */ /* 0x000fe400000006ff */
[----:B------:R-:W-:Y:S01]  /*7850*/  IADD3 R14, PT, PT, R6, 0x587c5, R21 ;  /* 0x000587c5060e7810 */ /* 0x000fe20007ffe015 */
[----:B------:R-:W-:-:S04]  /*7860*/  IMAD.SHL.U32 R8, R21, 0x10, RZ ;  /* 0x0000001015087824 */ /* 0x000fc800078e00ff */
[----:B------:R-:W-:Y:S01]  /*7870*/  IMAD.HI.U32 R4, R0, R14, RZ ;  /* 0x0000000e00047227 */ /* 0x000fe200078e00ff */
[----:B------:R-:W-:-:S03]  /*7880*/  LOP3.LUT R8, R21, R8, R5, 0x96, !PT ;  /* 0x0000000815087212 */ /* 0x000fc600078e9605 */
[----:B------:R-:W-:Y:S01]  /*7890*/  IMAD.MOV R4, RZ, RZ, -R4 ;  /* 0x000000ffff047224 */ /* 0x000fe200078e0a04 */
[----:B------:R-:W-:Y:S02]  /*78a0*/  LOP3.LUT R22, R8, R15, RZ, 0x3c, !PT ;  /* 0x0000000f08167212 */ /* 0x000fe400078e3cff */
[----:B------:R-:W-:Y:S01]  /*78b0*/  SHF.R.U32.HI R8, RZ, 0x2, R23 ;  /* 0x00000002ff087819 */ /* 0x000fe20000011617 */
[----:B------:R-:W-:Y:S01]  /*78c0*/  IMAD R14, R9, R4, R14 ;  /* 0x00000004090e7224 */ /* 0x000fe200078e020e */
[----:B------:R-:W-:Y:S01]  /*78d0*/  SHF.L.U32 R4, R16, 0x1, RZ ;  /* 0x0000000110047819 */ /* 0x000fe200000006ff */
[----:B------:R-:W-:Y:S01]  /*78e0*/  IMAD.SHL.U32 R5, R22, 0x10, RZ ;  /* 0x0000001016057824 */ /* 0x000fe200078e00ff */
[----:B------:R-:W-:Y:S02]  /*78f0*/  LOP3.LUT R29, R8, R23, RZ, 0x3c, !PT ;  /* 0x00000017081d7212 */ /* 0x000fe400078e3cff */
[----:B------:R-:W-:Y:S02]  /*7900*/  ISETP.GE.U32.AND P2, PT, R14, R9, PT ;  /* 0x000000090e00720c */ /* 0x000fe40003f46070 */
[----:B------:R-:W-:-:S04]  /*7910*/  LOP3.LUT R5, R22, R5, R4, 0x96, !PT ;  /* 0x0000000516057212 */ /* 0x000fc800078e9604 */
[----:B------:R-:W-:Y:S01]  /*7920*/  LOP3.LUT R23, R5, R16, RZ, 0x3c, !PT ;  /* 0x0000001005177212 */ /* 0x000fe200078e3cff */
[----:B------:R-:W-:Y:S01]  /*7930*/  IMAD.SHL.U32 R5, R29, 0x2, RZ ;  /* 0x000000021d057824 */ /* 0x000fe200078e00ff */
[C---:B------:R-:W-:Y:S02]  /*7940*/  IADD3 R16, PT, PT, R6.reuse, 0xb0f8a, R22 ;  /* 0x000b0f8a06107810 */ /* 0x040fe40007ffe016 */
[C---:B------:R-:W-:Y:S02]  /*7950*/  SHF.L.U32 R4, R23.reuse, 0x4, RZ ;  /* 0x0000000417047819 */ /* 0x040fe400000006ff */
[----:B------:R-:W-:Y:S01]  /*7960*/  IADD3 R8, PT, PT, R6, 0x10974f, R23 ;  /* 0x0010974f06087810 */ /* 0x000fe20007ffe017 */
[----:B------:R-:W-:Y:S01]  /*7970*/  @P2 IMAD.IADD R14, R14, 0x1, -R9 ;  /* 0x000000010e0e2824 */ /* 0x000fe200078e0a09 */
[----:B------:R-:W-:Y:S01]  /*7980*/  LOP3.LUT R4, R23, R4, R5, 0x96, !PT ;  /* 0x0000000417047212 */ /* 0x000fe200078e9605 */
[----:B------:R-:W-:-:S03]  /*7990*/  IMAD.HI.U32 R15, R0, R16, RZ ;  /* 0x00000010000f7227 */ /* 0x000fc600078e00ff */
[----:B------:R-:W-:Y:S01]  /*79a0*/  ISETP.GE.U32.AND P2, PT, R14, R9, PT ;  /* 0x000000090e00720c */ /* 0x000fe20003f46070 */
[----:B------:R-:W-:Y:S01]  /*79b0*/  VIADD R6, R6, 0x161f14 ;  /* 0x00161f1406067836 */ /* 0x000fe20000000000 */
[----:B------:R-:W-:Y:S01]  /*79c0*/  LOP3.LUT R3, R4, R29, RZ, 0x3c, !PT ;  /* 0x0000001d04037212 */ /* 0x000fe200078e3cff */
[----:B------:R-:W-:Y:S01]  /*79d0*/  IMAD.HI.U32 R17, R0, R8, RZ ;  /* 0x0000000800117227 */ /* 0x000fe200078e00ff */
[----:B------:R-:W0:Y:S01]  /*79e0*/  LDC.64 R4, c[0x0][0x3b0] ;  /* 0x0000ec00ff047b82 */ /* 0x000e220000000a00 */
[----:B------:R-:W-:Y:S02]  /*79f0*/  IADD3 R15, PT, PT, -R15, RZ, RZ ;  /* 0x000000ff0f0f7210 */ /* 0x000fe40007ffe1ff */
[----:B------:R-:W-:Y:S01]  /*7a00*/  IMAD.MOV R17, RZ, RZ, -R17 ;  /* 0x000000ffff117224 */ /* 0x000fe200078e0a11 */
[----:B------:R-:W-:Y:S02]  /*7a10*/  IADD3 R20, PT, PT, R3, R6, RZ ;  /* 0x0000000603147210 */ /* 0x000fe40007ffe0ff */
[----:B------:R-:W-:-:S02]  /*7a20*/  IMAD R16, R9, R15, R16 ;  /* 0x0000000f09107224 */ /* 0x000fc400078e0210 */
[----:B------:R-:W1:Y:S01]  /*7a30*/  LDC.64 R28, c[0x0][0x3a0] ;  /* 0x0000e800ff1c7b82 */ /* 0x000e620000000a00 */
[----:B------:R-:W-:Y:S02]  /*7a40*/  @P2 IMAD.IADD R14, R14, 0x1, -R9 ;  /* 0x000000010e0e2824 */ /* 0x000fe400078e0a09 */
[----:B------:R-:W-:Y:S01]  /*7a50*/  IMAD R8, R9, R17, R8 ;  /* 0x0000001109087224 */ /* 0x000fe200078e0208 */
[----:B------:R-:W-:Y:S01]  /*7a60*/  ISETP.GE.U32.AND P2, PT, R16, R9, PT ;  /* 0x000000091000720c */ /* 0x000fe20003f46070 */
[----:B------:R-:W-:Y:S01]  /*7a70*/  IMAD.HI.U32 R17, R0, R20, RZ ;  /* 0x0000001400117227 */ /* 0x000fe200078e00ff */
[----:B------:R-:W-:-:S03]  /*7a80*/  SEL R15, R31, R14, !P1 ;  /* 0x0000000e1f0f7207 */ /* 0x000fc60004800000 */
[----:B------:R-:W-:Y:S01]  /*7a90*/  IMAD.MOV R17, RZ, RZ, -R17 ;  /* 0x000000ffff117224 */ /* 0x000fe200078e0a11 */
[----:B------:R-:W-:-:S03]  /*7aa0*/  IADD3 R15, PT, PT, R12, R15, RZ ;  /* 0x0000000f0c0f7210 */ /* 0x000fc60007ffe0ff */
[----:B------:R-:W-:Y:S02]  /*7ab0*/  IMAD R20, R9, R17, R20 ;  /* 0x0000001109147224 */ /* 0x000fe400078e0214 */
[----:B0-----:R-:W-:-:S05]  /*7ac0*/  IMAD.WIDE.U32 R14, R15, 0x4, R4 ;  /* 0x000000040f0e7825 */ /* 0x001fca00078e0004 */
[----:B------:R0:W2:Y:S01]  /*7ad0*/  LDG.E R35, desc[UR8][R14.64] ;  /* 0x000000080e237981 */ /* 0x0000a2000c1e1900 */
[----:B------:R-:W-:Y:S01]  /*7ae0*/  @P2 IMAD.IADD R16, R16, 0x1, -R9 ;  /* 0x0000000110102824 */ /* 0x000fe200078e0a09 */
[-C--:B------:R-:W-:Y:S01]  /*7af0*/  ISETP.GE.U32.AND P3, PT, R8, R9.reuse, PT ;  /* 0x000000090800720c */ /* 0x080fe20003f66070 */
[----:B-1----:R-:W-:Y:S01]  /*7b00*/  IMAD.WIDE R28, R7, 0x4, R28 ;  /* 0x00000004071c7825 */ /* 0x002fe200078e021c */
[-C--:B------:R-:W-:Y:S02]  /*7b10*/  ISETP.GE.U32.AND P4, PT, R20, R9.reuse, PT ;  /* 0x000000091400720c */ /* 0x080fe40003f86070 */
[----:B------:R-:W-:Y:S01]  /*7b20*/  ISETP.GE.U32.AND P2, PT, R16, R9, PT ;  /* 0x000000091000720c */ /* 0x000fe20003f46070 */
[----:B0-----:R-:W0:Y:S08]  /*7b30*/  LDC.64 R14, c[0x0][0x3a8] ;  /* 0x0000ea00ff0e7b82 */ /* 0x001e300000000a00 */
[----:B------:R-:W-:-:S02]  /*7b40*/  @P3 IADD3 R8, PT, PT, -R9, R8, RZ ;  /* 0x0000000809083210 */ /* 0x000fc40007ffe1ff */
[----:B------:R-:W-:Y:S02]  /*7b50*/  @P4 IMAD.IADD R20, R20, 0x1, -R9 ;  /* 0x0000000114144824 */ /* 0x000fe400078e0a09 */
[----:B------:R-:W-:Y:S02]  /*7b60*/  @P2 IADD3 R16, PT, PT, -R9, R16, RZ ;  /* 0x0000001009102210 */ /* 0x000fe40007ffe1ff */
[-C--:B------:R-:W-:Y:S02]  /*7b70*/  ISETP.GE.U32.AND P3, PT, R8, R9.reuse, PT ;  /* 0x000000090800720c */ /* 0x080fe40003f66070 */
[----:B------:R-:W-:Y:S02]  /*7b80*/  SEL R17, R31, R16, !P1 ;  /* 0x000000101f117207 */ /* 0x000fe40004800000 */
[----:B------:R-:W-:-:S03]  /*7b90*/  ISETP.GE.U32.AND P4, PT, R20, R9, PT ;  /* 0x000000091400720c */ /* 0x000fc60003f86070 */
[----:B------:R-:W-:-:S04]  /*7ba0*/  IMAD.IADD R17, R12, 0x1, R17 ;  /* 0x000000010c117824 */ /* 0x000fc800078e0211 */
[----:B------:R-:W-:-:S04]  /*7bb0*/  IMAD.WIDE.U32 R16, R17, 0x4, R4 ;  /* 0x0000000411107825 */ /* 0x000fc800078e0004 */
[----:B0-----:R-:W-:Y:S02]  /*7bc0*/  IMAD.WIDE R14, R7, 0x4, R14 ;  /* 0x00000004070e7825 */ /* 0x001fe400078e020e */
[----:B------:R-:W-:Y:S02]  /*7bd0*/  @P4 IADD3 R20, PT, PT, -R9, R20, RZ ;  /* 0x0000001409144210 */ /* 0x000fe40007ffe1ff */
[----:B------:R-:W-:-:S05]  /*7be0*/  @P3 IMAD.IADD R8, R8, 0x1, -R9 ;  /* 0x0000000108083824 */ /* 0x000fca00078e0a09 */
[C---:B------:R-:W-:Y:S02]  /*7bf0*/  SEL R33, R31.reuse, R8, !P1 ;  /* 0x000000081f217207 */ /* 0x040fe40004800000 */
[----:B------:R-:W-:Y:S01]  /*7c00*/  SEL R31, R31, R20, !P1 ;  /* 0x000000141f1f7207 */ /* 0x000fe20004800000 */
        /* <DEDUP_REMOVED lines=13> */
[----:B------:R-:W-:Y:S01]  /*7ce0*/  IADD3 R27, PT, PT, R27, 0x4, RZ ;  /* 0x000000041b1b7810 */ /* 0x000fe20007ffe0ff */
[----:B------:R-:W-:Y:S01]  /*7cf0*/  VIADD R7, R7, 0x4 ;  /* 0x0000000407077836 */ /* 0x000fe20000000000 */
[----:B------:R-:W-:-:S02]  /*7d00*/  MOV R20, R21 ;  /* 0x0000001500147202 */ /* 0x000fc40000000f00 */
[----:B------:R-:W-:Y:S01]  /*7d10*/  ISETP.NE.AND P2, PT, R27, R2, PT ;  /* 0x000000021b00720c */ /* 0x000fe20003f45270 */
[----:B--2---:R0:W-:Y:S04]  /*7d20*/  STG.E desc[UR8][R28.64+0xc], R5 ;  /* 0x00000c051c007986 */ /* 0x0041e8000c101908 */
[----:B------:R0:W-:Y:S08]  /*7d30*/  STG.E desc[UR8][R14.64+0xc], R13 ;  /* 0x00000c0d0e007986 */ /* 0x0001f0000c101908 */
[----:B------:R-:W-:Y:S05]  /*7d40*/  @P2 BRA `(.L_x_145) ;  /* 0xfffffff8008c2947 */ /* 0x000fea000383ffff */
[----:B------:R-:W-:Y:S05]  /*7d50*/  BSYNC.RECONVERGENT B3 ;  /* 0x0000000000037941 */ /* 0x000fea0003800200 */
.L_x_144:
[----:B------:R-:W-:Y:S01]  /*7d60*/  IMAD.MOV.U32 R16, RZ, RZ, R21 ;  /* 0x000000ffff107224 */ /* 0x000fe200078e0015 */
[----:B0-----:R-:W-:Y:S01]  /*7d70*/  MOV R5, R22 ;  /* 0x0000001600057202 */ /* 0x001fe20000000f00 */
[----:B------:R-:W-:-:S07]  /*7d80*/  IMAD.MOV.U32 R4, RZ, RZ, R23 ;  /* 0x000000ffff047224 */ /* 0x000fce00078e0017 */
.L_x_143:
[----:B------:R-:W-:Y:S05]  /*7d90*/  BSYNC.RECONVERGENT B2 ;  /* 0x0000000000027941 */ /* 0x000fea0003800200 */
.L_x_142:
[----:B------:R-:W-:Y:S01]  /*7da0*/  VIMNMX.U32 R2, PT, PT, R9, R10, PT ;  /* 0x0000000a09027248 */ /* 0x000fe20003fe0000 */
[----:B------:R-:W-:Y:S01]  /*7db0*/  IMAD.MOV.U32 R23, RZ, RZ, R4 ;  /* 0x000000ffff177224 */ /* 0x000fe200078e0004 */
[----:B------:R-:W-:Y:S01]  /*7dc0*/  MOV R21, R3 ;  /* 0x0000000300157202 */ /* 0x000fe20000000f00 */
[----:B------:R-:W-:Y:S01]  /*7dd0*/  IMAD.MOV.U32 R20, RZ, RZ, R16 ;  /* 0x000000ffff147224 */ /* 0x000fe200078e0010 */
[----:B------:R-:W-:Y:S01]  /*7de0*/  LOP3.LUT R2, R2, 0x3, RZ, 0xc0, !PT ;  /* 0x0000000302027812 */ /* 0x000fe200078ec0ff */
[----:B------:R-:W-:Y:S01]  /*7df0*/  IMAD.MOV.U32 R8, RZ, RZ, R7 ;  /* 0x000000ffff087224 */ /* 0x000fe200078e0007 */
[----:B------:R-:W-:Y:S02]  /*7e00*/  MOV R22, R5 ;  /* 0x0000000500167202 */ /* 0x000fe40000000f00 */
[----:B------:R-:W-:Y:S02]  /*7e10*/  ISETP.NE.AND P1, PT, R2, RZ, PT ;  /* 0x000000ff0200720c */ /* 0x000fe40003f25270 */
[----:B------:R-:W-:-:S11]  /*7e20*/  MOV R24, R6 ;  /* 0x0000000600187202 */ /* 0x000fd60000000f00 */
[----:B------:R-:W-:Y:S05]  /*7e30*/  @!P1 BRA `(.L_x_141) ;  /* 0x0000000400d49947 */ /* 0x000fea0003800000 */
[----:B------:R-:W0:Y:S01]  /*7e40*/  I2F.U32.RP R20, R9 ;  /* 0x0000000900147306 */ /* 0x000e220000209000 */
[----:B------:R-:W-:Y:S01]  /*7e50*/  SHF.R.U32.HI R0, RZ, 0x2, R19 ;  /* 0x00000002ff007819 */ /* 0x000fe20000011613 */
[----:B------:R-:W1:Y:S01]  /*7e60*/  LDC.64 R30, c[0x0][0x3a0] ;  /* 0x0000e800ff1e7b82 */ /* 0x000e620000000a00 */
[----:B------:R-:W-:Y:S02]  /*7e70*/  IADD3 R24, PT, PT, R6, 0x587c5, RZ ;  /* 0x000587c506187810 */ /* 0x000fe40007ffe0ff */
[----:B------:R-:W-:Y:S01]  /*7e80*/  LOP3.LUT R17, R0, R19, RZ, 0x3c, !PT ;  /* 0x0000001300117212 */ /* 0x000fe200078e3cff */
[----:B------:R-:W-:Y:S01]  /*7e90*/  IMAD.MOV R19, RZ, RZ, -R9 ;  /* 0x000000ffff137224 */ /* 0x000fe200078e0a09 */
[----:B------:R-:W-:-:S03]  /*7ea0*/  SHF.L.U32 R0, R3, 0x4, RZ ;  /* 0x0000000403007819 */ /* 0x000fc600000006ff */
[----:B------:R-:W-:Y:S01]  /*7eb0*/  IMAD.SHL.U32 R8, R17, 0x2, RZ ;  /* 0x0000000211087824 */ /* 0x000fe200078e00ff */
[----:B0-----:R-:W0:Y:S04]  /*7ec0*/  MUFU.RCP R20, R20 ;  /* 0x0000001400147308 */ /* 0x001e280000001000 */
[----:B------:R-:W-:-:S04]  /*7ed0*/  LOP3.LUT R0, R3, R0, R8, 0x96, !PT ;  /* 0x0000000003007212 */ /* 0x000fc800078e9608 */
[----:B------:R-:W-:Y:S02]  /*7ee0*/  LOP3.LUT R0, R0, R17, RZ, 0x3c, !PT ;  /* 0x0000001100007212 */ /* 0x000fe400078e3cff */
[----:B------:R-:W-:Y:S02]  /*7ef0*/  LOP3.LUT R17, RZ, R9, RZ, 0x33, !PT ;  /* 0x00000009ff117212 */ /* 0x000fe400078e33ff */
[----:B------:R-:W-:Y:S02]  /*7f00*/  IADD3 R8, PT, PT, R0, R24, RZ ;  /* 0x0000001800087210 */ /* 0x000fe40007ffe0ff */
[----:B0-----:R-:W-:-:S04]  /*7f10*/  IADD3 R14, PT, PT, R20, 0xffffffe, RZ ;  /* 0x0ffffffe140e7810 */ /* 0x001fc80007ffe0ff */
[----:B------:R0:W2:Y:S02]  /*7f20*/  F2I.FTZ.U32.TRUNC.NTZ R15, R14 ;  /* 0x0000000e000f7305 */ /* 0x0000a4000021f000 */
[----:B0-----:R-:W-:Y:S02]  /*7f30*/  IMAD.MOV.U32 R14, RZ, RZ, RZ ;  /* 0x000000ffff0e7224 */ /* 0x001fe400078e00ff */
[----:B--2---:R-:W-:-:S04]  /*7f40*/  IMAD R19, R19, R15, RZ ;  /* 0x0000000f13137224 */ /* 0x004fc800078e02ff */
[----:B------:R-:W-:-:S06]  /*7f50*/  IMAD.HI.U32 R19, R15, R19, R14 ;  /* 0x000000130f137227 */ /* 0x000fcc00078e000e */
        /* <DEDUP_REMOVED lines=9> */
[----:B------:R-:W-:-:S04]  /*7ff0*/  SEL R17, R17, R8, !P1 ;  /* 0x0000000811117207 */ /* 0x000fc80004800000 */
[----:B------:R-:W-:-:S05]  /*8000*/  IADD3 R17, PT, PT, R12, R17, RZ ;  /* 0x000000110c117210 */ /* 0x000fca0007ffe0ff */
[----:B0-----:R-:W-:Y:S02]  /*8010*/  IMAD.WIDE.U32 R20, R17, 0x4, R14 ;  /* 0x0000000411147825 */ /* 0x001fe400078e000e */
[----:B------:R-:W0:Y:S03]  /*8020*/  LDC.64 R14, c[0x0][0x3a8] ;  /* 0x0000ea00ff0e7b82 */ /* 0x000e260000000a00 */
[----:B------:R2:W3:Y:S01]  /*8030*/  LDG.E R17, desc[UR8][R20.64] ;  /* 0x0000000814117981 */ /* 0x0004e2000c1e1900 */
[C---:B-1----:R-:W-:Y:S01]  /*8040*/  IMAD.WIDE R30, R7.reuse, 0x4, R30 ;  /* 0x00000004071e7825 */ /* 0x042fe200078e021e */
[----:B------:R-:W-:Y:S02]  /*8050*/  ISETP.NE.AND P2, PT, R2, 0x1, PT ;  /* 0x000000010200780c */ /* 0x000fe40003f45270 */
[----:B------:R-:W-:Y:S01]  /*8060*/  MOV R23, R3 ;  /* 0x0000000300177202 */ /* 0x000fe20000000f00 */
[----:B------:R-:W-:-:S02]  /*8070*/  VIADD R8, R7, 0x1 ;  /* 0x0000000107087836 */ /* 0x000fc40000000000 */
[----:B------:R-:W-:Y:S02]  /*8080*/  IMAD.MOV.U32 R22, RZ, RZ, R4 ;  /* 0x000000ffff167224 */ /* 0x000fe400078e0004 */
[----:B------:R-:W-:Y:S01]  /*8090*/  IMAD.MOV.U32 R19, RZ, RZ, R16 ;  /* 0x000000ffff137224 */ /* 0x000fe200078e0010 */
[----:B--2---:R-:W-:Y:S02]  /*80a0*/  MOV R20, R5 ;  /* 0x0000000500147202 */ /* 0x004fe40000000f00 */
[----:B------:R-:W-:Y:S01]  /*80b0*/  MOV R21, R0 ;  /* 0x0000000000157202 */ /* 0x000fe20000000f00 */
[----:B0-----:R-:W-:Y:S01]  /*80c0*/  IMAD.WIDE R14, R7, 0x4, R14 ;  /* 0x00000004070e7825 */ /* 0x001fe200078e020e */
[----:B---3--:R0:W-:Y:S04]  /*80d0*/  STG.E desc[UR8][R30.64], R17 ;  /* 0x000000111e007986 */ /* 0x0081e8000c101908 */
[----:B------:R0:W-:Y:S01]  /*80e0*/  STG.E desc[UR8][R14.64], R13 ;  /* 0x0000000d0e007986 */ /* 0x0001e2000c101908 */
[----:B------:R-:W-:Y:S05]  /*80f0*/  @!P2 BRA `(.L_x_141) ;  /* 0x000000040024a947 */ /* 0x000fea0003800000 */
[----:B------:R-:W1:Y:S01]  /*8100*/  I2F.U32.RP R20, R9 ;  /* 0x0000000900147306 */ /* 0x000e620000209000 */
[----:B------:R-:W-:Y:S01]  /*8110*/  SHF.R.U32.HI R19, RZ, 0x2, R16 ;  /* 0x00000002ff137819 */ /* 0x000fe20000011610 */
[----:B------:R-:W-:Y:S01]  /*8120*/  IMAD.SHL.U32 R21, R0, 0x10, RZ ;  /* 0x0000001000157824 */ /* 0x000fe200078e00ff */
[-C--:B------:R-:W-:Y:S01]  /*8130*/  LOP3.LUT R28, RZ, R9.reuse, RZ, 0x33, !PT ;  /* 0x00000009ff1c7212 */ /* 0x080fe200078e33ff */
[----:B------:R-:W-:Y:S01]  /*8140*/  VIADD R24, R6, 0xb0f8a ;  /* 0x000b0f8a06187836 */ /* 0x000fe20000000000 */
[----:B------:R-:W-:Y:S02]  /*8150*/  LOP3.LUT R19, R19, R16, RZ, 0x3c, !PT ;  /* 0x0000001013137212 */ /* 0x000fe400078e3cff */
[----:B------:R-:W-:Y:S02]  /*8160*/  IADD3 R16, PT, PT, RZ, -R9, RZ ;  /* 0x80000009ff107210 */ /* 0x000fe40007ffe0ff */
[----:B------:R-:W-:-:S04]  /*8170*/  SHF.L.U32 R8, R19, 0x1, RZ ;  /* 0x0000000113087819 */ /* 0x000fc800000006ff */
[----:B------:R-:W-:Y:S01]  /*8180*/  LOP3.LUT R8, R0, R21, R8, 0x96, !PT ;  /* 0x0000001500087212 */ /* 0x000fe200078e9608 */
[----:B-1----:R-:W0:Y:S03]  /*8190*/  MUFU.RCP R20, R20 ;  /* 0x0000001400147308 */ /* 0x002e260000001000 */
[----:B------:R-:W-:-:S05]  /*81a0*/  LOP3.LUT R27, R8, R19, RZ, 0x3c, !PT ;  /* 0x00000013081b7212 */ /* 0x000fca00078e3cff */
[----:B------:R-:W-:Y:S02]  /*81b0*/  IMAD.IADD R8, R27, 0x1, R24 ;  /* 0x000000011b087824 */ /* 0x000fe400078e0218 */
[----:B0-----:R-:W-:-:S06]  /*81c0*/  VIADD R17, R20, 0xffffffe ;  /* 0x0ffffffe14117836 */ /* 0x001fcc0000000000 */
[----:B------:R-:W0:Y:S02]  /*81d0*/  F2I.FTZ.U32.TRUNC.NTZ R17, R17 ;  /* 0x0000001100117305 */ /* 0x000e24000021f000 */
[----:B0-----:R-:W-:Y:S02]  /*81e0*/  IMAD R21, R16, R17, RZ ;  /* 0x0000001110157224 */ /* 0x001fe400078e02ff */
[----:B------:R-:W-:-:S05]  /*81f0*/  HFMA2 R16, -RZ, RZ, 0, 0 ;  /* 0x00000000ff107431 */ /* 0x000fca00000001ff */
[----:B------:R-:W-:-:S06]  /*8200*/  IMAD.HI.U32 R21, R17, R21, R16 ;  /* 0x0000001511157227 */ /* 0x000fcc00078e0010 */
[----:B------:R-:W-:-:S05]  /*8210*/  IMAD.HI.U32 R16, R21, R8, RZ ;  /* 0x0000000815107227 */ /* 0x000fca00078e00ff */
[----:B------:R-:W-:-:S05]  /*8220*/  IADD3 R16, PT, PT, -R16, RZ, RZ ;  /* 0x000000ff10107210 */ /* 0x000fca0007ffe1ff */
[----:B------:R-:W-:Y:S02]  /*8230*/  IMAD R8, R9, R16, R8 ;  /* 0x0000001009087224 */ /* 0x000fe400078e0208 */
[----:B------:R-:W0:Y:S03]  /*8240*/  LDC.64 R16, c[0x0][0x3b0] ;  /* 0x0000ec00ff107b82 */ /* 0x000e260000000a00 */
[----:B------:R-:W-:-:S13]  /*8250*/  ISETP.GE.U32.AND P2, PT, R8, R9, PT ;  /* 0x000000090800720c */ /* 0x000fda0003f46070 */
[----:B------:R-:W-:-:S05]  /*8260*/  @P2 IMAD.IADD R8, R8, 0x1, -R9 ;  /* 0x0000000108082824 */ /* 0x000fca00078e0a09 */
[----:B------:R-:W-:-:S13]  /*8270*/  ISETP.GE.U32.AND P2, PT, R8, R9, PT ;  /* 0x000000090800720c */ /* 0x000fda0003f46070 */
[----:B------:R-:W-:-:S04]  /*8280*/  @P2 IADD3 R8, PT, PT, -R9, R8, RZ ;  /* 0x0000000809082210 */ /* 0x000fc80007ffe1ff */
        /* <DEDUP_REMOVED lines=9> */
[----:B------:R-:W-:Y:S01]  /*8320*/  IMAD.MOV.U32 R21, RZ, RZ, R27 ;  /* 0x000000ffff157224 */ /* 0x000fe200078e001b */
[----:B------:R-:W-:Y:S01]  /*8330*/  MOV R19, R5 ;  /* 0x0000000500137202 */ /* 0x000fe20000000f00 */
[----:B--2---:R1:W-:Y:S04]  /*8340*/  STG.E desc[UR8][R30.64+0x4], R33 ;  /* 0x000004211e007986 */ /* 0x0043e8000c101908 */
[----:B------:R1:W-:Y:S02]  /*8350*/  STG.E desc[UR8][R14.64+0x4], R13 ;  /* 0x0000040d0e007986 */ /* 0x0003e4000c101908 */
[----:B------:R-:W-:Y:S05]  /*8360*/  @!P2 BRA `(.L_x_141) ;  /* 0x000000000088a947 */ /* 0x000fea0003800000 */
[----:B------:R-:W0:Y:S01]  /*8370*/  I2F.U32.RP R19, R9 ;  /* 0x0000000900137306 */ /* 0x000e220000209000 */
[----:B------:R-:W-:Y:S01]  /*8380*/  SHF.R.U32.HI R2, RZ, 0x2, R5 ;  /* 0x00000002ff027819 */ /* 0x000fe20000011605 */
[----:B------:R-:W-:Y:S01]  /*8390*/  IMAD.MOV R23, RZ, RZ, -R9 ;  /* 0x000000ffff177224 */ /* 0x000fe200078e0a09 */
[----:B------:R-:W-:Y:S01]  /*83a0*/  MOV R20, RZ ;  /* 0x000000ff00147202 */ /* 0x000fe20000000f00 */
[----:B------:R-:W-:Y:S01]  /*83b0*/  IMAD.SHL.U32 R8, R27, 0x10, RZ ;  /* 0x000000101b087824 */ /* 0x000fe200078e00ff */
[----:B------:R-:W-:Y:S01]  /*83c0*/  LOP3.LUT R2, R2, R5, RZ, 0x3c, !PT ;  /* 0x0000000502027212 */ /* 0x000fe200078e3cff */
[----:B------:R-:W-:-:S03]  /*83d0*/  VIADD R24, R6, 0x10974f ;  /* 0x0010974f06187836 */ /* 0x000fc60000000000 */
[----:B------:R-:W-:-:S04]  /*83e0*/  SHF.L.U32 R5, R2, 0x1, RZ ;  /* 0x0000000102057819 */ /* 0x000fc800000006ff */
[----:B------:R-:W-:Y:S01]  /*83f0*/  LOP3.LUT R5, R27, R8, R5, 0x96, !PT ;  /* 0x000000081b057212 */ /* 0x000fe200078e9605 */
[----:B0-----:R-:W0:Y:S02]  /*8400*/  MUFU.RCP R19, R19 ;  /* 0x0000001300137308 */ /* 0x001e240000001000 */
        /* <DEDUP_REMOVED lines=10> */
[----:B------:R-:W-:-:S04]  /*84b0*/  @P2 IADD3 R2, PT, PT, -R9, R2, RZ ;  /* 0x0000000209022210 */ /* 0x000fc80007ffe1ff */
        /* <DEDUP_REMOVED lines=13> */
.L_x_141:
[----:B------:R-:W-:Y:S05]  /*8590*/  BSYNC.RECONVERGENT B1 ;  /* 0x0000000000017941 */ /* 0x000fea0003800200 */
.L_x_140:
[----:B------:R-:W-:-:S13]  /*85a0*/  ISETP.GE.AND P1, PT, R9, R10, PT ;  /* 0x0000000a0900720c */ /* 0x000fda0003f26270 */
[----:B------:R-:W-:Y:S05]  /*85b0*/  @P1 BRA `(.L_x_137) ;  /* 0x0000000400441947 */ /* 0x000fea0003800000 */
[----:B------:R-:W-:Y:S01]  /*85c0*/  IADD3 R10, PT, PT, R12, R10, RZ ;  /* 0x0000000a0c0a7210 */ /* 0x000fe20007ffe0ff */
[----:B------:R-:W-:Y:S04]  /*85d0*/  BSSY.RECONVERGENT B1, `(.L_x_146) ;  /* 0x0000022000017945 */ /* 0x000fe80003800200 */
[----:B------:R-:W-:Y:S01]  /*85e0*/  IMAD.IADD R0, R10, 0x1, -R11 ;  /* 0x000000010a007824 */ /* 0x000fe200078e0a0b */
[----:B------:R-:W-:-:S04]  /*85f0*/  IADD3 R10, PT, PT, R11, -R10, RZ ;  /* 0x8000000a0b0a7210 */ /* 0x000fc80007ffe0ff */
[----:B------:R-:W-:Y:S02]  /*8600*/  ISETP.GT.U32.AND P1, PT, R10, -0x8, PT ;  /* 0xfffffff80a00780c */ /* 0x000fe40003f24070 */
[----:B012---:R-:W-:-:S04]  /*8610*/  LOP3.LUT R14, R0, 0x7, RZ, 0xc0, !PT ;  /* 0x00000007000e7812 */ /* 0x007fc800078ec0ff */
[----:B------:R-:W-:-:S07]  /*8620*/  ISETP.NE.AND P2, PT, R14, RZ, PT ;  /* 0x000000ff0e00720c */ /* 0x000fce0003f45270 */
[----:B------:R-:W-:Y:S06]  /*8630*/  @P1 BRA `(.L_x_147) ;  /* 0x00000000006c1947 */ /* 0x000fec0003800000 */
[----:B------:R-:W0:Y:S01]  /*8640*/  LDC.64 R2, c[0x0][0x3a0] ;  /* 0x0000e800ff027b82 */ /* 0x000e220000000a00 */
[----:B------:R-:W-:Y:S01]  /*8650*/  LOP3.LUT R12, R0, 0xfffffff8, RZ, 0xc0, !PT ;  /* 0xfffffff8000c7812 */ /* 0x000fe200078ec0ff */
[----:B------:R-:W-:-:S06]  /*8660*/  IMAD.MOV.U32 R9, RZ, RZ, RZ ;  /* 0x000000ffff097224 */ /* 0x000fcc00078e00ff */
[----:B------:R-:W1:Y:S02]  /*8670*/  LDC.64 R4, c[0x0][0x3a8] ;  /* 0x0000ea00ff047b82 */ /* 0x000e640000000a00 */
.L_x_148:
[----:B--2---:R-:W-:Y:S01]  /*8680*/  MOV R15, 0xffffffff ;  /* 0xffffffff000f7802 */ /* 0x004fe20000000f00 */
[----:B0-----:R-:W-:-:S04]  /*8690*/  IMAD.WIDE R10, R8, 0x4, R2 ;  /* 0x00000004080a7825 */ /* 0x001fc800078e0202 */
[C---:B-1----:R-:W-:Y:S01]  /*86a0*/  IMAD.WIDE R6, R8.reuse, 0x4, R4 ;  /* 0x0000000408067825 */ /* 0x042fe200078e0204 */
        /* <DEDUP_REMOVED lines=20> */
.L_x_147:
[----:B------:R-:W-:Y:S05]  /*87f0*/  BSYNC.RECONVERGENT B1 ;  /* 0x0000000000017941 */ /* 0x000fea0003800200 */
.L_x_146:
        /* <DEDUP_REMOVED lines=20> */
.L_x_150:
[----:B------:R-:W-:Y:S05]  /*8940*/  BSYNC.RECONVERGENT B1 ;  /* 0x0000000000017941 */ /* 0x000fea0003800200 */
.L_x_149:
        /* <DEDUP_REMOVED lines=10> */
[----:B------:R-:W-:-:S07]  /*89f0*/  MOV R9, 0xffffffff ;  /* 0xffffffff00097802 */ /* 0x000fce0000000f00 */
[----:B------:R-:W3:Y:S01]  /*8a00*/  LDC.64 R6, c[0x0][0x3a8] ;  /* 0x0000ea00ff067b82 */ /* 0x000ee20000000a00 */
[----:B--2---:R-:W-:-:S05]  /*8a10*/  IMAD.WIDE R10, R8, 0x4, R10 ;  /* 0x00000004080a7825 */ /* 0x004fca00078e020a */
[----:B------:R2:W-:Y:S01]  /*8a20*/  STG.E desc[UR8][R10.64], R9 ;  /* 0x000000090a007986 */ /* 0x0005e2000c101908 */
[----:B---3--:R-:W-:-:S04]  /*8a30*/  IMAD.WIDE R6, R8, 0x4, R6 ;  /* 0x0000000408067825 */ /* 0x008fc800078e0206 */
[----:B------:R-:W-:Y:S01]  /*8a40*/  VIADD R8, R8, 0x2 ;  /* 0x0000000208087836 */ /* 0x000fe20000000000 */
[----:B------:R2:W-:Y:S04]  /*8a50*/  STG.E desc[UR8][R6.64], R13 ;  /* 0x0000000d06007986 */ /* 0x0005e8000c101908 */
[----:B------:R2:W-:Y:S04]  /*8a60*/  STG.E desc[UR8][R10.64+0x4], R9 ;  /* 0x000004090a007986 */ /* 0x0005e8000c101908 */
[----:B------:R2:W-:Y:S02]  /*8a70*/  STG.E desc[UR8][R6.64+0x4], R13 ;  /* 0x0000040d06007986 */ /* 0x0005e4000c101908 */
.L_x_152:
[----:B------:R-:W-:Y:S05]  /*8a80*/  BSYNC.RECONVERGENT B1 ;  /* 0x0000000000017941 */ /* 0x000fea0003800200 */
.L_x_151:
[----:B0-----:R-:W-:-:S04]  /*8a90*/  @!P2 IMAD.WIDE R2, R8, 0x4, R2 ;  /* 0x000000040802a825 */ /* 0x001fc800078e0202 */
[----:B-1----:R-:W-:Y:S01]  /*8aa0*/  @!P2 IMAD.WIDE R4, R8, 0x4, R4 ;  /* 0x000000040804a825 */ /* 0x002fe200078e0204 */
[----:B------:R3:W-:Y:S04]  /*8ab0*/  @!P2 STG.E desc[UR8][R2.64], R15 ;  /* 0x0000000f0200a986 */ /* 0x0007e8000c101908 */
[----:B------:R3:W-:Y:S02]  /*8ac0*/  @!P2 STG.E desc[UR8][R4.64], R13 ;  /* 0x0000000d0400a986 */ /* 0x0007e4000c101908 */
.L_x_137:
[----:B------:R-:W-:Y:S05]  /*8ad0*/  BSYNC.RECONVERGENT B0 ;  /* 0x0000000000007941 */ /* 0x000fea0003800200 */
.L_x_133:
[----:B------:R-:W-:Y:S05]  /*8ae0*/  @P0 BRA `(.L_x_153) ;  /* 0xffffffe400400947 */ /* 0x000fea000383ffff */
[----:B------:R-:W5:Y:S01]  /*8af0*/  LDCU UR4, c[0x0][0x3d4] ;  /* 0x00007a80ff0477ac */ /* 0x000f620008000800 */
[----:B------:R-:W-:-:S04]  /*8b00*/  IADD3 R25, PT, PT, R26, R25, RZ ;  /* 0x000000191a197210 */ /* 0x000fc80007ffe0ff */
[----:B-----5:R-:W-:-:S13]  /*8b10*/  ISETP.GE.AND P0, PT, R25, UR4, PT ;  /* 0x0000000419007c0c */ /* 0x020fda000bf06270 */
[----:B------:R-:W-:Y:S05]  /*8b20*/  @!P0 BRA `(.L_x_154) ;  /* 0xffffffdc00b08947 */ /* 0x000fea000383ffff */
[----:B------:R-:W-:Y:S05]  /*8b30*/  EXIT ;  /* 0x000000000000794d */ /* 0x000fea0003800000 */
.L_x_123:
[----:B0-----:R-:W0:Y:S08]  /*8b40*/  LDC.64 R2, c[0x0][0x3c0] ;  /* 0x0000f000ff027b82 */ /* 0x001e300000000a00 */
[----:B-12---:R-:W1:Y:S08]  /*8b50*/  LDC.64 R4, c[0x0][0x3b8] ;  /* 0x0000ee00ff047b82 */ /* 0x006e700000000a00 */
[----:B------:R-:W2:Y:S01]  /*8b60*/  LDC R8, c[0x0][0x3c8] ;  /* 0x0000f200ff087b82 */ /* 0x000ea20000000800 */
[----:B0-----:R-:W-:-:S05]  /*8b70*/  IMAD.WIDE R2, R25, 0x4, R2 ;  /* 0x0000000419027825 */ /* 0x001fca00078e0202 */
[----:B------:R-:W1:Y:S02]  /*8b80*/  LDG.E R0, desc[UR8][R2.64] ;  /* 0x0000000802007981 */ /* 0x000e64000c1e1900 */
[----:B-1----:R-:W-:-:S05]  /*8b90*/  IMAD.WIDE R4, R0, 0x4, R4 ;  /* 0x0000000400047825 */ /* 0x002fca00078e0204 */
[----:B------:R-:W3:Y:S04]  /*8ba0*/  LDG.E R7, desc[UR8][R4.64] ;  /* 0x0000000804077981 */ /* 0x000ee8000c1e1900 */
[----:B------:R-:W3:Y:S01]  /*8bb0*/  LDG.E R9, desc[UR8][R4.64+0x4] ;  /* 0x0000040804097981 */ /* 0x000ee2000c1e1900 */
[----:B------:R-:W-:Y:S01]  /*8bc0*/  BSSY.RECONVERGENT B0, `(.L_x_155) ;  /* 0x0000056000007945 */ /* 0x000fe20003800200 */
[----:B---3--:R-:W-:-:S05]  /*8bd0*/  IMAD.IADD R6, R9, 0x1, -R7 ;  /* 0x0000000109067824 */ /* 0x008fca00078e0a07 */
[----:B--2---:R-:W-:-:S13]  /*8be0*/  ISETP.GE.AND P0, PT, R6, R8, PT ;  /* 0x000000080600720c */ /* 0x004fda0003f06270 */
[----:B------:R-:W-:Y:S05]  /*8bf0*/  @P0 BRA `(.L_x_156) ;  /* 0x0000000400480947 */ /* 0x000fea0003800000 */
[----:B------:R-:W-:Y:S01]  /*8c00*/  IADD3 R2, PT, PT, R7, R8, RZ ;  /* 0x0000000807027210 */ /* 0x000fe20007ffe0ff */
[----:B------:R-:W-:Y:S04]  /*8c10*/  BSSY.RECONVERGENT B1, `(.L_x_157) ;  /* 0x0000023000017945 */ /* 0x000fe80003800200 */
[----:B------:R-:W-:Y:S01]  /*8c20*/  IMAD.IADD R3, R2, 0x1, -R9 ;  /* 0x0000000102037824 */ /* 0x000fe200078e0a09 */
[----:B------:R-:W-:-:S04]  /*8c30*/  IADD3 R2, PT, PT, R9, -R2, RZ ;  /* 0x8000000209027210 */ /* 0x000fc80007ffe0ff */
[----:B------:R-:W-:Y:S01]  /*8c40*/  ISETP.GT.U32.AND P0, PT, R2, -0x8, PT ;  /* 0xfffffff80200780c */ /* 0x000fe20003f04070 */
[----:B------:R-:W-:Y:S01]  /*8c50*/  IMAD R2, R25, R8, RZ ;  /* 0x0000000819027224 */ /* 0x000fe200078e02ff */
[----:B------:R-:W-:-:S04]  /*8c60*/  LOP3.LUT R14, R3, 0x7, RZ, 0xc0, !PT ;  /* 0x00000007030e7812 */ /* 0x000fc800078ec0ff */
[----:B------:R-:W-:-:S07]  /*8c70*/  ISETP.NE.AND P1, PT, R14, RZ, PT ;  /* 0x000000ff0e00720c */ /* 0x000fce0003f25270 */
[----:B------:R-:W-:Y:S06]  /*8c80*/  @P0 BRA `(.L_x_158) ;  /* 0x00000000006c0947 */ /* 0x000fec0003800000 */
[----:B------:R-:W0:Y:S01]  /*8c90*/  LDC.64 R8, c[0x0][0x380] ;  /* 0x0000e000ff087b82 */ /* 0x000e220000000a00 */
[----:B------:R-:W-:Y:S01]  /*8ca0*/  LOP3.LUT R13, R3, 0xfffffff8, RZ, 0xc0, !PT ;  /* 0xfffffff8030d7812 */ /* 0x000fe200078ec0ff */
[----:B------:R-:W-:-:S06]  /*8cb0*/  IMAD.MOV.U32 R12, RZ, RZ, RZ ;  /* 0x000000ffff0c7224 */ /* 0x000fcc00078e00ff */
[----:B------:R-:W1:Y:S02]  /*8cc0*/  LDC.64 R10, c[0x0][0x388] ;  /* 0x0000e200ff0a7b82 */ /* 0x000e640000000a00 */
.L_x_159:
        /* <DEDUP_REMOVED lines=23> */
.L_x_158:
[----:B------:R-:W-:Y:S05]  /*8e40*/  BSYNC.RECONVERGENT B1 ;  /* 0x0000000000017941 */ /* 0x000fea0003800200 */
.L_x_157:
[----:B------:R-:W-:Y:S05]  /*8e50*/  @!P1 BRA `(.L_x_156) ;  /* 0x0000000000b09947 */ /* 0x000fea0003800000 */
[----:B------:R-:W-:Y:S01]  /*8e60*/  ISETP.GE.U32.AND P0, PT, R14, 0x4, PT ;  /* 0x000000040e00780c */ /* 0x000fe20003f06070 */
[----:B------:R-:W-:Y:S01]  /*8e70*/  BSSY.RECONVERGENT B1, `(.L_x_160) ;  /* 0x0000012000017945 */ /* 0x000fe20003800200 */
[----:B------:R-:W-:-:S04]  /*8e80*/  LOP3.LUT R8, R3, 0x3, RZ, 0xc0, !PT ;  /* 0x0000000303087812 */ /* 0x000fc800078ec0ff */
[----:B------:R-:W-:-:S07]  /*8e90*/  ISETP.NE.AND P1, PT, R8, RZ, PT ;  /* 0x000000ff0800720c */ /* 0x000fce0003f25270 */
[----:B------:R-:W-:Y:S06]  /*8ea0*/  @!P0 BRA `(.L_x_161) ;  /* 0x0000000000388947 */ /* 0x000fec0003800000 */
[----:B--2---:R-:W0:Y:S01]  /*8eb0*/  LDC.64 R4, c[0x0][0x380] ;  /* 0x0000e000ff047b82 */ /* 0x004e220000000a00 */
        /* <DEDUP_REMOVED lines=13> */
.L_x_161:
[----:B------:R-:W-:Y:S05]  /*8f90*/  BSYNC.RECONVERGENT B1 ;  /* 0x0000000000017941 */ /* 0x000fea0003800200 */
.L_x_160:
[----:B------:R-:W-:Y:S05]  /*8fa0*/  @!P1 BRA `(.L_x_156) ;  /* 0x00000000005c9947 */ /* 0x000fea0003800000 */
[----:B------:R-:W1:Y:S01]  /*8fb0*/  LDC.64 R10, c[0x0][0x380] ;  /* 0x0000e000ff0a7b82 */ /* 0x000e620000000a00 */
[----:B------:R-:W-:Y:S01]  /*8fc0*/  LOP3.LUT R3, R3, 0x1, RZ, 0xc0, !PT ;  /* 0x0000000103037812 */ /* 0x000fe200078ec0ff */
[----:B------:R-:W-:Y:S01]  /*8fd0*/  BSSY.RECONVERGENT B1, `(.L_x_162) ;  /* 0x0000010000017945 */ /* 0x000fe20003800200 */
[----:B------:R-:W-:Y:S02]  /*8fe0*/  ISETP.NE.AND P0, PT, R8, 0x1, PT ;  /* 0x000000010800780c */ /* 0x000fe40003f05270 */
[----:B------:R-:W-:-:S03]  /*8ff0*/  ISETP.NE.U32.AND P1, PT, R3, 0x1, PT ;  /* 0x000000010300780c */ /* 0x000fc60003f25070 */
[----:B0-2---:R-:W0:Y:S10]  /*9000*/  LDC.64 R4, c[0x0][0x388] ;  /* 0x0000e200ff047b82 */ /* 0x005e340000000a00 */
        /* <DEDUP_REMOVED lines=12> */
.L_x_163:
[----:B------:R-:W-:Y:S05]  /*90d0*/  BSYNC.RECONVERGENT B1 ;  /* 0x0000000000017941 */ /* 0x000fea0003800200 */
.L_x_162:
[----:B-12---:R-:W-:-:S04]  /*90e0*/  @!P1 IMAD.WIDE R6, R2, 0x4, R10 ;  /* 0x0000000402069825 */ /* 0x006fc800078e020a */
[----:B0-----:R-:W-:Y:S01]  /*90f0*/  @!P1 IMAD.WIDE R4, R2, 0x4, R4 ;  /* 0x0000000402049825 */ /* 0x001fe200078e0204 */
[----:B------:R1:W-:Y:S04]  /*9100*/  @!P1 STG.E desc[UR8][R6.64], R13 ;  /* 0x0000000d06009986 */ /* 0x0003e8000c101908 */
[----:B------:R1:W-:Y:S02]  /*9110*/  @!P1 STG.E desc[UR8][R4.64], R0 ;  /* 0x0000000004009986 */ /* 0x0003e4000c101908 */
.L_x_156:
[----:B------:R-:W-:Y:S05]  /*9120*/  BSYNC.RECONVERGENT B0 ;  /* 0x0000000000007941 */ /* 0x000fea0003800200 */
.L_x_155:
[----:B------:R-:W3:Y:S01]  /*9130*/  LDCU UR4, c[0x0][0x3d4] ;  /* 0x00007a80ff0477ac */ /* 0x000ee20008000800 */
[----:B------:R-:W-:-:S04]  /*9140*/  IADD3 R25, PT, PT, R26, R25, RZ ;  /* 0x000000191a197210 */ /* 0x000fc80007ffe0ff */
[----:B---3--:R-:W-:-:S13]  /*9150*/  ISETP.GE.AND P0, PT, R25, UR4, PT ;  /* 0x0000000419007c0c */ /* 0x008fda000bf06270 */
[----:B------:R-:W-:Y:S05]  /*9160*/  @!P0 BRA `(.L_x_123) ;  /* 0xfffffff800748947 */ /* 0x000fea000383ffff */
[----:B------:R-:W-:Y:S05]  /*9170*/  EXIT ;  /* 0x000000000000794d */ /* 0x000fea0003800000 */
.L_x_164:
        /* <DEDUP_REMOVED lines=16> */
.L_x_264:


//--------------------- .text._Z10sample2HopPiS_S_S_PKiS1_S1_iiiy --------------------------
	.section	.text._Z10sample2HopPiS_S_S_PKiS1_S1_iiiy,"ax",@progbits
	.align	128
        .global         _Z10sample2HopPiS_S_S_PKiS1_S1_iiiy
        .type           _Z10sample2HopPiS_S_S_PKiS1_S1_iiiy,@function
        .size           _Z10sample2HopPiS_S_S_PKiS1_S1_iiiy,(.L_x_265 - _Z10sample2HopPiS_S_S_PKiS1_S1_iiiy)
        .other          _Z10sample2HopPiS_S_S_PKiS1_S1_iiiy,@"STO_CUDA_ENTRY STV_DEFAULT"
_Z10sample2HopPiS_S_S_PKiS1_S1_iiiy:
.text._Z10sample2HopPiS_S_S_PKiS1_S1_iiiy:
        /* <DEDUP_REMOVED lines=12> */
[----:B------:R-:W1:Y:S01]  /*00c0*/  LDCU.64 UR8, c[0x0][0x358] ;  /* 0x00006b00ff0877ac */ /* 0x000e620008000a00 */
[----:B0-----:R-:W-:-:S09]  /*00d0*/  UISETP.GE.AND UP0, UPT, UR4, 0x1, UPT ;  /* 0x000000010400788c */ /* 0x001fd2000bf06270 */
[----:B-1----:R-:W-:Y:S05]  /*00e0*/  BRA.U !UP0, `(.L_x_165) ;  /* 0x0000004d08507547 */ /* 0x002fea000b800000 */
[----:B------:R-:W0:Y:S01]  /*00f0*/  LDCU UR5, c[0x0][0x3bc] ;  /* 0x00007780ff0577ac */ /* 0x000e220008000800 */
[----:B------:R-:W-:Y:S02]  /*0100*/  LOP3.LUT R2, R2, 0xaad26b49, RZ, 0x3c, !PT ;  /* 0xaad26b4902027812 */ /* 0x000fe400078e3cff */
[----:B------:R-:W-:-:S03]  /*0110*/  LOP3.LUT R3, R3, 0xf7dcefdd, RZ, 0x3c, !PT ;  /* 0xf7dcefdd03037812 */ /* 0x000fc600078e3cff */
[----:B------:R-:W-:Y:S02]  /*0120*/  IMAD R2, R2, 0x4182bed5, RZ ;  /* 0x4182bed502027824 */ /* 0x000fe400078e02ff */
[----:B------:R-:W-:Y:S02]  /*0130*/  IMAD R3, R3, -0x658354e5, RZ ;  /* 0x9a7cab1b03037824 */ /* 0x000fe400078e02ff */
[C---:B------:R-:W-:Y:S01]  /*0140*/  VIADD R31, R2.reuse, 0x583f19 ;  /* 0x00583f19021f7836 */ /* 0x040fe20000000000 */
[C---:B------:R-:W-:Y:S01]  /*0150*/  LOP3.LUT R28, R2.reuse, 0x159a55e5, RZ, 0x3c, !PT ;  /* 0x159a55e5021c7812 */ /* 0x040fe200078e3cff */
[C---:B------:R-:W-:Y:S01]  /*0160*/  VIADD R21, R3.reuse, 0x1f123bb5 ;  /* 0x1f123bb503157836 */ /* 0x040fe20000000000 */
[C---:B------:R-:W-:Y:S02]  /*0170*/  IADD3 R22, PT, PT, R2.reuse, 0x64f0c9, R3 ;  /* 0x0064f0c902167810 */ /* 0x040fe40007ffe003 */
[----:B------:R-:W-:Y:S02]  /*0180*/  LOP3.LUT R20, R3, 0x5491333, RZ, 0x3c, !PT ;  /* 0x0549133303147812 */ /* 0x000fe400078e3cff */
[----:B------:R-:W-:Y:S01]  /*0190*/  IADD3 R29, PT, PT, R2, 0x75bcd15, RZ ;  /* 0x075bcd15021d7810 */ /* 0x000fe20007ffe0ff */
[----:B0-----:R-:W-:-:S09]  /*01a0*/  UISETP.GE.AND UP0, UPT, UR5, 0x1, UPT ;  /* 0x000000010500788c */ /* 0x001fd2000bf06270 */
[----:B------:R-:W-:Y:S05]  /*01b0*/  BRA.U !UP0, `(.L_x_166) ;  /* 0x0000003108387547 */ /* 0x000fea000b800000 */
[----:B------:R-:W-:Y:S02]  /*01c0*/  ULOP3.LUT UR4, UR5, 0x7, URZ, 0xc0, !UPT ;  /* 0x0000000705047892 */ /* 0x000fe4000f8ec0ff */
[----:B------:R-:W-:Y:S02]  /*01d0*/  ULOP3.LUT UR5, UR5, 0x7ffffff8, URZ, 0xc0, !UPT ;  /* 0x7ffffff805057892 */ /* 0x000fe4000f8ec0ff */
[----:B------:R-:W-:-:S04]  /*01e0*/  UIADD3 UR4, UPT, UPT, UR4, -0x1, URZ ;  /* 0xffffffff04047890 */ /* 0x000fc8000fffe0ff */
[----:B------:R-:W-:-:S11]  /*01f0*/  UISETP.GE.U32.AND UP0, UPT, UR4, 0x3, UPT ;  /* 0x000000030400788c */ /* 0x000fd6000bf06070 */
.L_x_203:
[----:B01234-:R-:W0:Y:S08]  /*0200*/  LDC.64 R8, c[0x0][0x3b0] ;  /* 0x0000ec00ff087b82 */ /* 0x01fe300000000a00 */
[----:B------:R-:W1:Y:S08]  /*0210*/  LDC.64 R10, c[0x0][0x3a8] ;  /* 0x0000ea00ff0a7b82 */ /* 0x000e700000000a00 */
[----:B------:R-:W2:Y:S01]  /*0220*/  LDC R6, c[0x0][0x3b8] ;  /* 0x0000ee00ff067b82 */ /* 0x000ea20000000800 */
[----:B0-----:R-:W-:-:S05]  /*0230*/  IMAD.WIDE R8, R7, 0x4, R8 ;  /* 0x0000000407087825 */ /* 0x001fca00078e0208 */
[----:B------:R-:W1:Y:S02]  /*0240*/  LDG.E R2, desc[UR8][R8.64] ;  /* 0x0000000808027981 */ /* 0x000e64000c1e1900 */
        /* <DEDUP_REMOVED lines=20> */
[-C--:B------:R-:W-:Y:S01]  /*0390*/  IADD3 R11, PT, PT, RZ, -R5.reuse, RZ ;  /* 0x80000005ff0b7210 */ /* 0x080fe20007ffe0ff */
[----:B------:R-:W-:Y:S01]  /*03a0*/  BSSY.RECONVERGENT B2, `(.L_x_171) ;  /* 0x000006a000027945 */ /* 0x000fe20003800200 */
[----:B------:R-:W-:Y:S01]  /*03b0*/  LOP3.LUT R23, R12, 0x7ffffffc, RZ, 0xc0, !PT ;  /* 0x7ffffffc0c177812 */ /* 0x000fe200078ec0ff */
[----:B------:R-:W-:Y:S01]  /*03c0*/  VIADD R22, R22, 0xb0f8a ;  /* 0x000b0f8a16167836 */ /* 0x000fe20000000000 */
[----:B------:R-:W-:Y:S02]  /*03d0*/  ISETP.NE.U32.AND P0, PT, R5, RZ, PT ;  /* 0x000000ff0500720c */ /* 0x000fe40003f05070 */
[----:B------:R-:W-:Y:S02]  /*03e0*/  LOP3.LUT R18, RZ, R5, RZ, 0x33, !PT ;  /* 0x00000005ff127212 */ /* 0x000fe400078e33ff */
[----:B------:R-:W-:Y:S01]  /*03f0*/  IADD3 R23, PT, PT, -R23, RZ, RZ ;  /* 0x000000ff17177210 */ /* 0x000fe20007ffe1ff */
[----:B0-----:R-:W0:Y:S02]  /*0400*/  MUFU.RCP R10, R10 ;  /* 0x0000000a000a7308 */ /* 0x001e240000001000 */
[----:B0-----:R-:W-:-:S06]  /*0410*/  VIADD R8, R10, 0xffffffe ;  /* 0x0ffffffe0a087836 */ /* 0x001fcc0000000000 */
[----:B------:R0:W1:Y:S02]  /*0420*/  F2I.FTZ.U32.TRUNC.NTZ R9, R8 ;  /* 0x0000000800097305 */ /* 0x000064000021f000 */
[----:B0-----:R-:W-:Y:S02]  /*0430*/  IMAD.MOV.U32 R8, RZ, RZ, RZ ;  /* 0x000000ffff087224 */ /* 0x001fe400078e00ff */
[----:B-1----:R-:W-:-:S04]  /*0440*/  IMAD R11, R11, R9, RZ ;  /* 0x000000090b0b7224 */ /* 0x002fc800078e02ff */
[----:B------:R-:W-:-:S07]  /*0450*/  IMAD.HI.U32 R6, R9, R11, R8 ;  /* 0x0000000b09067227 */ /* 0x000fce00078e0008 */
.L_x_172:
[----:B------:R-:W-:Y:S01]  /*0460*/  SHF.R.U32.HI R8, RZ, 0x2, R29 ;  /* 0x00000002ff087819 */ /* 0x000fe2000001161d */
[----:B0-----:R-:W-:-:S03]  /*0470*/  IMAD.SHL.U32 R10, R31, 0x10, RZ ;  /* 0x000000101f0a7824 */ /* 0x001fc600078e00ff */
        /* <DEDUP_REMOVED lines=39> */
[----:B------:R0:W-:Y:S04]  /*06f0*/  STG.E desc[UR8][R12.64], R2 ;  /* 0x000000020c007986 */ /* 0x0001e8000c101908 */
[----:B------:R1:W2:Y:S01]  /*0700*/  LDG.E R33, desc[UR8][R16.64] ;  /* 0x0000000810217981 */ /* 0x0002a2000c1e1900 */
[----:B------:R-:W-:-:S02]  /*0710*/  SHF.R.U32.HI R24, RZ, 0x2, R21 ;  /* 0x00000002ff187819 */ /* 0x000fc40000011615 */
[----:B------:R-:W-:Y:S02]  /*0720*/  SHF.L.U32 R26, R15, 0x4, RZ ;  /* 0x000000040f1a7819 */ /* 0x000fe400000006ff */
[----:B------:R-:W-:-:S05]  /*0730*/  LOP3.LUT R24, R24, R21, RZ, 0x3c, !PT ;  /* 0x0000001518187212 */ /* 0x000fca00078e3cff */
[----:B------:R-:W-:-:S05]  /*0740*/  IMAD.SHL.U32 R21, R24, 0x2, RZ ;  /* 0x0000000218157824 */ /* 0x000fca00078e00ff */
[----:B------:R-:W-:-:S04]  /*0750*/  LOP3.LUT R21, R15, R26, R21, 0x96, !PT ;  /* 0x0000001a0f157212 */ /* 0x000fc800078e9615 */
[----:B------:R-:W-:-:S04]  /*0760*/  LOP3.LUT R27, R21, R24, RZ, 0x3c, !PT ;  /* 0x00000018151b7212 */ /* 0x000fc800078e3cff */
[----:B------:R-:W-:-:S05]  /*0770*/  IADD3 R21, PT, PT, R22, 0x587c5, R27 ;  /* 0x000587c516157810 */ /* 0x000fca0007ffe01b */
        /* <DEDUP_REMOVED lines=8> */
[----:B-1----:R-:W-:-:S04]  /*0800*/  IMAD.IADD R17, R3, 0x1, R24 ;  /* 0x0000000103117824 */ /* 0x002fc800078e0218 */
[----:B------:R-:W-:Y:S01]  /*0810*/  IMAD.WIDE.U32 R16, R17, 0x4, R8 ;  /* 0x0000000411107825 */ /* 0x000fe200078e0008 */
[----:B------:R-:W-:Y:S01]  /*0820*/  SHF.R.U32.HI R21, RZ, 0x2, R20 ;  /* 0x00000002ff157819 */ /* 0x000fe20000011614 */
[----:B--2---:R0:W-:Y:S04]  /*0830*/  STG.E desc[UR8][R10.64+0x4], R33 ;  /* 0x000004210a007986 */ /* 0x0041e8000c101908 */
[----:B------:R0:W-:Y:S04]  /*0840*/  STG.E desc[UR8][R12.64+0x4], R2 ;  /* 0x000004020c007986 */ /* 0x0001e8000c101908 */
[----:B------:R-:W2:Y:S01]  /*0850*/  LDG.E R17, desc[UR8][R16.64] ;  /* 0x0000000810117981 */ /* 0x000ea2000c1e1900 */
[----:B------:R-:W-:Y:S01]  /*0860*/  LOP3.LUT R21, R21, R20, RZ, 0x3c, !PT ;  /* 0x0000001415157212 */ /* 0x000fe200078e3cff */
[----:B------:R-:W-:Y:S01]  /*0870*/  IMAD.MOV.U32 R29, RZ, RZ, R31 ;  /* 0x000000ffff1d7224 */ /* 0x000fe200078e001f */
[----:B------:R-:W-:-:S03]  /*0880*/  SHF.L.U32 R20, R27, 0x4, RZ ;  /* 0x000000041b147819 */ /* 0x000fc600000006ff */
        /* <DEDUP_REMOVED lines=11> */
[----:B------:R-:W-:-:S05]  /*0940*/  SEL R20, R18, R20, !P0 ;  /* 0x0000001412147207 */ /* 0x000fca0004000000 */
[----:B------:R-:W-:-:S04]  /*0950*/  IMAD.IADD R21, R3, 0x1, R20 ;  /* 0x0000000103157824 */ /* 0x000fc800078e0214 */
[----:B------:R-:W-:Y:S01]  /*0960*/  IMAD.WIDE.U32 R8, R21, 0x4, R8 ;  /* 0x0000000415087825 */ /* 0x000fe200078e0008 */
[----:B--2---:R0:W-:Y:S04]  /*0970*/  STG.E desc[UR8][R10.64+0x8], R17 ;  /* 0x000008110a007986 */ /* 0x0041e8000c101908 */
[----:B------:R0:W-:Y:S04]  /*0980*/  STG.E desc[UR8][R12.64+0x8], R2 ;  /* 0x000008020c007986 */ /* 0x0001e8000c101908 */
[----:B------:R-:W2:Y:S01]  /*0990*/  LDG.E R9, desc[UR8][R8.64] ;  /* 0x0000000808097981 */ /* 0x000ea2000c1e1900 */
[----:B------:R-:W-:Y:S01]  /*09a0*/  IADD3 R23, PT, PT, R23, 0x4, RZ ;  /* 0x0000000417177810 */ /* 0x000fe20007ffe0ff */
[----:B------:R-:W-:Y:S01]  /*09b0*/  VIADD R14, R14, 0x4 ;  /* 0x000000040e0e7836 */ /* 0x000fe20000000000 */
[----:B------:R-:W-:Y:S01]  /*09c0*/  MOV R21, R15 ;  /* 0x0000000f00157202 */ /* 0x000fe20000000f00 */
[----:B------:R-:W-:Y:S01]  /*09d0*/  IMAD.MOV.U32 R28, RZ, RZ, R19 ;  /* 0x000000ffff1c7224 */ /* 0x000fe200078e0013 */
[----:B------:R-:W-:Y:S01]  /*09e0*/  ISETP.NE.AND P1, PT, R23, RZ, PT ;  /* 0x000000ff1700720c */ /* 0x000fe20003f25270 */
[----:B------:R-:W-:-:S02]  /*09f0*/  IMAD.MOV.U32 R20, RZ, RZ, R27 ;  /* 0x000000ffff147224 */ /* 0x000fc400078e001b */
[----:B------:R-:W-:Y:S01]  /*0a00*/  VIADD R22, R22, 0x161f14 ;  /* 0x00161f1416167836 */ /* 0x000fe20000000000 */
[----:B--2---:R0:W-:Y:S04]  /*0a10*/  STG.E desc[UR8][R10.64+0xc], R9 ;  /* 0x00000c090a007986 */ /* 0x0041e8000c101908 */
[----:B------:R0:W-:Y:S05]  /*0a20*/  STG.E desc[UR8][R12.64+0xc], R2 ;  /* 0x00000c020c007986 */ /* 0x0001ea000c101908 */
[----:B------:R-:W-:Y:S05]  /*0a30*/  @P1 BRA `(.L_x_172) ;  /* 0xfffffff800881947 */ /* 0x000fea000383ffff */
[----:B------:R-:W-:Y:S05]  /*0a40*/  BSYNC.RECONVERGENT B2 ;  /* 0x0000000000027941 */ /* 0x000fea0003800200 */
.L_x_171:
[----:B------:R-:W-:Y:S01]  /*0a50*/  MOV R6, R27 ;  /* 0x0000001b00067202 */ /* 0x000fe20000000f00 */
[----:B------:R-:W-:Y:S01]  /*0a60*/  VIADD R22, R22, 0xfff4f076 ;  /* 0xfff4f07616167836 */ /* 0x000fe20000000000 */
[----:B------:R-:W-:Y:S01]  /*0a70*/  MOV R23, R31 ;  /* 0x0000001f00177202 */ /* 0x000fe20000000f00 */
[----:B------:R-:W-:Y:S01]  /*0a80*/  IMAD.MOV.U32 R27, RZ, RZ, R14 ;  /* 0x000000ffff1b7224 */ /* 0x000fe200078e000e */
[----:B------:R-:W-:Y:S01]  /*0a90*/  MOV R20, R6 ;  /* 0x0000000600147202 */ /* 0x000fe20000000f00 */
[----:B------:R-:W-:Y:S02]  /*0aa0*/  IMAD.MOV.U32 R28, RZ, RZ, R19 ;  /* 0x000000ffff1c7224 */ /* 0x000fe400078e0013 */
[----:B------:R-:W-:Y:S02]  /*0ab0*/  IMAD.MOV.U32 R21, RZ, RZ, R15 ;  /* 0x000000ffff157224 */ /* 0x000fe400078e000f */
[----:B------:R-:W-:-:S07]  /*0ac0*/  IMAD.MOV.U32 R26, RZ, RZ, R22 ;  /* 0x000000ffff1a7224 */ /* 0x000fce00078e0016 */
.L_x_170:
[----:B------:R-:W-:Y:S05]  /*0ad0*/  BSYNC.RECONVERGENT B1 ;  /* 0x0000000000017941 */ /* 0x000fea0003800200 */
.L_x_169:
[----:B------:R-:W1:Y:S02]  /*0ae0*/  LDCU UR4, c[0x0][0x3b8] ;  /* 0x00007700ff0477ac */ /* 0x000e640008000800 */
[----:B-1----:R-:W-:-:S04]  /*0af0*/  VIMNMX R8, PT, PT, R5, UR4, PT ;  /* 0x0000000405087c48 */ /* 0x002fc8000bfe0100 */
[----:B------:R-:W-:-:S04]  /*0b00*/  VIMNMX R8, PT, PT, R8, 0x1, !PT ;  /* 0x0000000108087848 */ /* 0x000fc80007fe0100 */
[----:B------:R-:W-:-:S04]  /*0b10*/  LOP3.LUT R24, R8, 0x3, RZ, 0xc0, !PT ;  /* 0x0000000308187812 */ /* 0x000fc800078ec0ff */
[----:B------:R-:W-:-:S13]  /*0b20*/  ISETP.NE.AND P0, PT, R24, RZ, PT ;  /* 0x000000ff1800720c */ /* 0x000fda0003f05270 */
[----:B------:R-:W-:Y:S05]  /*0b30*/  @!P0 BRA `(.L_x_168) ;  /* 0x0000000400cc8947 */ /* 0x000fea0003800000 */
[----:B0-----:R-:W0:Y:S01]  /*0b40*/  I2F.U32.RP R12, R5 ;  /* 0x00000005000c7306 */ /* 0x001e220000209000 */
[----:B------:R-:W-:Y:S01]  /*0b50*/  SHF.R.U32.HI R8, RZ, 0x2, R29 ;  /* 0x00000002ff087819 */ /* 0x000fe2000001161d */
[----:B------:R-:W-:Y:S01]  /*0b60*/  IMAD.SHL.U32 R10, R23, 0x10, RZ ;  /* 0x00000010170a7824 */ /* 0x000fe200078e00ff */
[----:B------:R-:W-:Y:S02]  /*0b70*/  IADD3 R13, PT, PT, RZ, -R5, RZ ;  /* 0x80000005ff0d7210 */ /* 0x000fe40007ffe0ff */
[----:B------:R-:W-:Y:S02]  /*0b80*/  LOP3.LUT R8, R8, R29, RZ, 0x3c, !PT ;  /* 0x0000001d08087212 */ /* 0x000fe400078e3cff */
[----:B------:R-:W-:-:S03]  /*0b90*/  IADD3 R22, PT, PT, R26, 0x587c5, RZ ;  /* 0x000587c51a167810 */ /* 0x000fc60007ffe0ff */
[----:B------:R-:W-:Y:S01]  /*0ba0*/  IMAD.SHL.U32 R11, R8, 0x2, RZ ;  /* 0x00000002080b7824 */ /* 0x000fe200078e00ff */
[----:B0-----:R-:W0:Y:S04]  /*0bb0*/  MUFU.RCP R12, R12 ;  /* 0x0000000c000c7308 */ /* 0x001e280000001000 */
[----:B------:R-:W-:-:S04]  /*0bc0*/  LOP3.LUT R11, R23, R10, R11, 0x96, !PT ;  /* 0x0000000a170b7212 */ /* 0x000fc800078e960b */
[----:B------:R-:W-:Y:S01]  /*0bd0*/  LOP3.LUT R25, R11, R8, RZ, 0x3c, !PT ;  /* 0x000000080b197212 */ /* 0x000fe200078e3cff */
[----:B------:R-:W-:Y:S01]  /*0be0*/  IMAD.MOV.U32 R8, RZ, RZ, RZ ;  /* 0x000000ffff087224 */ /* 0x000fe200078e00ff */
[----:B------:R-:W-:Y:S01]  /*0bf0*/  LOP3.LUT R11, RZ, R5, RZ, 0x33, !PT ;  /* 0x00000005ff0b7212 */ /* 0x000fe200078e33ff */
        /* <DEDUP_REMOVED lines=28> */
[----:B-1----:R-:W-:-:S05]  /*0dc0*/  IMAD.WIDE R8, R27, 0x4, R8 ;  /* 0x000000041b087825 */ /* 0x002fca00078e0208 */
[----:B--2---:R1:W-:Y:S04]  /*0dd0*/  STG.E desc[UR8][R8.64], R11 ;  /* 0x0000000b08007986 */ /* 0x0043e8000c101908 */
[----:B------:R1:W-:Y:S01]  /*0de0*/  STG.E desc[UR8][R12.64], R2 ;  /* 0x000000020c007986 */ /* 0x0003e2000c101908 */
[----:B------:R-:W-:Y:S05]  /*0df0*/  @!P1 BRA `(.L_x_168) ;  /* 0x00000004001c9947 */ /* 0x000fea0003800000 */
[----:B------:R-:W0:Y:S01]  /*0e00*/  I2F.U32.RP R14, R5 ;  /* 0x00000005000e7306 */ /* 0x000e220000209000 */
[----:B-1----:R-:W-:Y:S01]  /*0e10*/  SHF.R.U32.HI R8, RZ, 0x2, R19 ;  /* 0x00000002ff087819 */ /* 0x002fe20000011613 */
[----:B------:R-:W-:Y:S01]  /*0e20*/  IMAD.MOV R17, RZ, RZ, -R5 ;  /* 0x000000ffff117224 */ /* 0x000fe200078e0a05 */
[----:B------:R-:W-:Y:S01]  /*0e30*/  SHF.L.U32 R10, R25, 0x4, RZ ;  /* 0x00000004190a7819 */ /* 0x000fe200000006ff */
[----:B------:R-:W-:Y:S01]  /*0e40*/  VIADD R22, R26, 0xb0f8a ;  /* 0x000b0f8a1a167836 */ /* 0x000fe20000000000 */
[----:B------:R-:W-:Y:S02]  /*0e50*/  LOP3.LUT R8, R8, R19, RZ, 0x3c, !PT ;  /* 0x0000001308087212 */ /* 0x000fe400078e3cff */
[----:B------:R-:W-:-:S03]  /*0e60*/  LOP3.LUT R30, RZ, R5, RZ, 0x33, !PT ;  /* 0x00000005ff1e7212 */ /* 0x000fc600078e33ff */
[----:B------:R-:W-:Y:S01]  /*0e70*/  IMAD.SHL.U32 R11, R8, 0x2, RZ ;  /* 0x00000002080b7824 */ /* 0x000fe200078e00ff */
[----:B0-----:R-:W0:Y:S04]  /*0e80*/  MUFU.RCP R14, R14 ;  /* 0x0000000e000e7308 */ /* 0x001e280000001000 */
[----:B------:R-:W-:-:S04]  /*0e90*/  LOP3.LUT R11, R25, R10, R11, 0x96, !PT ;  /* 0x0000000a190b7212 */ /* 0x000fc800078e960b */
[----:B------:R-:W-:Y:S01]  /*0ea0*/  LOP3.LUT R33, R11, R8, RZ, 0x3c, !PT ;  /* 0x000000080b217212 */ /* 0x000fe200078e3cff */
[----:B------:R-:W-:-:S04]  /*0eb0*/  HFMA2 R8, -RZ, RZ, 0, 0 ;  /* 0x00000000ff087431 */ /* 0x000fc800000001ff */
[----:B------:R-:W-:Y:S02]  /*0ec0*/  IMAD.IADD R10, R33, 0x1, R22 ;  /* 0x00000001210a7824 */ /* 0x000fe400078e0216 */
[----:B0-----:R-:W-:-:S06]  /*0ed0*/  VIADD R9, R14, 0xffffffe ;  /* 0x0ffffffe0e097836 */ /* 0x001fcc0000000000 */
[----:B------:R-:W0:Y:S02]  /*0ee0*/  F2I.FTZ.U32.TRUNC.NTZ R9, R9 ;  /* 0x0000000900097305 */ /* 0x000e24000021f000 */
[----:B0-----:R-:W-:-:S04]  /*0ef0*/  IMAD R17, R17, R9, RZ ;  /* 0x0000000911117224 */ /* 0x001fc800078e02ff */
[----:B------:R-:W-:Y:S02]  /*0f00*/  IMAD.HI.U32 R11, R9, R17, R8 ;  /* 0x00000011090b7227 */ /* 0x000fe400078e0008 */
[----:B------:R-:W0:Y:S04]  /*0f10*/  LDC.64 R16, c[0x0][0x380] ;  /* 0x0000e000ff107b82 */ /* 0x000e280000000a00 */
[----:B------:R-:W-:-:S04]  /*0f20*/  IMAD.HI.U32 R11, R11, R10, RZ ;  /* 0x0000000a0b0b7227 */ /* 0x000fc800078e00ff */
[----:B------:R-:W-:-:S04]  /*0f30*/  IMAD.MOV R11, RZ, RZ, -R11 ;  /* 0x000000ffff0b7224 */ /* 0x000fc800078e0a0b */
[----:B------:R-:W-:Y:S02]  /*0f40*/  IMAD R14, R5, R11, R10 ;  /* 0x0000000b050e7224 */ /* 0x000fe400078e020a */
[----:B------:R-:W1:Y:S03]  /*0f50*/  LDC.64 R10, c[0x0][0x3a0] ;  /* 0x0000e800ff0a7b82 */ /* 0x000e660000000a00 */
[----:B------:R-:W-:-:S13]  /*0f60*/  ISETP.GE.U32.AND P1, PT, R14, R5, PT ;  /* 0x000000050e00720c */ /* 0x000fda0003f26070 */
[----:B------:R-:W-:-:S04]  /*0f70*/  @P1 IADD3 R14, PT, PT, -R5, R14, RZ ;  /* 0x0000000e050e1210 */ /* 0x000fc80007ffe1ff */
[----:B------:R-:W-:-:S13]  /*0f80*/  ISETP.GE.U32.AND P1, PT, R14, R5, PT ;  /* 0x000000050e00720c */ /* 0x000fda0003f26070 */
[----:B------:R-:W-:-:S05]  /*0f90*/  @P1 IMAD.IADD R14, R14, 0x1, -R5 ;  /* 0x000000010e0e1824 */ /* 0x000fca00078e0a05 */
[----:B------:R-:W-:-:S05]  /*0fa0*/  SEL R14, R30, R14, !P0 ;  /* 0x0000000e1e0e7207 */ /* 0x000fca0004000000 */
[----:B------:R-:W-:-:S04]  /*0fb0*/  IMAD.IADD R19, R3, 0x1, R14 ;  /* 0x0000000103137824 */ /* 0x000fc800078e020e */
[----:B-1----:R-:W-:-:S06]  /*0fc0*/  IMAD.WIDE.U32 R18, R19, 0x4, R10 ;  /* 0x0000000413127825 */ /* 0x002fcc00078e000a */
[----:B------:R-:W2:Y:S01]  /*0fd0*/  LDG.E R19, desc[UR8][R18.64] ;  /* 0x0000000812137981 */ /* 0x000ea2000c1e1900 */
[C---:B0-----:R-:W-:Y:S01]  /*0fe0*/  IMAD.WIDE R16, R27.reuse, 0x4, R16 ;  /* 0x000000041b107825 */ /* 0x041fe200078e0210 */
[----:B------:R-:W-:Y:S02]  /*0ff0*/  ISETP.NE.AND P1, PT, R24, 0x2, PT ;  /* 0x000000021800780c */ /* 0x000fe40003f25270 */
[----:B------:R-:W-:Y:S01]  /*1000*/  IADD3 R14, PT, PT, R27, 0x2, RZ ;  /* 0x000000021b0e7810 */ /* 0x000fe20007ffe0ff */
[----:B------:R-:W-:Y:S01]  /*1010*/  IMAD.MOV.U32 R20, RZ, RZ, R25 ;  /* 0x000000ffff147224 */ /* 0x000fe200078e0019 */
[----:B------:R-:W-:Y:S01]  /*1020*/  MOV R28, R6 ;  /* 0x00000006001c7202 */ /* 0x000fe20000000f00 */
[----:B------:R-:W-:Y:S02]  /*1030*/  IMAD.MOV.U32 R21, RZ, RZ, R23 ;  /* 0x000000ffff157224 */ /* 0x000fe400078e0017 */
[----:B------:R-:W-:Y:S02]  /*1040*/  IMAD.MOV.U32 R29, RZ, RZ, R15 ;  /* 0x000000ffff1d7224 */ /* 0x000fe400078e000f */
[----:B------:R-:W-:Y:S01]  /*1050*/  IMAD.MOV.U32 R31, RZ, RZ, R33 ;  /* 0x000000ffff1f7224 */ /* 0x000fe200078e0021 */
[----:B--2---:R2:W-:Y:S04]  /*1060*/  STG.E desc[UR8][R16.64+0x4], R19 ;  /* 0x0000041310007986 */ /* 0x0045e8000c101908 */
[----:B------:R2:W-:Y:S01]  /*1070*/  STG.E desc[UR8][R12.64+0x4], R2 ;  /* 0x000004020c007986 */ /* 0x0005e2000c101908 */
[----:B------:R-:W-:Y:S05]  /*1080*/  @!P1 BRA `(.L_x_168) ;  /* 0x0000000000789947 */ /* 0x000fea0003800000 */
[----:B------:R-:W-:Y:S01]  /*1090*/  SHF.R.U32.HI R8, RZ, 0x2, R15 ;  /* 0x00000002ff087819 */ /* 0x000fe2000001160f */
[----:B------:R-:W-:Y:S01]  /*10a0*/  IMAD.SHL.U32 R14, R33, 0x10, RZ ;  /* 0x00000010210e7824 */ /* 0x000fe200078e00ff */
[----:B--2---:R-:W-:Y:S02]  /*10b0*/  IADD3 R19, PT, PT, RZ, -R5, RZ ;  /* 0x80000005ff137210 */ /* 0x004fe40007ffe0ff */
[----:B------:R-:W-:Y:S02]  /*10c0*/  LOP3.LUT R8, R8, R15, RZ, 0x3c, !PT ;  /* 0x0000000f08087212 */ /* 0x000fe400078e3cff */
[----:B------:R-:W-:Y:S01]  /*10d0*/  IADD3 R22, PT, PT, R26, 0x10974f, RZ ;  /* 0x0010974f1a167810 */ /* 0x000fe20007ffe0ff */
[----:B------:R-:W-:Y:S02]  /*10e0*/  IMAD R19, R19, R9, RZ ;  /* 0x0000000913137224 */ /* 0x000fe400078e02ff */
[----:B------:R-:W-:-:S05]  /*10f0*/  IMAD.SHL.U32 R15, R8, 0x2, RZ ;  /* 0x00000002080f7824 */ /* 0x000fca00078e00ff */
[----:B------:R-:W-:-:S04]  /*1100*/  LOP3.LUT R15, R33, R14, R15, 0x96, !PT ;  /* 0x0000000e210f7212 */ /* 0x000fc800078e960f */
[----:B------:R-:W-:Y:S01]  /*1110*/  LOP3.LUT R31, R15, R8, RZ, 0x3c, !PT ;  /* 0x000000080f1f7212 */ /* 0x000fe200078e3cff */
[----:B------:R-:W-:-:S04]  /*1120*/  IMAD.MOV.U32 R8, RZ, RZ, RZ ;  /* 0x000000ffff087224 */ /* 0x000fc800078e00ff */
[----:B------:R-:W-:-:S04]  /*1130*/  IMAD.HI.U32 R9, R9, R19, R8 ;  /* 0x0000001309097227 */ /* 0x000fc800078e0008 */
        /* <DEDUP_REMOVED lines=19> */
.L_x_168:
[----:B------:R-:W-:Y:S05]  /*1270*/  BSYNC.RECONVERGENT B0 ;  /* 0x0000000000007941 */ /* 0x000fea0003800200 */
.L_x_167:
[----:B------:R-:W4:Y:S01]  /*1280*/  LDC R6, c[0x0][0x3b8] ;  /* 0x0000ee00ff067b82 */ /* 0x000f220000000800 */
[----:B------:R-:W-:Y:S01]  /*1290*/  BSSY.RECONVERGENT B0, `(.L_x_173) ;  /* 0x0000054000007945 */ /* 0x000fe20003800200 */
[----:B----4-:R-:W-:-:S13]  /*12a0*/  ISETP.GE.AND P0, PT, R5, R6, PT ;  /* 0x000000060500720c */ /* 0x010fda0003f06270 */
[----:B------:R-:W-:Y:S05]  /*12b0*/  @P0 BRA `(.L_x_174) ;  /* 0x0000000400440947 */ /* 0x000fea0003800000 */
[----:B------:R-:W-:Y:S01]  /*12c0*/  IADD3 R3, PT, PT, R3, R6, RZ ;  /* 0x0000000603037210 */ /* 0x000fe20007ffe0ff */
[----:B------:R-:W-:Y:S04]  /*12d0*/  BSSY.RECONVERGENT B1, `(.L_x_175) ;  /* 0x0000022000017945 */ /* 0x000fe80003800200 */
[----:B--23--:R-:W-:Y:S02]  /*12e0*/  IMAD.IADD R16, R3, 0x1, -R4 ;  /* 0x0000000103107824 */ /* 0x00cfe400078e0a04 */
[----:B------:R-:W-:-:S03]  /*12f0*/  IMAD.IADD R3, R4, 0x1, -R3 ;  /* 0x0000000104037824 */ /* 0x000fc600078e0a03 */
[----:B0-----:R-:W-:Y:S02]  /*1300*/  LOP3.LUT R17, R16, 0x7, RZ, 0xc0, !PT ;  /* 0x0000000710117812 */ /* 0x001fe400078ec0ff */
[----:B------:R-:W-:Y:S02]  /*1310*/  ISETP.GT.U32.AND P0, PT, R3, -0x8, PT ;  /* 0xfffffff80300780c */ /* 0x000fe40003f04070 */
[----:B------:R-:W-:-:S11]  /*1320*/  ISETP.NE.AND P1, PT, R17, RZ, PT ;  /* 0x000000ff1100720c */ /* 0x000fd60003f25270 */
[----:B------:R-:W-:Y:S05]  /*1330*/  @P0 BRA `(.L_x_176) ;  /* 0x00000000006c0947 */ /* 0x000fea0003800000 */
[----:B-1----:R-:W0:Y:S01]  /*1340*/  LDC.64 R8, c[0x0][0x380] ;  /* 0x0000e000ff087b82 */ /* 0x002e220000000a00 */
[----:B------:R-:W-:Y:S01]  /*1350*/  HFMA2 R3, -RZ, RZ, 0, 0 ;  /* 0x00000000ff037431 */ /* 0x000fe200000001ff */
[----:B------:R-:W-:-:S06]  /*1360*/  LOP3.LUT R18, R16, 0xfffffff8, RZ, 0xc0, !PT ;  /* 0xfffffff810127812 */ /* 0x000fcc00078ec0ff */
[----:B------:R-:W1:Y:S02]  /*1370*/  LDC.64 R4, c[0x0][0x388] ;  /* 0x0000e200ff047b82 */ /* 0x000e640000000a00 */
.L_x_177:
[----:B--2---:R-:W-:Y:S02]  /*1380*/  IMAD.MOV.U32 R15, RZ, RZ, -0x1 ;  /* 0xffffffffff0f7424 */ /* 0x004fe400078e00ff */
        /* <DEDUP_REMOVED lines=22> */
.L_x_176:
[----:B------:R-:W-:Y:S05]  /*14f0*/  BSYNC.RECONVERGENT B1 ;  /* 0x0000000000017941 */ /* 0x000fea0003800200 */
.L_x_175:
        /* <DEDUP_REMOVED lines=8> */
[----:B-1----:R-:W1:Y:S01]  /*1580*/  LDC.64 R8, c[0x0][0x388] ;  /* 0x0000e200ff087b82 */ /* 0x002e620000000a00 */
        /* <DEDUP_REMOVED lines=11> */
.L_x_179:
[----:B------:R-:W-:Y:S05]  /*1640*/  BSYNC.RECONVERGENT B1 ;  /* 0x0000000000017941 */ /* 0x000fea0003800200 */
.L_x_178:
[----:B------:R-:W-:Y:S05]  /*1650*/  @!P1 BRA `(.L_x_174) ;  /* 0x00000000005c9947 */ /* 0x000fea0003800000 */
[----:B01----:R-:W0:Y:S01]  /*1660*/  LDC.64 R8, c[0x0][0x380] ;  /* 0x0000e000ff087b82 */ /* 0x003e220000000a00 */
[----:B------:R-:W-:Y:S01]  /*1670*/  LOP3.LUT R3, R16, 0x1, RZ, 0xc0, !PT ;  /* 0x0000000110037812 */ /* 0x000fe200078ec0ff */
[----:B------:R-:W-:Y:S01]  /*1680*/  BSSY.RECONVERGENT B1, `(.L_x_180) ;  /* 0x0000010000017945 */ /* 0x000fe20003800200 */
[----:B------:R-:W-:Y:S02]  /*1690*/  ISETP.NE.AND P0, PT, R10, 0x1, PT ;  /* 0x000000010a00780c */ /* 0x000fe40003f05270 */
[----:B------:R-:W-:-:S03]  /*16a0*/  ISETP.NE.U32.AND P1, PT, R3, 0x1, PT ;  /* 0x000000010300780c */ /* 0x000fc60003f25070 */
[----:B------:R-:W1:Y:S10]  /*16b0*/  LDC.64 R4, c[0x0][0x388] ;  /* 0x0000e200ff047b82 */ /* 0x000e740000000a00 */
[----:B------:R-:W-:Y:S01]  /*16c0*/  @!P1 MOV R15, 0xffffffff ;  /* 0xffffffff000f9802 */ /* 0x000fe20000000f00 */
[----:B------:R-:W-:Y:S06]  /*16d0*/  @!P0 BRA `(.L_x_181) ;  /* 0x0000000000288947 */ /* 0x000fec0003800000 */
[----:B------:R-:W2:Y:S01]  /*16e0*/  LDC.64 R10, c[0x0][0x380] ;  /* 0x0000e000ff0a7b82 */ /* 0x000ea20000000a00 */
[----:B------:R-:W-:-:S07]  /*16f0*/  IMAD.MOV.U32 R3, RZ, RZ, -0x1 ;  /* 0xffffffffff037424 */ /* 0x000fce00078e00ff */
        /* <DEDUP_REMOVED lines=8> */
.L_x_181:
[----:B------:R-:W-:Y:S05]  /*1780*/  BSYNC.RECONVERGENT B1 ;  /* 0x0000000000017941 */ /* 0x000fea0003800200 */
.L_x_180:
[----:B0-----:R-:W-:-:S04]  /*1790*/  @!P1 IMAD.WIDE R8, R14, 0x4, R8 ;  /* 0x000000040e089825 */ /* 0x001fc800078e0208 */
[----:B-1----:R-:W-:Y:S01]  /*17a0*/  @!P1 IMAD.WIDE R4, R14, 0x4, R4 ;  /* 0x000000040e049825 */ /* 0x002fe200078e0204 */
[----:B------:R4:W-:Y:S04]  /*17b0*/  @!P1 STG.E desc[UR8][R8.64], R15 ;  /* 0x0000000f08009986 */ /* 0x0009e8000c101908 */
[----:B------:R4:W-:Y:S02]  /*17c0*/  @!P1 STG.E desc[UR8][R4.64], R2 ;  /* 0x0000000204009986 */ /* 0x0009e4000c101908 */
.L_x_174:
[----:B------:R-:W-:Y:S05]  /*17d0*/  BSYNC.RECONVERGENT B0 ;  /* 0x0000000000007941 */ /* 0x000fea0003800200 */
.L_x_173:
[----:B01--4-:R-:W-:-:S07]  /*17e0*/  HFMA2 R8, -RZ, RZ, 0, 0 ;  /* 0x00000000ff087431 */ /* 0x013fce00000001ff */
.L_x_202:
[----:B01234-:R-:W0:Y:S01]  /*17f0*/  LDC.64 R2, c[0x0][0x380] ;  /* 0x0000e000ff027b82 */ /* 0x01fe220000000a00 */
[----:B------:R-:W-:Y:S01]  /*1800*/  IMAD R5, R7, R6, RZ ;  /* 0x0000000607057224 */ /* 0x000fe200078e02ff */
[----:B------:R-:W1:Y:S03]  /*1810*/  LDCU UR4, c[0x0][0x3b8] ;  /* 0x00007700ff0477ac */ /* 0x000e660008000800 */
[----:B------:R-:W-:-:S04]  /*1820*/  IMAD.IADD R30, R5, 0x1, R8 ;  /* 0x00000001051e7824 */ /* 0x000fc800078e0208 */
[----:B0-----:R-:W-:-:S05]  /*1830*/  IMAD.WIDE R2, R30, 0x4, R2 ;  /* 0x000000041e027825 */ /* 0x001fca00078e0202 */
[----:B------:R-:W2:Y:S01]  /*1840*/  LDG.E R9, desc[UR8][R2.64] ;  /* 0x0000000802097981 */ /* 0x000ea2000c1e1900 */
[----:B------:R-:W-:Y:S01]  /*1850*/  VIADD R8, R8, 0x1 ;  /* 0x0000000108087836 */ /* 0x000fe20000000000 */
[----:B------:R-:W-:Y:S04]  /*1860*/  BSSY.RECONVERGENT B0, `(.L_x_182) ;  /* 0x000019d000007945 */ /* 0x000fe80003800200 */
[----:B-1----:R-:W-:Y:S02]  /*1870*/  ISETP.NE.AND P0, PT, R8, UR4, PT ;  /* 0x0000000408007c0c */ /* 0x002fe4000bf05270 */
[----:B--2---:R-:W-:-:S13]  /*1880*/  ISETP.GT.AND P1, PT, R9, RZ, PT ;  /* 0x000000ff0900720c */ /* 0x004fda0003f24270 */
[----:B------:R-:W-:Y:S05]  /*1890*/  @P1 BRA `(.L_x_183) ;  /* 0x0000000400281947 */ /* 0x000fea0003800000 */
[----:B------:R-:W0:Y:S01]  /*18a0*/  LDCU UR7, c[0x0][0x3bc] ;  /* 0x00007780ff0777ac */ /* 0x000e220008000800 */
[----:B------:R-:W1:Y:S01]  /*18b0*/  LDCU UR6, c[0x0][0x3bc] ;  /* 0x00007780ff0677ac */ /* 0x000e620008000800 */
[----:B0-----:R-:W-:Y:S02]  /*18c0*/  UISETP.GE.U32.AND UP2, UPT, UR7, 0x8, UPT ;  /* 0x000000080700788c */ /* 0x001fe4000bf46070 */
[----:B------:R-:W-:Y:S01]  /*18d0*/  IMAD R2, R30, UR7, RZ ;  /* 0x000000071e027c24 */ /* 0x000fe2000f8e02ff */
[----:B-1----:R-:W-:-:S04]  /*18e0*/  ULOP3.LUT UR4, UR6, 0x7, URZ, 0xc0, !UPT ;  /* 0x0000000706047892 */ /* 0x002fc8000f8ec0ff */
[----:B------:R-:W-:Y:S02]  /*18f0*/  UISETP.NE.AND UP1, UPT, UR4, URZ, UPT ;  /* 0x000000ff0400728c */ /* 0x000fe4000bf25270 */
[----:B------:R-:W-:Y:S09]  /*1900*/  BRA.U !UP2, `(.L_x_184) ;  /* 0x000000010a687547 */ /* 0x000ff2000b800000 */
[----:B------:R-:W0:Y:S01]  /*1910*/  LDC.64 R12, c[0x0][0x390] ;  /* 0x0000e400ff0c7b82 */ /* 0x000e220000000a00 */
[----:B------:R-:W-:-:S07]  /*1920*/  UMOV UR4, URZ ;  /* 0x000000ff00047c82 */ /* 0x000fce0008000000 */
[----:B------:R-:W1:Y:S02]  /*1930*/  LDC.64 R14, c[0x0][0x398] ;  /* 0x0000e600ff0e7b82 */ /* 0x000e640000000a00 */
.L_x_185:
[----:B--2---:R-:W-:Y:S01]  /*1940*/  MOV R3, 0xffffffff ;  /* 0xffffffff00037802 */ /* 0x004fe20000000f00 */
[----:B0-----:R-:W-:Y:S01]  /*1950*/  IMAD.WIDE R4, R2, 0x4, R12 ;  /* 0x0000000402047825 */ /* 0x001fe200078e020c */
[----:B------:R-:W-:-:S03]  /*1960*/  UIADD3 UR4, UPT, UPT, UR4, 0x8, URZ ;  /* 0x0000000804047890 */ /* 0x000fc6000fffe0ff */
[C---:B-1----:R-:W-:Y:S01]  /*1970*/  IMAD.WIDE R10, R2.reuse, 0x4, R14 ;  /* 0x00000004020a7825 */ /* 0x042fe200078e020e */
[----:B------:R2:W-:Y:S01]  /*1980*/  STG.E desc[UR8][R4.64], R3 ;  /* 0x0000000304007986 */ /* 0x0005e2000c101908 */
[----:B------:R-:W-:Y:S02]  /*1990*/  UISETP.NE.AND UP2, UPT, UR4, UR5, UPT ;  /* 0x000000050400728c */ /* 0x000fe4000bf45270 */
        /* <DEDUP_REMOVED lines=17> */
.L_x_184:
[----:B------:R-:W-:Y:S05]  /*1ab0*/  BRA.U !UP1, `(.L_x_186) ;  /* 0x0000001509dc7547 */ /* 0x000fea000b800000 */
[----:B------:R-:W-:-:S04]  /*1ac0*/  ULOP3.LUT UR6, UR6, 0x3, URZ, 0xc0, !UPT ;  /* 0x0000000306067892 */ /* 0x000fc8000f8ec0ff */
[----:B------:R-:W-:Y:S01]  /*1ad0*/  UISETP.NE.AND UP1, UPT, UR6, URZ, UPT ;  /* 0x000000ff0600728c */ /* 0x000fe2000bf25270 */
[----:B------:R-:W-:Y:S10]  /*1ae0*/  BRA.U !UP0, `(.L_x_187) ;  /* 0x0000000108387547 */ /* 0x000ff4000b800000 */
        /* <DEDUP_REMOVED lines=14> */
.L_x_187:
[----:B------:R-:W-:Y:S05]  /*1bd0*/  BRA.U !UP1, `(.L_x_186) ;  /* 0x0000001509947547 */ /* 0x000fea000b800000 */
[----:B------:R-:W-:Y:S02]  /*1be0*/  UISETP.NE.AND UP1, UPT, UR6, 0x1, UPT ;  /* 0x000000010600788c */ /* 0x000fe4000bf25270 */
[----:B------:R-:W-:-:S07]  /*1bf0*/  ULOP3.LUT UP2, URZ, UR7, 0x1, URZ, 0xc0, !UPT ;  /* 0x0000000107ff7892 */ /* 0x000fce000f84c0ff */
[----:B------:R-:W-:Y:S05]  /*1c00*/  BRA.U !UP1, `(.L_x_188) ;  /* 0x0000000109287547 */ /* 0x000fea000b800000 */
[----:B0-2---:R-:W0:Y:S01]  /*1c10*/  LDC.64 R4, c[0x0][0x390] ;  /* 0x0000e400ff047b82 */ /* 0x005e220000000a00 */
[----:B------:R-:W-:-:S07]  /*1c20*/  IMAD.MOV.U32 R3, RZ, RZ, -0x1 ;  /* 0xffffffffff037424 */ /* 0x000fce00078e00ff */
        /* <DEDUP_REMOVED lines=8> */
.L_x_188:
[----:B------:R-:W-:Y:S05]  /*1cb0*/  BRA.U !UP2, `(.L_x_186) ;  /* 0x000000150a5c7547 */ /* 0x000fea000b800000 */
[----:B0-23--:R-:W0:Y:S01]  /*1cc0*/  LDC.64 R4, c[0x0][0x390] ;  /* 0x0000e400ff047b82 */ /* 0x00de220000000a00 */
[----:B------:R-:W-:-:S07]  /*1cd0*/  MOV R13, 0xffffffff ;  /* 0xffffffff000d7802 */ /* 0x000fce0000000f00 */
[----:B------:R-:W1:Y:S01]  /*1ce0*/  LDC.64 R10, c[0x0][0x398] ;  /* 0x0000e600ff0a7b82 */ /* 0x000e620000000a00 */
[----:B0-----:R-:W-:-:S05]  /*1cf0*/  IMAD.WIDE R4, R2, 0x4, R4 ;  /* 0x0000000402047825 */ /* 0x001fca00078e0204 */
[----:B------:R4:W-:Y:S01]  /*1d00*/  STG.E desc[UR8][R4.64], R13 ;  /* 0x0000000d04007986 */ /* 0x0009e2000c101908 */
[----:B-1----:R-:W-:-:S05]  /*1d10*/  IMAD.WIDE R2, R2, 0x4, R10 ;  /* 0x0000000402027825 */ /* 0x002fca00078e020a */
[----:B------:R4:W-:Y:S01]  /*1d20*/  STG.E desc[UR8][R2.64], R9 ;  /* 0x0000000902007986 */ /* 0x0009e2000c101908 */
[----:B------:R-:W-:Y:S05]  /*1d30*/  BRA `(.L_x_186) ;  /* 0x00000014003c7947 */ /* 0x000fea0003800000 */
.L_x_183:
        /* <DEDUP_REMOVED lines=8> */
[----:B------:R-:W-:-:S13]  /*1dc0*/  ISETP.GT.AND P1, PT, R18, RZ, PT ;  /* 0x000000ff1200720c */ /* 0x000fda0003f24270 */
[----:B------:R-:W-:Y:S05]  /*1dd0*/  @!P1 BRA `(.L_x_190) ;  /* 0x0000000c00c09947 */ /* 0x000fea0003800000 */
[----:B------:R-:W-:Y:S01]  /*1de0*/  VIMNMX R2, PT, PT, R18, R13, PT ;  /* 0x0000000d12027248 */ /* 0x000fe20003fe0100 */
[----:B------:R-:W-:Y:S01]  /*1df0*/  BSSY.RECONVERGENT B2, `(.L_x_191) ;  /* 0x000007d000027945 */ /* 0x000fe20003800200 */
[----:B------:R-:W-:Y:S01]  /*1e00*/  IMAD.MOV.U32 R14, RZ, RZ, R30 ;  /* 0x000000ffff0e7224 */ /* 0x000fe200078e001e */
[----:B------:R-:W-:Y:S01]  /*1e10*/  MOV R15, R22 ;  /* 0x00000016000f7202 */ /* 0x000fe20000000f00 */
[----:B------:R-:W-:Y:S01]  /*1e20*/  IMAD.MOV.U32 R19, RZ, RZ, R28 ;  /* 0x000000ffff137224 */ /* 0x000fe200078e001c */
[----:B------:R-:W-:Y:S01]  /*1e30*/  ISETP.GE.AND P1, PT, R2, 0x4, PT ;  /* 0x000000040200780c */ /* 0x000fe20003f26270 */
[----:B------:R-:W-:Y:S01]  /*1e40*/  IMAD.MOV.U32 R24, RZ, RZ, R21 ;  /* 0x000000ffff187224 */ /* 0x000fe200078e0015 */
[----:B------:R-:W-:Y:S01]  /*1e50*/  MOV R26, R20 ;  /* 0x00000014001a7202 */ /* 0x000fe20000000f00 */
[----:B------:R-:W-:-:S10]  /*1e60*/  IMAD.MOV.U32 R12, RZ, RZ, R31 ;  /* 0x000000ffff0c7224 */ /* 0x000fd400078e001f */
[----:B------:R-:W-:Y:S05]  /*1e70*/  @!P1 BRA `(.L_x_192) ;  /* 0x0000000400d09947 */ /* 0x000fea0003800000 */
[----:B------:R-:W0:Y:S01]  /*1e80*/  I2F.U32.RP R4, R18 ;  /* 0x0000001200047306 */ /* 0x000e220000209000 */
[----:B------:R-:W-:Y:S01]  /*1e90*/  IADD3 R19, PT, PT, RZ, -R18, RZ ;  /* 0x80000012ff137210 */ /* 0x000fe20007ffe0ff */
[----:B------:R-:W-:Y:S01]  /*1ea0*/  BSSY.RECONVERGENT B3, `(.L_x_193) ;  /* 0x000006e000037945 */ /* 0x000fe20003800200 */
[C---:B------:R-:W-:Y:S01]  /*1eb0*/  VIMNMX R5, PT, PT, R18.reuse, R13, PT ;  /* 0x0000000d12057248 */ /* 0x040fe20003fe0100 */
[----:B------:R-:W-:Y:S01]  /*1ec0*/  IMAD.MOV.U32 R14, RZ, RZ, R30 ;  /* 0x000000ffff0e7224 */ /* 0x000fe200078e001e */
[----:B------:R-:W-:Y:S01]  /*1ed0*/  ISETP.NE.U32.AND P1, PT, R18, RZ, PT ;  /* 0x000000ff1200720c */ /* 0x000fe20003f25070 */
[----:B------:R-:W-:Y:S01]  /*1ee0*/  IMAD.MOV.U32 R12, RZ, RZ, R31 ;  /* 0x000000ffff0c7224 */ /* 0x000fe200078e001f */
[----:B------:R-:W-:Y:S01]  /*1ef0*/  VIMNMX R5, PT, PT, R5, 0x1, !PT ;  /* 0x0000000105057848 */ /* 0x000fe20007fe0100 */
[----:B------:R-:W-:Y:S01]  /*1f00*/  IMAD.MOV.U32 R26, RZ, RZ, RZ ;  /* 0x000000ffff1a7224 */ /* 0x000fe200078e00ff */
[----:B------:R-:W-:Y:S02]  /*1f10*/  MOV R15, R22 ;  /* 0x00000016000f7202 */ /* 0x000fe40000000f00 */
[----:B------:R-:W-:Y:S01]  /*1f20*/  LOP3.LUT R25, R5, 0x7ffffffc, RZ, 0xc0, !PT ;  /* 0x7ffffffc05197812 */ /* 0x000fe200078ec0ff */
[----:B0-----:R-:W0:Y:S02]  /*1f30*/  MUFU.RCP R4, R4 ;  /* 0x0000000400047308 */ /* 0x001e240000001000 */
[----:B0-----:R-:W-:-:S06]  /*1f40*/  VIADD R2, R4, 0xffffffe ;  /* 0x0ffffffe04027836 */ /* 0x001fcc0000000000 */
[----:B------:R0:W1:Y:S02]  /*1f50*/  F2I.FTZ.U32.TRUNC.NTZ R3, R2 ;  /* 0x0000000200037305 */ /* 0x000064000021f000 */
[----:B0-----:R-:W-:Y:S02]  /*1f60*/  IMAD.MOV.U32 R2, RZ, RZ, RZ ;  /* 0x000000ffff027224 */ /* 0x001fe400078e00ff */
[----:B-1----:R-:W-:-:S04]  /*1f70*/  IMAD R19, R19, R3, RZ ;  /* 0x0000000313137224 */ /* 0x002fc800078e02ff */
[----:B------:R-:W-:-:S07]  /*1f80*/  IMAD.HI.U32 R19, R3, R19, R2 ;  /* 0x0000001303137227 */ /* 0x000fce00078e0002 */
.L_x_194:
[----:B-1----:R-:W-:Y:S02]  /*1f90*/  SHF.R.U32.HI R2, RZ, 0x2, R29 ;  /* 0x00000002ff027819 */ /* 0x002fe4000001161d */
[----:B------:R-:W-:Y:S02]  /*1fa0*/  SHF.L.U32 R3, R12, 0x4, RZ ;  /* 0x000000040c037819 */ /* 0x000fe400000006ff */
[----:B------:R-:W-:Y:S02]  /*1fb0*/  LOP3.LUT R2, R2, R29, RZ, 0x3c, !PT ;  /* 0x0000001d02027212 */ /* 0x000fe400078e3cff */
[----:B------:R-:W-:-:S03]  /*1fc0*/  LOP3.LUT R27, RZ, R18, RZ, 0x33, !PT ;  /* 0x00000012ff1b7212 */ /* 0x000fc600078e33ff */
[----:B------:R-:W-:-:S05]  /*1fd0*/  IMAD.SHL.U32 R4, R2, 0x2, RZ ;  /* 0x0000000202047824 */ /* 0x000fca00078e00ff */
[----:B------:R-:W-:Y:S02]  /*1fe0*/  LOP3.LUT R3, R12, R3, R4, 0x96, !PT ;  /* 0x000000030c037212 */ /* 0x000fe400078e9604 */
[----:B------:R-:W0:Y:S02]  /*1ff0*/  LDC.64 R4, c[0x0][0x3a0] ;  /* 0x0000e800ff047b82 */ /* 0x000e240000000a00 */
        /* <DEDUP_REMOVED lines=19> */
[----:B------:R-:W-:-:S04]  /*2130*/  LOP3.LUT R30, R17, R30, RZ, 0x3c, !PT ;  /* 0x0000001e111e7212 */ /* 0x000fc800078e3cff */
[----:B------:R-:W-:-:S05]  /*2140*/  IADD3 R16, PT, PT, R15, 0xb0f8a, R30 ;  /* 0x000b0f8a0f107810 */ /* 0x000fca0007ffe01e */
[----:B------:R-:W-:-:S04]  /*2150*/  IMAD.HI.U32 R17, R19, R16, RZ ;  /* 0x0000001013117227 */ /* 0x000fc800078e00ff */
[----:B------:R-:W-:-:S04]  /*2160*/  IMAD.MOV R17, RZ, RZ, -R17 ;  /* 0x000000ffff117224 */ /* 0x000fc800078e0a11 */
[----:B------:R-:W-:Y:S02]  /*2170*/  IMAD R23, R18, R17, R16 ;  /* 0x0000001112177224 */ /* 0x000fe400078e0210 */
[----:B------:R-:W1:Y:S01]  /*2180*/  LDC.64 R16, c[0x0][0x398] ;  /* 0x0000e600ff107b82 */ /* 0x000e620000000a00 */
[----:B0-----:R-:W-:Y:S02]  /*2190*/  IMAD.WIDE R2, R14, 0x4, R2 ;  /* 0x000000040e027825 */ /* 0x001fe400078e0202 */
[----:B------:R-:W-:-:S13]  /*21a0*/  ISETP.GE.U32.AND P2, PT, R23, R18, PT ;  /* 0x000000121700720c */ /* 0x000fda0003f46070 */
[----:B------:R-:W-:-:S04]  /*21b0*/  @P2 IADD3 R23, PT, PT, -R18, R23, RZ ;  /* 0x0000001712172210 */ /* 0x000fc80007ffe1ff */
[----:B------:R-:W-:Y:S01]  /*21c0*/  ISETP.GE.U32.AND P2, PT, R23, R18, PT ;  /* 0x000000121700720c */ /* 0x000fe20003f46070 */
[----:B-1----:R-:W-:-:S12]  /*21d0*/  IMAD.WIDE R16, R14, 0x4, R16 ;  /* 0x000000040e107825 */ /* 0x002fd800078e0210 */
[----:B------:R-:W-:-:S05]  /*21e0*/  @P2 IMAD.IADD R23, R23, 0x1, -R18 ;  /* 0x0000000117172824 */ /* 0x000fca00078e0a12 */
[----:B------:R-:W-:-:S05]  /*21f0*/  SEL R23, R27, R23, !P1 ;  /* 0x000000171b177207 */ /* 0x000fca0004800000 */
[----:B------:R-:W-:-:S04]  /*2200*/  IMAD.IADD R23, R10, 0x1, R23 ;  /* 0x000000010a177824 */ /* 0x000fc800078e0217 */
[----:B------:R-:W-:Y:S01]  /*2210*/  IMAD.WIDE.U32 R22, R23, 0x4, R4 ;  /* 0x0000000417167825 */ /* 0x000fe200078e0004 */
[----:B------:R-:W-:Y:S01]  /*2220*/  SHF.R.U32.HI R28, RZ, 0x2, R21 ;  /* 0x00000002ff1c7819 */ /* 0x000fe20000011615 */
[----:B--2---:R0:W-:Y:S04]  /*2230*/  STG.E desc[UR8][R2.64], R29 ;  /* 0x0000001d02007986 */ /* 0x0041e8000c101908 */
[----:B------:R1:W-:Y:S04]  /*2240*/  STG.E desc[UR8][R16.64], R9 ;  /* 0x0000000910007986 */ /* 0x0003e8000c101908 */
[----:B------:R2:W3:Y:S01]  /*2250*/  LDG.E R31, desc[UR8][R22.64] ;  /* 0x00000008161f7981 */ /* 0x0004e2000c1e1900 */
        /* <DEDUP_REMOVED lines=15> */
[----:B--2---:R-:W-:Y:S01]  /*2350*/  IMAD.WIDE.U32 R22, R21, 0x4, R4 ;  /* 0x0000000415167825 */ /* 0x004fe200078e0004 */
[----:B------:R-:W-:Y:S01]  /*2360*/  SHF.R.U32.HI R21, RZ, 0x2, R20 ;  /* 0x00000002ff157819 */ /* 0x000fe20000011614 */
[----:B---3--:R1:W-:Y:S04]  /*2370*/  STG.E desc[UR8][R2.64+0x4], R31 ;  /* 0x0000041f02007986 */ /* 0x0083e8000c101908 */
[----:B------:R1:W-:Y:S04]  /*2380*/  STG.E desc[UR8][R16.64+0x4], R9 ;  /* 0x0000040910007986 */ /* 0x0003e8000c101908 */
[----:B------:R-:W2:Y:S01]  /*2390*/  LDG.E R23, desc[UR8][R22.64] ;  /* 0x0000000816177981 */ /* 0x000ea2000c1e1900 */
[----:B------:R-:W-:Y:S01]  /*23a0*/  LOP3.LUT R20, R21, R20, RZ, 0x3c, !PT ;  /* 0x0000001415147212 */ /* 0x000fe200078e3cff */
[----:B------:R-:W-:Y:S01]  /*23b0*/  IMAD.SHL.U32 R21, R32, 0x10, RZ ;  /* 0x0000001020157824 */ /* 0x000fe200078e00ff */
[----:B------:R-:W-:Y:S01]  /*23c0*/  IADD3 R15, PT, PT, R15, 0x161f14, RZ ;  /* 0x00161f140f0f7810 */ /* 0x000fe20007ffe0ff */
[----:B0-----:R-:W-:Y:S01]  /*23d0*/  IMAD.MOV.U32 R29, RZ, RZ, R12 ;  /* 0x000000ffff1d7224 */ /* 0x001fe200078e000c */
[----:B------:R-:W-:-:S04]  /*23e0*/  SHF.L.U32 R28, R20, 0x1, RZ ;  /* 0x00000001141c7819 */ /* 0x000fc800000006ff */
[----:B------:R-:W-:-:S04]  /*23f0*/  LOP3.LUT R21, R32, R21, R28, 0x96, !PT ;  /* 0x0000001520157212 */ /* 0x000fc800078e961c */
[----:B------:R-:W-:-:S05]  /*2400*/  LOP3.LUT R12, R21, R20, RZ, 0x3c, !PT ;  /* 0x00000014150c7212 */ /* 0x000fca00078e3cff */
[----:B------:R-:W-:-:S04]  /*2410*/  IMAD.IADD R20, R12, 0x1, R15 ;  /* 0x000000010c147824 */ /* 0x000fc800078e020f */
        /* <DEDUP_REMOVED lines=23> */
.L_x_193:
[----:B------:R-:W-:Y:S01]  /*2590*/  IMAD.MOV.U32 R19, RZ, RZ, R24 ;  /* 0x000000ffff137224 */ /* 0x000fe200078e0018 */
[----:B------:R-:W-:Y:S01]  /*25a0*/  MOV R24, R30 ;  /* 0x0000001e00187202 */ /* 0x000fe20000000f00 */
[----:B------:R-:W-:-:S07]  /*25b0*/  IMAD.MOV.U32 R26, RZ, RZ, R32 ;  /* 0x000000ffff1a7224 */ /* 0x000fce00078e0020 */
.L_x_192:
[----:B------:R-:W-:Y:S05]  /*25c0*/  BSYNC.RECONVERGENT B2 ;  /* 0x0000000000027941 */ /* 0x000fea0003800200 */
.L_x_191:
[----:B-1----:R-:W-:Y:S01]  /*25d0*/  VIMNMX R2, PT, PT, R18, R13, PT ;  /* 0x0000000d12027248 */ /* 0x002fe20003fe0100 */
[----:B------:R-:W-:Y:S01]  /*25e0*/  IMAD.MOV.U32 R31, RZ, RZ, R12 ;  /* 0x000000ffff1f7224 */ /* 0x000fe200078e000c */
[----:B------:R-:W-:Y:S01]  /*25f0*/  MOV R20, R26 ;  /* 0x0000001a00147202 */ /* 0x000fe20000000f00 */
[----:B------:R-:W-:Y:S01]  /*2600*/  IMAD.MOV.U32 R21, RZ, RZ, R24 ;  /* 0x000000ffff157224 */ /* 0x000fe200078e0018 */
[----:B------:R-:W-:Y:S01]  /*2610*/  VIMNMX R2, PT, PT, R2, 0x1, !PT ;  /* 0x0000000102027848 */ /* 0x000fe20007fe0100 */
[----:B------:R-:W-:Y:S01]  /*2620*/  IMAD.MOV.U32 R28, RZ, RZ, R19 ;  /* 0x000000ffff1c7224 */ /* 0x000fe200078e0013 */
[----:B------:R-:W-:Y:S01]  /*2630*/  MOV R22, R15 ;  /* 0x0000000f00167202 */ /* 0x000fe20000000f00 */
[----:B------:R-:W-:Y:S01]  /*2640*/  IMAD.MOV.U32 R30, RZ, RZ, R14 ;  /* 0x000000ffff1e7224 */ /* 0x000fe200078e000e */
[----:B------:R-:W-:-:S04]  /*2650*/  LOP3.LUT R23, R2, 0x3, RZ, 0xc0, !PT ;  /* 0x0000000302177812 */ /* 0x000fc800078ec0ff */
        /* <DEDUP_REMOVED lines=16> */
[----:B------:R-:W-:-:S04]  /*2760*/  IMAD.HI.U32 R27, R3, R27, R2 ;  /* 0x0000001b031b7227 */ /* 0x000fc800078e0002 */
        /* <DEDUP_REMOVED lines=9> */
[----:B------:R-:W-:Y:S01]  /*2800*/  @P2 IMAD.IADD R5, R5, 0x1, -R18 ;  /* 0x0000000105052824 */ /* 0x000fe200078e0a12 */
[----:B------:R-:W-:-:S04]  /*2810*/  LOP3.LUT R18, RZ, R18, RZ, 0x33, !PT ;  /* 0x00000012ff127212 */ /* 0x000fc800078e33ff */
[----:B------:R-:W-:-:S04]  /*2820*/  SEL R5, R18, R5, !P1 ;  /* 0x0000000512057207 */ /* 0x000fc80004800000 */
[----:B------:R-:W-:-:S05]  /*2830*/  IADD3 R5, PT, PT, R10, R5, RZ ;  /* 0x000000050a057210 */ /* 0x000fca0007ffe0ff */
[----:B0-----:R-:W-:Y:S02]  /*2840*/  IMAD.WIDE.U32 R16, R5, 0x4, R2 ;  /* 0x0000000405107825 */ /* 0x001fe400078e0002 */
[----:B------:R-:W0:Y:S04]  /*2850*/  LDC.64 R2, c[0x0][0x390] ;  /* 0x0000e400ff027b82 */ /* 0x000e280000000a00 */
[----:B------:R-:W2:Y:S01]  /*2860*/  LDG.E R17, desc[UR8][R16.64] ;  /* 0x0000000810117981 */ /* 0x000ea2000c1e1900 */
[----:B------:R-:W-:Y:S01]  /*2870*/  ISETP.NE.AND P2, PT, R23, 0x1, PT ;  /* 0x000000011700780c */ /* 0x000fe20003f45270 */
[----:B------:R-:W-:Y:S01]  /*2880*/  VIADD R30, R14, 0x1 ;  /* 0x000000010e1e7836 */ /* 0x000fe20000000000 */
[----:B------:R-:W-:Y:S01]  /*2890*/  MOV R21, R26 ;  /* 0x0000001a00157202 */ /* 0x000fe20000000f00 */
[----:B------:R-:W1:Y:S01]  /*28a0*/  LDC.64 R4, c[0x0][0x398] ;  /* 0x0000e600ff047b82 */ /* 0x000e620000000a00 */
[----:B------:R-:W-:Y:S01]  /*28b0*/  IMAD.MOV.U32 R20, RZ, RZ, R12 ;  /* 0x000000ffff147224 */ /* 0x000fe200078e000c */
[----:B------:R-:W-:Y:S01]  /*28c0*/  MOV R31, R25 ;  /* 0x00000019001f7202 */ /* 0x000fe20000000f00 */
[----:B------:R-:W-:-:S02]  /*28d0*/  IMAD.MOV.U32 R28, RZ, RZ, R24 ;  /* 0x000000ffff1c7224 */ /* 0x000fc400078e0018 */
[----:B------:R-:W-:Y:S02]  /*28e0*/  IMAD.MOV.U32 R29, RZ, RZ, R19 ;  /* 0x000000ffff1d7224 */ /* 0x000fe400078e0013 */
[----:B0-----:R-:W-:-:S04]  /*28f0*/  IMAD.WIDE R2, R14, 0x4, R2 ;  /* 0x000000040e027825 */ /* 0x001fc800078e0202 */
[----:B-1----:R-:W-:Y:S01]  /*2900*/  IMAD.WIDE R4, R14, 0x4, R4 ;  /* 0x000000040e047825 */ /* 0x002fe200078e0204 */
[----:B--2---:R0:W-:Y:S04]  /*2910*/  STG.E desc[UR8][R2.64], R17 ;  /* 0x0000001102007986 */ /* 0x0041e8000c101908 */
[----:B------:R0:W-:Y:S01]  /*2920*/  STG.E desc[UR8][R4.64], R9 ;  /* 0x0000000904007986 */ /* 0x0001e2000c101908 */
[----:B------:R-:W-:Y:S05]  /*2930*/  @!P2 BRA `(.L_x_190) ;  /* 0x0000000000e8a947 */ /* 0x000fea0003800000 */
[----:B------:R-:W-:Y:S01]  /*2940*/  SHF.R.U32.HI R16, RZ, 0x2, R19 ;  /* 0x00000002ff107819 */ /* 0x000fe20000011613 */
[----:B------:R-:W-:Y:S01]  /*2950*/  IMAD.SHL.U32 R18, R25, 0x10, RZ ;  /* 0x0000001019127824 */ /* 0x000fe200078e00ff */
[----:B------:R-:W-:Y:S01]  /*2960*/  IADD3 R22, PT, PT, R15, 0xb0f8a, RZ ;  /* 0x000b0f8a0f167810 */ /* 0x000fe20007ffe0ff */
[----:B------:R-:W-:Y:S01]  /*2970*/  IMAD.IADD R32, R11, 0x1, -R10 ;  /* 0x000000010b207824 */ /* 0x000fe200078e0a0a */
[----:B------:R-:W-:-:S04]  /*2980*/  LOP3.LUT R16, R16, R19, RZ, 0x3c, !PT ;  /* 0x0000001310107212 */ /* 0x000fc800078e3cff */
[----:B------:R-:W-:Y:S01]  /*2990*/  LOP3.LUT R34, RZ, R32, RZ, 0x33, !PT ;  /* 0x00000020ff227212 */ /* 0x000fe200078e33ff */
[----:B0-----:R-:W-:-:S05]  /*29a0*/  IMAD.SHL.U32 R17, R16, 0x2, RZ ;  /* 0x0000000210117824 */ /* 0x001fca00078e00ff */
[----:B------:R-:W-:-:S04]  /*29b0*/  LOP3.LUT R17, R25, R18, R17, 0x96, !PT ;  /* 0x0000001219117212 */ /* 0x000fc800078e9611 */
[----:B------:R-:W-:-:S05]  /*29c0*/  LOP3.LUT R33, R17, R16, RZ, 0x3c, !PT ;  /* 0x0000001011217212 */ /* 0x000fca00078e3cff */
[----:B------:R-:W-:-:S04]  /*29d0*/  IMAD.IADD R16, R33, 0x1, R22 ;  /* 0x0000000121107824 */ /* 0x000fc800078e0216 */
        /* <DEDUP_REMOVED lines=10> */
[----:B0-----:R-:W-:-:S06]  /*2a80*/  IMAD.WIDE.U32 R18, R19, 0x4, R16 ;  /* 0x0000000413127825 */ /* 0x001fcc00078e0010 */
        /* <DEDUP_REMOVED lines=11> */
[----:B-1----:R-:W-:Y:S01]  /*2b40*/  SHF.R.U32.HI R19, RZ, 0x2, R24 ;  /* 0x00000002ff137819 */ /* 0x002fe20000011618 */
[----:B------:R-:W-:Y:S01]  /*2b50*/  IMAD.SHL.U32 R18, R33, 0x10, RZ ;  /* 0x0000001021127824 */ /* 0x000fe200078e00ff */
[----:B------:R-:W-:Y:S02]  /*2b60*/  IADD3 R22, PT, PT, R15, 0x10974f, RZ ;  /* 0x0010974f0f167810 */ /* 0x000fe40007ffe0ff */
[----:B------:R-:W-:-:S05]  /*2b70*/  LOP3.LUT R19, R19, R24, RZ, 0x3c, !PT ;  /* 0x0000001813137212 */ /* 0x000fca00078e3cff */
[----:B------:R-:W-:-:S05]  /*2b80*/  IMAD.SHL.U32 R20, R19, 0x2, RZ ;  /* 0x0000000213147824 */ /* 0x000fca00078e00ff */
        /* <DEDUP_REMOVED lines=12> */
[----:B------:R-:W-:-:S06]  /*2c50*/  IMAD.WIDE.U32 R16, R15, 0x4, R16 ;  /* 0x000000040f107825 */ /* 0x000fcc00078e0010 */
[----:B------:R-:W2:Y:S01]  /*2c60*/  LDG.E R17, desc[UR8][R16.64] ;  /* 0x0000000810117981 */ /* 0x000ea2000c1e1900 */
[----:B------:R-:W-:Y:S01]  /*2c70*/  IADD3 R30, PT, PT, R14, 0x3, RZ ;  /* 0x000000030e1e7810 */ /* 0x000fe20007ffe0ff */
[----:B------:R-:W-:Y:S01]  /*2c80*/  IMAD.MOV.U32 R20, RZ, RZ, R33 ;  /* 0x000000ffff147224 */ /* 0x000fe200078e0021 */
[----:B------:R-:W-:Y:S01]  /*2c90*/  MOV R28, R12 ;  /* 0x0000000c001c7202 */ /* 0x000fe20000000f00 */
[----:B------:R-:W-:Y:S02]  /*2ca0*/  IMAD.MOV.U32 R21, RZ, RZ, R25 ;  /* 0x000000ffff157224 */ /* 0x000fe400078e0019 */
[----:B------:R-:W-:Y:S01]  /*2cb0*/  IMAD.MOV.U32 R29, RZ, RZ, R26 ;  /* 0x000000ffff1d7224 */ /* 0x000fe200078e001a */
[----:B--2---:R2:W-:Y:S04]  /*2cc0*/  STG.E desc[UR8][R2.64+0x8], R17 ;  /* 0x0000081102007986 */ /* 0x0045e8000c101908 */
[----:B------:R2:W-:Y:S02]  /*2cd0*/  STG.E desc[UR8][R4.64+0x8], R9 ;  /* 0x0000080904007986 */ /* 0x0005e4000c101908 */
.L_x_190:
[----:B------:R-:W-:Y:S05]  /*2ce0*/  BSYNC.RECONVERGENT B1 ;  /* 0x0000000000017941 */ /* 0x000fea0003800200 */
.L_x_189:
[----:B012---:R-:W-:-:S05]  /*2cf0*/  IMAD.IADD R2, R11, 0x1, -R10 ;  /* 0x000000010b027824 */ /* 0x007fca00078e0a0a */
[----:B------:R-:W-:-:S13]  /*2d00*/  ISETP.GE.AND P1, PT, R2, R13, PT ;  /* 0x0000000d0200720c */ /* 0x000fda0003f26270 */
[----:B------:R-:W-:Y:S05]  /*2d10*/  @P1 BRA `(.L_x_186) ;  /* 0x0000000400441947 */ /* 0x000fea0003800000 */
[----:B------:R-:W-:Y:S01]  /*2d20*/  IADD3 R2, PT, PT, R10, R13, RZ ;  /* 0x0000000d0a027210 */ /* 0x000fe20007ffe0ff */
[----:B------:R-:W-:Y:S04]  /*2d30*/  BSSY.RECONVERGENT B1, `(.L_x_195) ;  /* 0x0000022000017945 */ /* 0x000fe80003800200 */
[----:B------:R-:W-:Y:S02]  /*2d40*/  IMAD.IADD R10, R2, 0x1, -R11 ;  /* 0x00000001020a7824 */ /* 0x000fe400078e0a0b */
[----:B------:R-:W-:-:S03]  /*2d50*/  IMAD.IADD R2, R11, 0x1, -R2 ;  /* 0x000000010b027824 */ /* 0x000fc600078e0a02 */
[----:B------:R-:W-:Y:S02]  /*2d60*/  LOP3.LUT R14, R10, 0x7, RZ, 0xc0, !PT ;  /* 0x000000070a0e7812 */ /* 0x000fe400078ec0ff */
[----:B------:R-:W-:Y:S02]  /*2d70*/  ISETP.GT.U32.AND P2, PT, R2, -0x8, PT ;  /* 0xfffffff80200780c */ /* 0x000fe40003f44070 */
[----:B------:R-:W-:-:S11]  /*2d80*/  ISETP.NE.AND P1, PT, R14, RZ, PT ;  /* 0x000000ff0e00720c */ /* 0x000fd60003f25270 */
[----:B------:R-:W-:Y:S05]  /*2d90*/  @P2 BRA `(.L_x_196) ;  /* 0x00000000006c2947 */ /* 0x000fea0003800000 */
[----:B------:R-:W-:Y:S01]  /*2da0*/  HFMA2 R11, -RZ, RZ, 0, 0 ;  /* 0x00000000ff0b7431 */ /* 0x000fe200000001ff */
[----:B------:R-:W-:-:S07]  /*2db0*/  LOP3.LUT R12, R10, 0xfffffff8, RZ, 0xc0, !PT ;  /* 0xfffffff80a0c7812 */ /* 0x000fce00078ec0ff */
.L_x_197:
[----:B0-----:R-:W0:Y:S01]  /*2dc0*/  LDC.64 R4, c[0x0][0x390] ;  /* 0x0000e400ff047b82 */ /* 0x001e220000000a00 */
[----:B------:R-:W-:Y:S02]  /*2dd0*/  IMAD.MOV.U32 R13, RZ, RZ, -0x1 ;  /* 0xffffffffff0d7424 */ /* 0x000fe400078e00ff */
[----:B------:R-:W-:-:S05]  /*2de0*/  VIADD R11, R11, 0x8 ;  /* 0x000000080b0b7836 */ /* 0x000fca0000000000 */
[----:B------:R-:W1:Y:S01]  /*2df0*/  LDC.64 R2, c[0x0][0x398] ;  /* 0x0000e600ff027b82 */ /* 0x000e620000000a00 */
[----:B------:R-:W-:Y:S01]  /*2e00*/  ISETP.NE.AND P2, PT, R11, R12, PT ;  /* 0x0000000c0b00720c */ /* 0x000fe20003f45270 */
        /* <DEDUP_REMOVED lines=20> */
.L_x_196:
[----:B------:R-:W-:Y:S05]  /*2f50*/  BSYNC.RECONVERGENT B1 ;  /* 0x0000000000017941 */ /* 0x000fea0003800200 */
.L_x_195:
[----:B------:R-:W-:Y:S05]  /*2f60*/  @!P1 BRA `(.L_x_186) ;  /* 0x0000000000b09947 */ /* 0x000fea0003800000 */
[----:B------:R-:W-:Y:S01]  /*2f70*/  ISETP.GE.U32.AND P1, PT, R14, 0x4, PT ;  /* 0x000000040e00780c */ /* 0x000fe20003f26070 */
[----:B------:R-:W-:Y:S01]  /*2f80*/  BSSY.RECONVERGENT B1, `(.L_x_198) ;  /* 0x0000012000017945 */ /* 0x000fe20003800200 */
[----:B------:R-:W-:-:S04]  /*2f90*/  LOP3.LUT R12, R10, 0x3, RZ, 0xc0, !PT ;  /* 0x000000030a0c7812 */ /* 0x000fc800078ec0ff */
[----:B------:R-:W-:-:S07]  /*2fa0*/  ISETP.NE.AND P2, PT, R12, RZ, PT ;  /* 0x000000ff0c00720c */ /* 0x000fce0003f45270 */
[----:B------:R-:W-:Y:S06]  /*2fb0*/  @!P1 BRA `(.L_x_199) ;  /* 0x0000000000389947 */ /* 0x000fec0003800000 */
[----:B0-----:R-:W0:Y:S01]  /*2fc0*/  LDC.64 R2, c[0x0][0x390] ;  /* 0x0000e400ff027b82 */ /* 0x001e220000000a00 */
        /* <DEDUP_REMOVED lines=13> */
.L_x_199:
[----:B------:R-:W-:Y:S05]  /*30a0*/  BSYNC.RECONVERGENT B1 ;  /* 0x0000000000017941 */ /* 0x000fea0003800200 */
.L_x_198:
[----:B------:R-:W-:Y:S05]  /*30b0*/  @!P2 BRA `(.L_x_186) ;  /* 0x00000000005ca947 */ /* 0x000fea0003800000 */
[----:B0-2---:R-:W0:Y:S01]  /*30c0*/  LDC.64 R4, c[0x0][0x390] ;  /* 0x0000e400ff047b82 */ /* 0x005e220000000a00 */
        /* <DEDUP_REMOVED lines=17> */
.L_x_201:
[----:B------:R-:W-:Y:S05]  /*31e0*/  BSYNC.RECONVERGENT B1 ;  /* 0x0000000000017941 */ /* 0x000fea0003800200 */
.L_x_200:
[----:B0-----:R-:W-:-:S04]  /*31f0*/  @!P2 IMAD.WIDE R4, R30, 0x4, R4 ;  /* 0x000000041e04a825 */ /* 0x001fc800078e0204 */
[----:B-1----:R-:W-:Y:S01]  /*3200*/  @!P2 IMAD.WIDE R2, R30, 0x4, R2 ;  /* 0x000000041e02a825 */ /* 0x002fe200078e0202 */
[----:B------:R1:W-:Y:S04]  /*3210*/  @!P2 STG.E desc[UR8][R4.64], R17 ;  /* 0x000000110400a986 */ /* 0x0003e8000c101908 */
[----:B------:R1:W-:Y:S02]  /*3220*/  @!P2 STG.E desc[UR8][R2.64], R9 ;  /* 0x000000090200a986 */ /* 0x0003e4000c101908 */
.L_x_186:
[----:B------:R-:W-:Y:S05]  /*3230*/  BSYNC.RECONVERGENT B0 ;  /* 0x0000000000007941 */ /* 0x000fea0003800200 */
.L_x_182:
[----:B------:R-:W-:Y:S05]  /*3240*/  @P0 BRA `(.L_x_202) ;  /* 0xffffffe400680947 */ /* 0x000fea000383ffff */
[----:B------:R-:W5:Y:S01]  /*3250*/  LDCU UR4, c[0x0][0x3c0] ;  /* 0x00007800ff0477ac */ /* 0x000f620008000800 */
[----:B------:R-:W-:-:S04]  /*3260*/  IADD3 R7, PT, PT, R0, R7, RZ ;  /* 0x0000000700077210 */ /* 0x000fc80007ffe0ff */
[----:B-----5:R-:W-:-:S13]  /*3270*/  ISETP.GE.AND P0, PT, R7, UR4, PT ;  /* 0x0000000407007c0c */ /* 0x020fda000bf06270 */
[----:B------:R-:W-:Y:S05]  /*3280*/  @!P0 BRA `(.L_x_203) ;  /* 0xffffffcc00dc8947 */ /* 0x000fea000383ffff */
[----:B------:R-:W-:Y:S05]  /*3290*/  EXIT ;  /* 0x000000000000794d */ /* 0x000fea0003800000 */
.L_x_166:
[----:B012---:R-:W0:Y:S01]  /*32a0*/  LDC.64 R2, c[0x0][0x3b0] ;  /* 0x0000ec00ff027b82 */ /* 0x007e220000000a00 */
[----:B------:R-:W1:Y:S07]  /*32b0*/  LDCU UR4, c[0x0][0x3b8] ;  /* 0x00007700ff0477ac */ /* 0x000e6e0008000800 */
[----:B------:R-:W2:Y:S01]  /*32c0*/  LDC.64 R4, c[0x0][0x3a8] ;  /* 0x0000ea00ff047b82 */ /* 0x000ea20000000a00 */
[----:B0-----:R-:W-:-:S05]  /*32d0*/  IMAD.WIDE R2, R7, 0x4, R2 ;  /* 0x0000000407027825 */ /* 0x001fca00078e0202 */
[----:B------:R-:W2:Y:S02]  /*32e0*/  LDG.E R11, desc[UR8][R2.64] ;  /* 0x00000008020b7981 */ /* 0x000ea4000c1e1900 */
[----:B--2---:R-:W-:-:S05]  /*32f0*/  IMAD.WIDE R4, R11, 0x4, R4 ;  /* 0x000000040b047825 */ /* 0x004fca00078e0204 */
[----:B------:R-:W2:Y:S04]  /*3300*/  LDG.E R10, desc[UR8][R4.64] ;  /* 0x00000008040a7981 */ /* 0x000ea8000c1e1900 */
[----:B------:R-:W2:Y:S01]  /*3310*/  LDG.E R13, desc[UR8][R4.64+0x4] ;  /* 0x00000408040d7981 */ /* 0x000ea2000c1e1900 */
[----:B-1----:R-:W-:Y:S01]  /*3320*/  IMAD R14, R7, UR4, RZ ;  /* 0x00000004070e7c24 */ /* 0x002fe2000f8e02ff */
[----:B------:R-:W-:Y:S03]  /*3330*/  BSSY.RECONVERGENT B0, `(.L_x_204) ;  /* 0x00000ee000007945 */ /* 0x000fe60003800200 */
[----:B------:R-:W-:Y:S02]  /*3340*/  IMAD.MOV.U32 R30, RZ, RZ, R14 ;  /* 0x000000ffff1e7224 */ /* 0x000fe400078e000e */
[----:B--2---:R-:W-:-:S05]  /*3350*/  IMAD.IADD R12, R13, 0x1, -R10 ;  /* 0x000000010d0c7824 */ /* 0x004fca00078e0a0a */
[----:B------:R-:W-:-:S13]  /*3360*/  ISETP.GT.AND P0, PT, R12, RZ, PT ;  /* 0x000000ff0c00720c */ /* 0x000fda0003f04270 */
[----:B------:R-:W-:Y:S05]  /*3370*/  @!P0 BRA `(.L_x_205) ;  /* 0x0000000c00a48947 */ /* 0x000fea0003800000 */
[----:B------:R-:W-:Y:S01]  /*3380*/  VIMNMX R2, PT, PT, R12, UR4, PT ;  /* 0x000000040c027c48 */ /* 0x000fe2000bfe0100 */
[----:B------:R-:W-:Y:S01]  /*3390*/  BSSY.RECONVERGENT B1, `(.L_x_206) ;  /* 0x000007b000017945 */ /* 0x000fe20003800200 */
[----:B------:R-:W-:Y:S01]  /*33a0*/  MOV R16, R14 ;  /* 0x0000000e00107202 */ /* 0x000fe20000000f00 */
[----:B------:R-:W-:Y:S01]  /*33b0*/  IMAD.MOV.U32 R6, RZ, RZ, R22 ;  /* 0x000000ffff067224 */ /* 0x000fe200078e0016 */
[C---:B------:R-:W-:Y:S01]  /*33c0*/  ISETP.GE.AND P0, PT, R2.reuse, 0x4, PT ;  /* 0x000000040200780c */ /* 0x040fe20003f06270 */
[----:B------:R-:W-:Y:S01]  /*33d0*/  IMAD.MOV.U32 R25, RZ, RZ, R28 ;  /* 0x000000ffff197224 */ /* 0x000fe200078e001c */
[----:B------:R-:W-:Y:S01]  /*33e0*/  VIMNMX R23, PT, PT, R2, 0x1, !PT ;  /* 0x0000000102177848 */ /* 0x000fe20007fe0100 */
[----:B------:R-:W-:Y:S01]  /*33f0*/  IMAD.MOV.U32 R24, RZ, RZ, R20 ;  /* 0x000000ffff187224 */ /* 0x000fe200078e0014 */
[----:B------:R-:W-:Y:S01]  /*3400*/  MOV R27, R21 ;  /* 0x00000015001b7202 */ /* 0x000fe20000000f00 */
[----:B------:R-:W-:Y:S01]  /*3410*/  IMAD.MOV.U32 R15, RZ, RZ, R31 ;  /* 0x000000ffff0f7224 */ /* 0x000fe200078e001f */
[----:B------:R-:W-:-:S07]  /*3420*/  LOP3.LUT R17, R23, 0x3, RZ, 0xc0, !PT ;  /* 0x0000000317117812 */ /* 0x000fce00078ec0ff */
[----:B------:R-:W-:Y:S05]  /*3430*/  @!P0 BRA `(.L_x_207) ;  /* 0x0000000400c08947 */ /* 0x000fea0003800000 */
[----:B------:R-:W0:Y:S01]  /*3440*/  I2F.U32.RP R2, R12 ;  /* 0x0000000c00027306 */ /* 0x000e220000209000 */
[----:B------:R-:W-:Y:S01]  /*3450*/  IMAD.MOV.U32 R24, RZ, RZ, RZ ;  /* 0x000000ffff187224 */ /* 0x000fe200078e00ff */
[----:B------:R-:W-:Y:S01]  /*3460*/  BSSY.RECONVERGENT B2, `(.L_x_208) ;  /* 0x000006c000027945 */ /* 0x000fe20003800200 */
[----:B------:R-:W-:Y:S01]  /*3470*/  MOV R6, R22 ;  /* 0x0000001600067202 */ /* 0x000fe20000000f00 */
[----:B------:R-:W-:Y:S01]  /*3480*/  IMAD.MOV.U32 R15, RZ, RZ, R31 ;  /* 0x000000ffff0f7224 */ /* 0x000fe200078e001f */
[----:B------:R-:W-:Y:S01]  /*3490*/  LOP3.LUT R23, R23, 0x7ffffffc, RZ, 0xc0, !PT ;  /* 0x7ffffffc17177812 */ /* 0x000fe200078ec0ff */
[----:B------:R-:W-:Y:S01]  /*34a0*/  IMAD.MOV.U32 R26, RZ, RZ, RZ ;  /* 0x000000ffff1a7224 */ /* 0x000fe200078e00ff */
[----:B------:R-:W-:Y:S02]  /*34b0*/  ISETP.NE.U32.AND P0, PT, R12, RZ, PT ;  /* 0x000000ff0c00720c */ /* 0x000fe40003f05070 */
[----:B------:R-:W-:Y:S02]  /*34c0*/  MOV R16, R14 ;  /* 0x0000000e00107202 */ /* 0x000fe40000000f00 */
[----:B------:R-:W-:Y:S01]  /*34d0*/  LOP3.LUT R22, RZ, R12, RZ, 0x33, !PT ;  /* 0x0000000cff167212 */ /* 0x000fe200078e33ff */
[----:B0-----:R-:W0:Y:S02]  /*34e0*/  MUFU.RCP R2, R2 ;  /* 0x0000000200027308 */ /* 0x001e240000001000 */
[----:B0-----:R-:W-:-:S06]  /*34f0*/  IADD3 R25, PT, PT, R2, 0xffffffe, RZ ;  /* 0x0ffffffe02197810 */ /* 0x001fcc0007ffe0ff */
[----:B------:R-:W0:Y:S02]  /*3500*/  F2I.FTZ.U32.TRUNC.NTZ R25, R25 ;  /* 0x0000001900197305 */ /* 0x000e24000021f000 */
[----:B0-----:R-:W-:-:S04]  /*3510*/  IMAD.MOV R3, RZ, RZ, -R25 ;  /* 0x000000ffff037224 */ /* 0x001fc800078e0a19 */
[----:B------:R-:W-:-:S04]  /*3520*/  IMAD R3, R3, R12, RZ ;  /* 0x0000000c03037224 */ /* 0x000fc800078e02ff */
[----:B------:R-:W-:-:S07]  /*3530*/  IMAD.HI.U32 R24, R25, R3, R24 ;  /* 0x0000000319187227 */ /* 0x000fce00078e0018 */
.L_x_209:
[----:B------:R-:W-:Y:S01]  /*3540*/  SHF.R.U32.HI R2, RZ, 0x2, R29 ;  /* 0x00000002ff027819 */ /* 0x000fe2000001161d */
[----:B-1----:R-:W-:-:S03]  /*3550*/  IMAD.SHL.U32 R4, R15, 0x10, RZ ;  /* 0x000000100f047824 */ /* 0x002fc600078e00ff */
[----:B------:R-:W-:-:S05]  /*3560*/  LOP3.LUT R2, R2, R29, RZ, 0x3c, !PT ;  /* 0x0000001d02027212 */ /* 0x000fca00078e3cff */
[----:B------:R-:W-:-:S05]  /*3570*/  IMAD.SHL.U32 R3, R2, 0x2, RZ ;  /* 0x0000000202037824 */ /* 0x000fca00078e00ff */
[----:B------:R-:W-:-:S04]  /*3580*/  LOP3.LUT R3, R15, R4, R3, 0x96, !PT ;  /* 0x000000040f037212 */ /* 0x000fc800078e9603 */
[----:B------:R-:W-:-:S04]  /*3590*/  LOP3.LUT R25, R3, R2, RZ, 0x3c, !PT ;  /* 0x0000000203197212 */ /* 0x000fc800078e3cff */
[----:B------:R-:W-:-:S05]  /*35a0*/  IADD3 R3, PT, PT, R6, 0x587c5, R25 ;  /* 0x000587c506037810 */ /* 0x000fca0007ffe019 */
        /* <DEDUP_REMOVED lines=19> */
[----:B------:R-:W-:-:S05]  /*36e0*/  IADD3 R9, PT, PT, R6, 0xb0f8a, R27 ;  /* 0x000b0f8a06097810 */ /* 0x000fca0007ffe01b */
[----:B------:R-:W-:-:S05]  /*36f0*/  IMAD.HI.U32 R8, R24, R9, RZ ;  /* 0x0000000918087227 */ /* 0x000fca00078e00ff */
[----:B------:R-:W-:Y:S01]  /*3700*/  IADD3 R8, PT, PT, -R8, RZ, RZ ;  /* 0x000000ff08087210 */ /* 0x000fe20007ffe1ff */
[----:B0-----:R-:W-:-:S04]  /*3710*/  IMAD.WIDE R4, R16, 0x4, R4 ;  /* 0x0000000410047825 */ /* 0x001fc800078e0204 */
[----:B------:R-:W-:Y:S02]  /*3720*/  IMAD R19, R12, R8, R9 ;  /* 0x000000080c137224 */ /* 0x000fe400078e0209 */
[----:B------:R-:W0:Y:S03]  /*3730*/  LDC.64 R8, c[0x0][0x388] ;  /* 0x0000e200ff087b82 */ /* 0x000e260000000a00 */
[----:B------:R-:W-:-:S13]  /*3740*/  ISETP.GE.U32.AND P1, PT, R19, R12, PT ;  /* 0x0000000c1300720c */ /* 0x000fda0003f26070 */
[----:B------:R-:W-:-:S05]  /*3750*/  @P1 IMAD.IADD R19, R19, 0x1, -R12 ;  /* 0x0000000113131824 */ /* 0x000fca00078e0a0c */
[----:B------:R-:W-:Y:S01]  /*3760*/  ISETP.GE.U32.AND P1, PT, R19, R12, PT ;  /* 0x0000000c1300720c */ /* 0x000fe20003f26070 */
[----:B0-----:R-:W-:-:S12]  /*3770*/  IMAD.WIDE R8, R16, 0x4, R8 ;  /* 0x0000000410087825 */ /* 0x001fd800078e0208 */
[----:B------:R-:W-:-:S05]  /*3780*/  @P1 IMAD.IADD R19, R19, 0x1, -R12 ;  /* 0x0000000113131824 */ /* 0x000fca00078e0a0c */
[----:B------:R-:W-:-:S04]  /*3790*/  SEL R19, R22, R19, !P0 ;  /* 0x0000001316137207 */ /* 0x000fc80004000000 */
[----:B------:R-:W-:-:S05]  /*37a0*/  IADD3 R19, PT, PT, R19, R10, RZ ;  /* 0x0000000a13137210 */ /* 0x000fca0007ffe0ff */
[----:B------:R-:W-:Y:S01]  /*37b0*/  IMAD.WIDE.U32 R18, R19, 0x4, R2 ;  /* 0x0000000413127825 */ /* 0x000fe200078e0002 */
[----:B--2---:R0:W-:Y:S04]  /*37c0*/  STG.E desc[UR8][R4.64], R29 ;  /* 0x0000001d04007986 */ /* 0x0041e8000c101908 */
[----:B------:R1:W-:Y:S04]  /*37d0*/  STG.E desc[UR8][R8.64], R11 ;  /* 0x0000000b08007986 */ /* 0x0003e8000c101908 */
[----:B------:R2:W3:Y:S01]  /*37e0*/  LDG.E R33, desc[UR8][R18.64] ;  /* 0x0000000812217981 */ /* 0x0004e2000c1e1900 */
[----:B------:R-:W-:-:S04]  /*37f0*/  SHF.R.U32.HI R28, RZ, 0x2, R21 ;  /* 0x00000002ff1c7819 */ /* 0x000fc80000011615 */
[----:B------:R-:W-:Y:S01]  /*3800*/  LOP3.LUT R31, R28, R21, RZ, 0x3c, !PT ;  /* 0x000000151c1f7212 */ /* 0x000fe200078e3cff */
[----:B------:R-:W-:-:S04]  /*3810*/  IMAD.SHL.U32 R28, R27, 0x10, RZ ;  /* 0x000000101b1c7824 */ /* 0x000fc800078e00ff */
[----:B------:R-:W-:-:S05]  /*3820*/  IMAD.SHL.U32 R21, R31, 0x2, RZ ;  /* 0x000000021f157824 */ /* 0x000fca00078e00ff */
[----:B------:R-:W-:-:S04]  /*3830*/  LOP3.LUT R28, R27, R28, R21, 0x96, !PT ;  /* 0x0000001c1b1c7212 */ /* 0x000fc800078e9615 */
[----:B------:R-:W-:-:S04]  /*3840*/  LOP3.LUT R31, R28, R31, RZ, 0x3c, !PT ;  /* 0x0000001f1c1f7212 */ /* 0x000fc800078e3cff */
[----:B------:R-:W-:-:S05]  /*3850*/  IADD3 R21, PT, PT, R6, 0x10974f, R31 ;  /* 0x0010974f06157810 */ /* 0x000fca0007ffe01f */
        /* <DEDUP_REMOVED lines=8> */
[----:B--2---:R-:W-:-:S05]  /*38e0*/  IADD3 R19, PT, PT, R21, R10, RZ ;  /* 0x0000000a15137210 */ /* 0x004fca0007ffe0ff */
[----:B------:R-:W-:Y:S01]  /*38f0*/  IMAD.WIDE.U32 R18, R19, 0x4, R2 ;  /* 0x0000000413127825 */ /* 0x000fe200078e0002 */
[----:B------:R-:W-:Y:S01]  /*3900*/  SHF.R.U32.HI R21, RZ, 0x2, R20 ;  /* 0x00000002ff157819 */ /* 0x000fe20000011614 */
[----:B---3--:R1:W-:Y:S04]  /*3910*/  STG.E desc[UR8][R4.64+0x4], R33 ;  /* 0x0000042104007986 */ /* 0x0083e8000c101908 */
[----:B------:R1:W-:Y:S04]  /*3920*/  STG.E desc[UR8][R8.64+0x4], R11 ;  /* 0x0000040b08007986 */ /* 0x0003e8000c101908 */
[----:B------:R-:W2:Y:S01]  /*3930*/  LDG.E R19, desc[UR8][R18.64] ;  /* 0x0000000812137981 */ /* 0x000ea2000c1e1900 */
[----:B------:R-:W-:Y:S01]  /*3940*/  LOP3.LUT R21, R21, R20, RZ, 0x3c, !PT ;  /* 0x0000001415157212 */ /* 0x000fe200078e3cff */
[----:B------:R-:W-:Y:S01]  /*3950*/  IMAD.SHL.U32 R20, R31, 0x10, RZ ;  /* 0x000000101f147824 */ /* 0x000fe200078e00ff */
[----:B0-----:R-:W-:Y:S01]  /*3960*/  MOV R29, R15 ;  /* 0x0000000f001d7202 */ /* 0x001fe20000000f00 */
[----:B------:R-:W-:-:S02]  /*3970*/  VIADD R6, R6, 0x161f14 ;  /* 0x00161f1406067836 */ /* 0x000fc40000000000 */
        /* <DEDUP_REMOVED lines=13> */
[----:B------:R-:W-:Y:S01]  /*3a50*/  IMAD.WIDE.U32 R2, R21, 0x4, R2 ;  /* 0x0000000415027825 */ /* 0x000fe200078e0002 */
[----:B--2---:R1:W-:Y:S04]  /*3a60*/  STG.E desc[UR8][R4.64+0x8], R19 ;  /* 0x0000081304007986 */ /* 0x0043e8000c101908 */
[----:B------:R1:W-:Y:S04]  /*3a70*/  STG.E desc[UR8][R8.64+0x8], R11 ;  /* 0x0000080b08007986 */ /* 0x0003e8000c101908 */
[----:B------:R-:W2:Y:S01]  /*3a80*/  LDG.E R3, desc[UR8][R2.64] ;  /* 0x0000000802037981 */ /* 0x000ea2000c1e1900 */
[----:B------:R-:W-:Y:S01]  /*3a90*/  VIADD R26, R26, 0x4 ;  /* 0x000000041a1a7836 */ /* 0x000fe20000000000 */
[----:B------:R-:W-:Y:S01]  /*3aa0*/  MOV R28, R25 ;  /* 0x00000019001c7202 */ /* 0x000fe20000000f00 */
[----:B------:R-:W-:-:S02]  /*3ab0*/  VIADD R16, R16, 0x4 ;  /* 0x0000000410107836 */ /* 0x000fc40000000000 */
[----:B------:R-:W-:Y:S01]  /*3ac0*/  IMAD.MOV.U32 R21, RZ, RZ, R27 ;  /* 0x000000ffff157224 */ /* 0x000fe200078e001b */
[----:B------:R-:W-:Y:S01]  /*3ad0*/  ISETP.NE.AND P1, PT, R26, R23, PT ;  /* 0x000000171a00720c */ /* 0x000fe20003f25270 */
[----:B------:R-:W-:Y:S01]  /*3ae0*/  IMAD.MOV.U32 R20, RZ, RZ, R31 ;  /* 0x000000ffff147224 */ /* 0x000fe200078e001f */
[----:B--2---:R1:W-:Y:S04]  /*3af0*/  STG.E desc[UR8][R4.64+0xc], R3 ;  /* 0x00000c0304007986 */ /* 0x0043e8000c101908 */
[----:B------:R1:W-:Y:S07]  /*3b00*/  STG.E desc[UR8][R8.64+0xc], R11 ;  /* 0x00000c0b08007986 */ /* 0x0003ee000c101908 */
[----:B------:R-:W-:Y:S05]  /*3b10*/  @P1 BRA `(.L_x_209) ;  /* 0xfffffff800881947 */ /* 0x000fea000383ffff */
[----:B------:R-:W-:Y:S05]  /*3b20*/  BSYNC.RECONVERGENT B2 ;  /* 0x0000000000027941 */ /* 0x000fea0003800200 */
.L_x_208:
[----:B------:R-:W-:-:S07]  /*3b30*/  MOV R24, R31 ;  /* 0x0000001f00187202 */ /* 0x000fce0000000f00 */
.L_x_207:
[----:B------:R-:W-:Y:S05]  /*3b40*/  BSYNC.RECONVERGENT B1 ;  /* 0x0000000000017941 */ /* 0x000fea0003800200 */
.L_x_206:
        /* <DEDUP_REMOVED lines=8> */
[----:B-1----:R-:W0:Y:S01]  /*3bd0*/  I2F.U32.RP R5, R12 ;  /* 0x0000000c00057306 */ /* 0x002e220000209000 */
[----:B------:R-:W-:Y:S01]  /*3be0*/  SHF.R.U32.HI R2, RZ, 0x2, R29 ;  /* 0x00000002ff027819 */ /* 0x000fe2000001161d */
[----:B------:R-:W-:-:S03]  /*3bf0*/  VIADD R22, R6, 0x587c5 ;  /* 0x000587c506167836 */ /* 0x000fc60000000000 */
[----:B------:R-:W-:Y:S02]  /*3c00*/  LOP3.LUT R23, R2, R29, RZ, 0x3c, !PT ;  /* 0x0000001d02177212 */ /* 0x000fe400078e3cff */
[----:B------:R-:W-:-:S03]  /*3c10*/  SHF.L.U32 R2, R15, 0x4, RZ ;  /* 0x000000040f027819 */ /* 0x000fc600000006ff */
[----:B------:R-:W-:Y:S01]  /*3c20*/  IMAD.SHL.U32 R4, R23, 0x2, RZ ;  /* 0x0000000217047824 */ /* 0x000fe200078e00ff */
[----:B0-----:R-:W0:Y:S04]  /*3c30*/  MUFU.RCP R5, R5 ;  /* 0x0000000500057308 */ /* 0x001e280000001000 */
[----:B------:R-:W-:Y:S02]  /*3c40*/  LOP3.LUT R2, R15, R2, R4, 0x96, !PT ;  /* 0x000000020f027212 */ /* 0x000fe400078e9604 */
[----:B------:R-:W-:Y:S02]  /*3c50*/  LOP3.LUT R4, RZ, R12, RZ, 0x33, !PT ;  /* 0x0000000cff047212 */ /* 0x000fe400078e33ff */
[----:B------:R-:W-:Y:S01]  /*3c60*/  LOP3.LUT R23, R2, R23, RZ, 0x3c, !PT ;  /* 0x0000001702177212 */ /* 0x000fe200078e3cff */
[----:B------:R-:W-:-:S02]  /*3c70*/  HFMA2 R2, -RZ, RZ, 0, 0 ;  /* 0x00000000ff027431 */ /* 0x000fc400000001ff */
[----:B0-----:R-:W-:-:S06]  /*3c80*/  VIADD R3, R5, 0xffffffe ;  /* 0x0ffffffe05037836 */ /* 0x001fcc0000000000 */
[----:B------:R-:W0:Y:S02]  /*3c90*/  F2I.FTZ.U32.TRUNC.NTZ R3, R3 ;  /* 0x0000000300037305 */ /* 0x000e24000021f000 */
[----:B0-----:R-:W-:-:S04]  /*3ca0*/  IMAD.MOV R9, RZ, RZ, -R3 ;  /* 0x000000ffff097224 */ /* 0x001fc800078e0a03 */
[----:B------:R-:W-:Y:S02]  /*3cb0*/  IMAD R5, R9, R12, RZ ;  /* 0x0000000c09057224 */ /* 0x000fe400078e02ff */
[----:B------:R-:W0:Y:S02]  /*3cc0*/  LDC.64 R8, c[0x0][0x388] ;  /* 0x0000e200ff087b82 */ /* 0x000e240000000a00 */
[----:B------:R-:W-:-:S04]  /*3cd0*/  IMAD.HI.U32 R26, R3, R5, R2 ;  /* 0x00000005031a7227 */ /* 0x000fc800078e0002 */
[----:B------:R-:W-:-:S04]  /*3ce0*/  IMAD.IADD R3, R23, 0x1, R22 ;  /* 0x0000000117037824 */ /* 0x000fc800078e0216 */
[----:B------:R-:W-:-:S04]  /*3cf0*/  IMAD.HI.U32 R2, R26, R3, RZ ;  /* 0x000000031a027227 */ /* 0x000fc800078e00ff */
[----:B------:R-:W-:-:S04]  /*3d00*/  IMAD.MOV R2, RZ, RZ, -R2 ;  /* 0x000000ffff027224 */ /* 0x000fc800078e0a02 */
[----:B------:R-:W-:Y:S02]  /*3d10*/  IMAD R5, R12, R2, R3 ;  /* 0x000000020c057224 */ /* 0x000fe400078e0203 */
[----:B------:R-:W1:Y:S03]  /*3d20*/  LDC.64 R2, c[0x0][0x3a0] ;  /* 0x0000e800ff027b82 */ /* 0x000e660000000a00 */
[----:B------:R-:W-:-:S13]  /*3d30*/  ISETP.GE.U32.AND P0, PT, R5, R12, PT ;  /* 0x0000000c0500720c */ /* 0x000fda0003f06070 */
[-C--:B------:R-:W-:Y:S02]  /*3d40*/  @P0 IADD3 R5, PT, PT, R5, -R12.reuse, RZ ;  /* 0x8000000c05050210 */ /* 0x080fe40007ffe0ff */
[----:B------:R-:W-:Y:S02]  /*3d50*/  ISETP.NE.U32.AND P0, PT, R12, RZ, PT ;  /* 0x000000ff0c00720c */ /* 0x000fe40003f05070 */
[----:B------:R-:W-:-:S13]  /*3d60*/  ISETP.GE.U32.AND P1, PT, R5, R12, PT ;  /* 0x0000000c0500720c */ /* 0x000fda0003f26070 */
[----:B------:R-:W-:-:S05]  /*3d70*/  @P1 IMAD.IADD R5, R5, 0x1, -R12 ;  /* 0x0000000105051824 */ /* 0x000fca00078e0a0c */
[----:B------:R-:W-:-:S05]  /*3d80*/  SEL R5, R4, R5, !P0 ;  /* 0x0000000504057207 */ /* 0x000fca0004000000 */
[----:B------:R-:W-:-:S04]  /*3d90*/  IMAD.IADD R5, R5, 0x1, R10 ;  /* 0x0000000105057824 */ /* 0x000fc800078e020a */
[----:B-1----:R-:W-:Y:S02]  /*3da0*/  IMAD.WIDE.U32 R18, R5, 0x4, R2 ;  /* 0x0000000405127825 */ /* 0x002fe400078e0002 */
[----:B------:R-:W1:Y:S04]  /*3db0*/  LDC.64 R4, c[0x0][0x380] ;  /* 0x0000e000ff047b82 */ /* 0x000e680000000a00 */
[----:B------:R-:W2:Y:S01]  /*3dc0*/  LDG.E R19, desc[UR8][R18.64] ;  /* 0x0000000812137981 */ /* 0x000ea2000c1e1900 */
[C---:B0-----:R-:W-:Y:S01]  /*3dd0*/  IMAD.WIDE R8, R16.reuse, 0x4, R8 ;  /* 0x0000000410087825 */ /* 0x041fe200078e0208 */
[----:B------:R-:W-:Y:S02]  /*3de0*/  ISETP.NE.AND P1, PT, R17, 0x1, PT ;  /* 0x000000011100780c */ /* 0x000fe40003f25270 */
[----:B------:R-:W-:Y:S01]  /*3df0*/  IADD3 R30, PT, PT, R16, 0x1, RZ ;  /* 0x00000001101e7810 */ /* 0x000fe20007ffe0ff */
[----:B------:R-:W-:Y:S01]  /*3e00*/  IMAD.MOV.U32 R20, RZ, RZ, R15 ;  /* 0x000000ffff147224 */ /* 0x000fe200078e000f */
        /* <DEDUP_REMOVED lines=8> */
[----:B------:R-:W-:Y:S01]  /*3e90*/  SHF.R.U32.HI R18, RZ, 0x2, R25 ;  /* 0x00000002ff127819 */ /* 0x000fe20000011619 */
[----:B------:R-:W-:Y:S01]  /*3ea0*/  VIADD R22, R6, 0xb0f8a ;  /* 0x000b0f8a06167836 */ /* 0x000fe20000000000 */
[----:B------:R-:W-:Y:S02]  /*3eb0*/  SHF.L.U32 R20, R23, 0x4, RZ ;  /* 0x0000000417147819 */ /* 0x000fe400000006ff */
[----:B------:R-:W-:Y:S02]  /*3ec0*/  LOP3.LUT R18, R18, R25, RZ, 0x3c, !PT ;  /* 0x0000001912127212 */ /* 0x000fe400078e3cff */
[----:B------:R-:W-:-:S03]  /*3ed0*/  LOP3.LUT R32, RZ, R12, RZ, 0x33, !PT ;  /* 0x0000000cff207212 */ /* 0x000fc600078e33ff */
[----:B0-----:R-:W-:-:S05]  /*3ee0*/  IMAD.SHL.U32 R19, R18, 0x2, RZ ;  /* 0x0000000212137824 */ /* 0x001fca00078e00ff */
        /* <DEDUP_REMOVED lines=9> */
[----:B------:R-:W-:-:S04]  /*3f80*/  @P1 IADD3 R19, PT, PT, R19, -R12, RZ ;  /* 0x8000000c13131210 */ /* 0x000fc80007ffe0ff */
        /* <DEDUP_REMOVED lines=40> */
.L_x_205:
[----:B------:R-:W-:Y:S05]  /*4210*/  BSYNC.RECONVERGENT B0 ;  /* 0x0000000000007941 */ /* 0x000fea0003800200 */
.L_x_204:
        /* <DEDUP_REMOVED lines=11> */
[----:B-1-3--:R-:W1:Y:S01]  /*42d0*/  LDC.64 R2, c[0x0][0x380] ;  /* 0x0000e000ff027b82 */ /* 0x00ae620000000a00 */
[----:B------:R-:W-:Y:S01]  /*42e0*/  HFMA2 R6, -RZ, RZ, 0, 0 ;  /* 0x00000000ff067431 */ /* 0x000fe200000001ff */
[----:B------:R-:W-:-:S06]  /*42f0*/  LOP3.LUT R17, R15, 0xfffffff8, RZ, 0xc0, !PT ;  /* 0xfffffff80f117812 */ /* 0x000fcc00078ec0ff */
[----:B0-2---:R-:W0:Y:S02]  /*4300*/  LDC.64 R4, c[0x0][0x388] ;  /* 0x0000e200ff047b82 */ /* 0x005e240000000a00 */
.L_x_214:
[----:B----4-:R-:W-:Y:S02]  /*4310*/  IMAD.MOV.U32 R19, RZ, RZ, -0x1 ;  /* 0xffffffffff137424 */ /* 0x010fe400078e00ff */
[----:B-1----:R-:W-:-:S04]  /*4320*/  IMAD.WIDE R8, R30, 0x4, R2 ;  /* 0x000000041e087825 */ /* 0x002fc800078e0202 */
        /* <DEDUP_REMOVED lines=21> */
.L_x_213:
[----:B------:R-:W-:Y:S05]  /*4480*/  BSYNC.RECONVERGENT B1 ;  /* 0x0000000000017941 */ /* 0x000fea0003800200 */
.L_x_212:
[----:B------:R-:W-:Y:S05]  /*4490*/  @!P1 BRA `(.L_x_211) ;  /* 0x0000000000b09947 */ /* 0x000fea0003800000 */
[----:B------:R-:W-:Y:S01]  /*44a0*/  ISETP.GE.U32.AND P0, PT, R16, 0x4, PT ;  /* 0x000000041000780c */ /* 0x000fe20003f06070 */
[----:B------:R-:W-:Y:S01]  /*44b0*/  BSSY.RECONVERGENT B1, `(.L_x_215) ;  /* 0x0000012000017945 */ /* 0x000fe20003800200 */
[----:B01234-:R-:W-:-:S04]  /*44c0*/  LOP3.LUT R8, R15, 0x3, RZ, 0xc0, !PT ;  /* 0x000000030f087812 */ /* 0x01ffc800078ec0ff */
[----:B------:R-:W-:-:S07]  /*44d0*/  ISETP.NE.AND P1, PT, R8, RZ, PT ;  /* 0x000000ff0800720c */ /* 0x000fce0003f25270 */
[----:B------:R-:W-:Y:S06]  /*44e0*/  @!P0 BRA `(.L_x_216) ;  /* 0x0000000000388947 */ /* 0x000fec0003800000 */
[----:B------:R-:W0:Y:S01]  /*44f0*/  LDC.64 R2, c[0x0][0x380] ;  /* 0x0000e000ff027b82 */ /* 0x000e220000000a00 */
        /* <DEDUP_REMOVED lines=13> */
.L_x_216:
[----:B------:R-:W-:Y:S05]  /*45d0*/  BSYNC.RECONVERGENT B1 ;  /* 0x0000000000017941 */ /* 0x000fea0003800200 */
.L_x_215:
[----:B------:R-:W-:Y:S05]  /*45e0*/  @!P1 BRA `(.L_x_211) ;  /* 0x00000000005c9947 */ /* 0x000fea0003800000 */
[----:B0-----:R-:W0:Y:S01]  /*45f0*/  LDC.64 R4, c[0x0][0x380] ;  /* 0x0000e000ff047b82 */ /* 0x001e220000000a00 */
        /* <DEDUP_REMOVED lines=17> */
.L_x_218:
[----:B------:R-:W-:Y:S05]  /*4710*/  BSYNC.RECONVERGENT B1 ;  /* 0x0000000000017941 */ /* 0x000fea0003800200 */
.L_x_217:
[----:B0-----:R-:W-:-:S04]  /*4720*/  @!P1 IMAD.WIDE R4, R30, 0x4, R4 ;  /* 0x000000041e049825 */ /* 0x001fc800078e0204 */
[----:B-1----:R-:W-:Y:S01]  /*4730*/  @!P1 IMAD.WIDE R2, R30, 0x4, R2 ;  /* 0x000000041e029825 */ /* 0x002fe200078e0202 */
[----:B------:R0:W-:Y:S04]  /*4740*/  @!P1 STG.E desc[UR8][R4.64], R17 ;  /* 0x0000001104009986 */ /* 0x0001e8000c101908 */
[----:B------:R0:W-:Y:S02]  /*4750*/  @!P1 STG.E desc[UR8][R2.64], R11 ;  /* 0x0000000b02009986 */ /* 0x0001e4000c101908 */
.L_x_211:
[----:B------:R-:W-:Y:S05]  /*4760*/  BSYNC.RECONVERGENT B0 ;  /* 0x0000000000007941 */ /* 0x000fea0003800200 */
.L_x_210:
[----:B------:R-:W-:-:S05]  /*4770*/  UMOV UR4, URZ ;  /* 0x000000ff00047c82 */ /* 0x000fca0008000000 */
.L_x_228:
[----:B0123--:R-:W0:Y:S01]  /*4780*/  LDC.64 R2, c[0x0][0x380] ;  /* 0x0000e000ff027b82 */ /* 0x00fe220000000a00 */
[----:B--2-4-:R-:W-:Y:S01]  /*4790*/  IADD3 R9, PT, PT, R14, UR4, RZ ;  /* 0x000000040e097c10 */ /* 0x014fe2000fffe0ff */
[----:B------:R-:W1:Y:S04]  /*47a0*/  LDCU UR5, c[0x0][0x3b8] ;  /* 0x00007700ff0577ac */ /* 0x000e680008000800 */
[----:B0-----:R-:W-:-:S06]  /*47b0*/  IMAD.WIDE R2, R9, 0x4, R2 ;  /* 0x0000000409027825 */ /* 0x001fcc00078e0202 */
[----:B------:R-:W2:Y:S01]  /*47c0*/  LDG.E R2, desc[UR8][R2.64] ;  /* 0x0000000802027981 */ /* 0x000ea2000c1e1900 */
[----:B------:R-:W-:Y:S01]  /*47d0*/  UIADD3 UR4, UPT, UPT, UR4, 0x1, URZ ;  /* 0x0000000104047890 */ /* 0x000fe2000fffe0ff */
[----:B------:R-:W-:Y:S03]  /*47e0*/  BSSY.RECONVERGENT B0, `(.L_x_219) ;  /* 0x000005e000007945 */ /* 0x000fe60003800200 */
[----:B-1----:R-:W-:Y:S01]  /*47f0*/  UISETP.NE.AND UP0, UPT, UR4, UR5, UPT ;  /* 0x000000050400728c */ /* 0x002fe2000bf05270 */
[----:B--2---:R-:W-:-:S13]  /*4800*/  ISETP.GE.AND P0, PT, R2, 0x1, PT ;  /* 0x000000010200780c */ /* 0x004fda0003f06270 */
[----:B------:R-:W-:Y:S05]  /*4810*/  @!P0 BRA `(.L_x_220) ;  /* 0x0000000400688947 */ /* 0x000fea0003800000 */
[----:B------:R-:W0:Y:S08]  /*4820*/  LDC.64 R4, c[0x0][0x3a8] ;  /* 0x0000ea00ff047b82 */ /* 0x000e300000000a00 */
[----:B------:R-:W1:Y:S01]  /*4830*/  LDC R10, c[0x0][0x3bc] ;  /* 0x0000ef00ff0a7b82 */ /* 0x000e620000000800 */
[----:B0-----:R-:W-:-:S05]  /*4840*/  IMAD.WIDE.U32 R4, R2, 0x4, R4 ;  /* 0x0000000402047825 */ /* 0x001fca00078e0004 */
[----:B------:R-:W2:Y:S04]  /*4850*/  LDG.E R6, desc[UR8][R4.64] ;  /* 0x0000000804067981 */ /* 0x000ea8000c1e1900 */
[----:B------:R-:W2:Y:S02]  /*4860*/  LDG.E R8, desc[UR8][R4.64+0x4] ;  /* 0x0000040804087981 */ /* 0x000ea4000c1e1900 */
[----:B--2---:R-:W-:-:S05]  /*4870*/  IMAD.IADD R3, R8, 0x1, -R6 ;  /* 0x0000000108037824 */ /* 0x004fca00078e0a06 */
[----:B-1----:R-:W-:-:S13]  /*4880*/  ISETP.GE.AND P0, PT, R3, R10, PT ;  /* 0x0000000a0300720c */ /* 0x002fda0003f06270 */
        /* <DEDUP_REMOVED lines=14> */
.L_x_223:
        /* <DEDUP_REMOVED lines=23> */
.L_x_222:
[----:B------:R-:W-:Y:S05]  /*4ae0*/  BSYNC.RECONVERGENT B1 ;  /* 0x0000000000017941 */ /* 0x000fea0003800200 */
.L_x_221:
        /* <DEDUP_REMOVED lines=20> */
.L_x_225:
[----:B------:R-:W-:Y:S05]  /*4c30*/  BSYNC.RECONVERGENT B1 ;  /* 0x0000000000017941 */ /* 0x000fea0003800200 */
.L_x_224:
        /* <DEDUP_REMOVED lines=19> */
.L_x_227:
[----:B------:R-:W-:Y:S05]  /*4d70*/  BSYNC.RECONVERGENT B1 ;  /* 0x0000000000017941 */ /* 0x000fea0003800200 */
.L_x_226:
[----:B0-----:R-:W-:-:S04]  /*4d80*/  @!P1 IMAD.WIDE R8, R3, 0x4, R8 ;  /* 0x0000000403089825 */ /* 0x001fc800078e0208 */
[----:B-1----:R-:W-:Y:S01]  /*4d90*/  @!P1 IMAD.WIDE R4, R3, 0x4, R4 ;  /* 0x0000000403049825 */ /* 0x002fe200078e0204 */
[----:B------:R1:W-:Y:S04]  /*4da0*/  @!P1 STG.E desc[UR8][R8.64], R17 ;  /* 0x0000001108009986 */ /* 0x0003e8000c101908 */
[----:B------:R1:W-:Y:S02]  /*4db0*/  @!P1 STG.E desc[UR8][R4.64], R2 ;  /* 0x0000000204009986 */ /* 0x0003e4000c101908 */
.L_x_220:
[----:B------:R-:W-:Y:S05]  /*4dc0*/  BSYNC.RECONVERGENT B0 ;  /* 0x0000000000007941 */ /* 0x000fea0003800200 */
.L_x_219:
[----:B------:R-:W-:Y:S05]  /*4dd0*/  BRA.U UP0, `(.L_x_228) ;  /* 0xfffffff900687547 */ /* 0x000fea000b83ffff */
[----:B------:R-:W3:Y:S01]  /*4de0*/  LDCU UR5, c[0x0][0x3c0] ;  /* 0x00007800ff0577ac */ /* 0x000ee20008000800 */
[----:B------:R-:W-:-:S04]  /*4df0*/  IADD3 R7, PT, PT, R0, R7, RZ ;  /* 0x0000000700077210 */ /* 0x000fc80007ffe0ff */
[----:B---3--:R-:W-:-:S13]  /*4e00*/  ISETP.GE.AND P0, PT, R7, UR5, PT ;  /* 0x0000000507007c0c */ /* 0x008fda000bf06270 */
[----:B------:R-:W-:Y:S05]  /*4e10*/  @P0 EXIT ;  /* 0x000000000000094d */ /* 0x000fea0003800000 */
[----:B------:R-:W-:Y:S05]  /*4e20*/  BRA `(.L_x_166) ;  /* 0xffffffe4001c7947 */ /* 0x000fea000383ffff */
.L_x_165:
[----:B012---:R-:W0:Y:S08]  /*4e30*/  LDC.64 R2, c[0x0][0x3b0] ;  /* 0x0000ec00ff027b82 */ /* 0x007e300000000a00 */
[----:B------:R-:W1:Y:S08]  /*4e40*/  LDC.64 R4, c[0x0][0x3a8] ;  /* 0x0000ea00ff047b82 */ /* 0x000e700000000a00 */
[----:B------:R-:W2:Y:S01]  /*4e50*/  LDC R9, c[0x0][0x3b8] ;  /* 0x0000ee00ff097b82 */ /* 0x000ea20000000800 */
[----:B0-----:R-:W-:-:S06]  /*4e60*/  IMAD.WIDE R2, R7, 0x4, R2 ;  /* 0x0000000407027825 */ /* 0x001fcc00078e0202 */
        /* <DEDUP_REMOVED lines=21> */
.L_x_233:
        /* <DEDUP_REMOVED lines=23> */
.L_x_232:
[----:B------:R-:W-:Y:S05]  /*5130*/  BSYNC.RECONVERGENT B1 ;  /* 0x0000000000017941 */ /* 0x000fea0003800200 */
.L_x_231:
        /* <DEDUP_REMOVED lines=20> */
.L_x_235:
[----:B------:R-:W-:Y:S05]  /*5280*/  BSYNC.RECONVERGENT B1 ;  /* 0x0000000000017941 */ /* 0x000fea0003800200 */
.L_x_234:
[----:B------:R-:W-:Y:S05]  /*5290*/  @!P1 BRA `(.L_x_230) ;  /* 0x00000000005c9947 */ /* 0x000fea0003800000 */
[----:B0-----:R-:W0:Y:S01]  /*52a0*/  LDC.64 R10, c[0x0][0x380] ;  /* 0x0000e000ff0a7b82 */ /* 0x001e220000000a00 */
[----:B--2---:R-:W-:Y:S01]  /*52b0*/  LOP3.LUT R4, R14, 0x1, RZ, 0xc0, !PT ;  /* 0x000000010e047812 */ /* 0x004fe200078ec0ff */
        /* <DEDUP_REMOVED lines=16> */
.L_x_237:
[----:B------:R-:W-:Y:S05]  /*53c0*/  BSYNC.RECONVERGENT B1 ;  /* 0x0000000000017941 */ /* 0x000fea0003800200 */
.L_x_236:
[----:B0-2---:R-:W-:-:S04]  /*53d0*/  @!P1 IMAD.WIDE R4, R3, 0x4, R10 ;  /* 0x0000000403049825 */ /* 0x005fc800078e020a */
[----:B-1----:R-:W-:Y:S01]  /*53e0*/  @!P1 IMAD.WIDE R8, R3, 0x4, R12 ;  /* 0x0000000403089825 */ /* 0x002fe200078e020c */
[----:B------:R1:W-:Y:S04]  /*53f0*/  @!P1 STG.E desc[UR8][R4.64], R17 ;  /* 0x0000001104009986 */ /* 0x0003e8000c101908 */
[----:B------:R1:W-:Y:S02]  /*5400*/  @!P1 STG.E desc[UR8][R8.64], R2 ;  /* 0x0000000208009986 */ /* 0x0003e4000c101908 */
.L_x_230:
[----:B------:R-:W-:Y:S05]  /*5410*/  BSYNC.RECONVERGENT B0 ;  /* 0x0000000000007941 */ /* 0x000fea0003800200 */
.L_x_229:
[----:B------:R-:W3:Y:S01]  /*5420*/  LDCU UR4, c[0x0][0x3c0] ;  /* 0x00007800ff0477ac */ /* 0x000ee20008000800 */
[----:B------:R-:W-:-:S04]  /*5430*/  IADD3 R7, PT, PT, R0, R7, RZ ;  /* 0x0000000700077210 */ /* 0x000fc80007ffe0ff */
[----:B---3--:R-:W-:-:S13]  /*5440*/  ISETP.GE.AND P0, PT, R7, UR4, PT ;  /* 0x0000000407007c0c */ /* 0x008fda000bf06270 */
[----:B------:R-:W-:Y:S05]  /*5450*/  @!P0 BRA `(.L_x_165) ;  /* 0xfffffff800748947 */ /* 0x000fea000383ffff */
[----:B------:R-:W-:Y:S05]  /*5460*/  EXIT ;  /* 0x000000000000794d */ /* 0x000fea0003800000 */
.L_x_238:
        /* <DEDUP_REMOVED lines=9> */
.L_x_265:


//--------------------- .text._Z10sample1HopPiS_PKiS1_S1_iiy --------------------------
	.section	.text._Z10sample1HopPiS_PKiS1_S1_iiy,"ax",@progbits
	.align	128
        .global         _Z10sample1HopPiS_PKiS1_S1_iiy
        .type           _Z10sample1HopPiS_PKiS1_S1_iiy,@function
        .size           _Z10sample1HopPiS_PKiS1_S1_iiy,(.L_x_266 - _Z10sample1HopPiS_PKiS1_S1_iiy)
        .other          _Z10sample1HopPiS_PKiS1_S1_iiy,@"STO_CUDA_ENTRY STV_DEFAULT"
_Z10sample1HopPiS_PKiS1_S1_iiy:
.text._Z10sample1HopPiS_PKiS1_S1_iiy:
        /* <DEDUP_REMOVED lines=11> */
[----:B------:R-:W-:Y:S01]  /*00b0*/  LOP3.LUT R2, R2, 0xf7dcefdd, RZ, 0x3c, !PT ;  /* 0xf7dcefdd02027812 */ /* 0x000fe200078e3cff */
[----:B------:R-:W0:Y:S01]  /*00c0*/  LDCU.64 UR4, c[0x0][0x358] ;  /* 0x00006b00ff0477ac */ /* 0x000e220008000a00 */
[----:B------:R-:W-:-:S03]  /*00d0*/  LOP3.LUT R0, R0, 0xaad26b49, RZ, 0x3c, !PT ;  /* 0xaad26b4900007812 */ /* 0x000fc600078e3cff */
[----:B------:R-:W-:Y:S02]  /*00e0*/  IMAD R9, R2, -0x658354e5, RZ ;  /* 0x9a7cab1b02097824 */ /* 0x000fe400078e02ff */
[----:B------:R-:W-:Y:S02]  /*00f0*/  IMAD R0, R0, 0x4182bed5, RZ ;  /* 0x4182bed500007824 */ /* 0x000fe400078e02ff */
[C---:B------:R-:W-:Y:S01]  /*0100*/  VIADD R10, R9.reuse, 0x1f123bb5 ;  /* 0x1f123bb5090a7836 */ /* 0x040fe20000000000 */
[----:B------:R-:W-:Y:S01]  /*0110*/  LOP3.LUT R11, R9, 0x5491333, RZ, 0x3c, !PT ;  /* 0x05491333090b7812 */ /* 0x000fe200078e3cff */
[C---:B------:R-:W-:Y:S01]  /*0120*/  VIADD R8, R0.reuse, 0x583f19 ;  /* 0x00583f1900087836 */ /* 0x040fe20000000000 */
[C---:B------:R-:W-:Y:S01]  /*0130*/  IADD3 R9, PT, PT, R0.reuse, 0x64f0c9, R9 ;  /* 0x0064f0c900097810 */ /* 0x040fe20007ffe009 */
[C---:B------:R-:W-:Y:S01]  /*0140*/  VIADD R6, R0.reuse, 0x75bcd15 ;  /* 0x075bcd1500067836 */ /* 0x040fe20000000000 */
[----:B------:R-:W-:-:S07]  /*0150*/  LOP3.LUT R7, R0, 0x159a55e5, RZ, 0x3c, !PT ;  /* 0x159a55e500077812 */ /* 0x000fce00078e3cff */
.L_x_252:
[----:B01-3--:R-:W1:Y:S08]  /*0160*/  LDC.64 R12, c[0x0][0x3a0] ;  /* 0x0000e800ff0c7b82 */ /* 0x00be700000000a00 */
[----:B--2---:R-:W2:Y:S08]  /*0170*/  LDC.64 R14, c[0x0][0x398] ;  /* 0x0000e600ff0e7b82 */ /* 0x004eb00000000a00 */
[----:B----4-:R-:W3:Y:S01]  /*0180*/  LDC.64 R16, c[0x0][0x3a8] ;  /* 0x0000ea00ff107b82 */ /* 0x010ee20000000a00 */
[----:B-1----:R-:W-:-:S05]  /*0190*/  IMAD.WIDE R12, R18, 0x4, R12 ;  /* 0x00000004120c7825 */ /* 0x002fca00078e020c */
[----:B0-----:R-:W2:Y:S02]  /*01a0*/  LDG.E R5, desc[UR4][R12.64] ;  /* 0x000000040c057981 */ /* 0x001ea4000c1e1900 */
[----:B--2---:R-:W-:-:S05]  /*01b0*/  IMAD.WIDE R14, R5, 0x4, R14 ;  /* 0x00000004050e7825 */ /* 0x004fca00078e020e */
[----:B------:R-:W2:Y:S04]  /*01c0*/  LDG.E R4, desc[UR4][R14.64] ;  /* 0x000000040e047981 */ /* 0x000ea8000c1e1900 */
[----:B------:R-:W2:Y:S01]  /*01d0*/  LDG.E R3, desc[UR4][R14.64+0x4] ;  /* 0x000004040e037981 */ /* 0x000ea2000c1e1900 */
[----:B---3--:R-:W-:Y:S01]  /*01e0*/  IMAD R2, R18, R16, RZ ;  /* 0x0000001012027224 */ /* 0x008fe200078e02ff */
[----:B------:R-:W-:Y:S01]  /*01f0*/  IADD3 R18, PT, PT, R19, R18, RZ ;  /* 0x0000001213127210 */ /* 0x000fe20007ffe0ff */
[----:B------:R-:W-:Y:S03]  /*0200*/  BSSY.RECONVERGENT B0, `(.L_x_239) ;  /* 0x00000ed000007945 */ /* 0x000fe60003800200 */
[----:B------:R-:W-:Y:S01]  /*0210*/  ISETP.GE.AND P0, PT, R18, R17, PT ;  /* 0x000000111200720c */ /* 0x000fe20003f06270 */
[----:B--2---:R-:W-:-:S05]  /*0220*/  IMAD.IADD R0, R3, 0x1, -R4 ;  /* 0x0000000103007824 */ /* 0x004fca00078e0a04 */
[----:B------:R-:W-:-:S13]  /*0230*/  ISETP.GE.AND P1, PT, R0, 0x1, PT ;  /* 0x000000010000780c */ /* 0x000fda0003f26270 */
[----:B------:R-:W-:Y:S05]  /*0240*/  @!P1 BRA `(.L_x_240) ;  /* 0x0000000c00a09947 */ /* 0x000fea0003800000 */
[----:B------:R-:W-:Y:S01]  /*0250*/  IMAD.IADD R12, R4, 0x1, -R3 ;  /* 0x00000001040c7824 */ /* 0x000fe200078e0a03 */
[----:B------:R-:W-:Y:S01]  /*0260*/  BSSY.RECONVERGENT B1, `(.L_x_241) ;  /* 0x0000080000017945 */ /* 0x000fe20003800200 */
[----:B------:R-:W-:Y:S01]  /*0270*/  LOP3.LUT R28, R0, 0x3, RZ, 0xc0, !PT ;  /* 0x00000003001c7812 */ /* 0x000fe200078ec0ff */
[----:B------:R-:W-:Y:S01]  /*0280*/  IMAD.MOV.U32 R26, RZ, RZ, R9 ;  /* 0x000000ffff1a7224 */ /* 0x000fe200078e0009 */
[----:B------:R-:W-:Y:S01]  /*0290*/  MOV R27, R2 ;  /* 0x00000002001b7202 */ /* 0x000fe20000000f00 */
[----:B------:R-:W-:Y:S01]  /*02a0*/  IMAD.MOV.U32 R25, RZ, RZ, R7 ;  /* 0x000000ffff197224 */ /* 0x000fe200078e0007 */
[----:B------:R-:W-:Y:S01]  /*02b0*/  ISETP.GT.U32.AND P1, PT, R12, -0x4, PT ;  /* 0xfffffffc0c00780c */ /* 0x000fe20003f24070 */
[----:B------:R-:W-:Y:S01]  /*02c0*/  IMAD.MOV.U32 R23, RZ, RZ, R11 ;  /* 0x000000ffff177224 */ /* 0x000fe200078e000b */
[----:B------:R-:W-:Y:S01]  /*02d0*/  MOV R24, R10 ;  /* 0x0000000a00187202 */ /* 0x000fe20000000f00 */
[----:B------:R-:W-:-:S10]  /*02e0*/  IMAD.MOV.U32 R22, RZ, RZ, R8 ;  /* 0x000000ffff167224 */ /* 0x000fd400078e0008 */
[----:B------:R-:W-:Y:S05]  /*02f0*/  @P1 BRA `(.L_x_242) ;  /* 0x0000000400d81947 */ /* 0x000fea0003800000 */
[----:B------:R-:W0:Y:S01]  /*0300*/  I2F.U32.RP R12, R0 ;  /* 0x00000000000c7306 */ /* 0x000e220000209000 */
[----:B------:R-:W-:Y:S01]  /*0310*/  IMAD.MOV R15, RZ, RZ, -R0 ;  /* 0x000000ffff0f7224 */ /* 0x000fe200078e0a00 */
[C---:B------:R-:W-:Y:S01]  /*0320*/  LOP3.LUT R22, R0.reuse, 0x7ffffffc, RZ, 0xc0, !PT ;  /* 0x7ffffffc00167812 */ /* 0x040fe200078ec0ff */
[----:B------:R-:W-:Y:S01]  /*0330*/  IMAD.MOV.U32 R20, RZ, RZ, RZ ;  /* 0x000000ffff147224 */ /* 0x000fe200078e00ff */
[----:B------:R-:W-:Y:S01]  /*0340*/  BSSY.RECONVERGENT B2, `(.L_x_243) ;  /* 0x0000069000027945 */ /* 0x000fe20003800200 */
[----:B------:R-:W-:Y:S02]  /*0350*/  ISETP.NE.U32.AND P1, PT, R0, RZ, PT ;  /* 0x000000ff0000720c */ /* 0x000fe40003f25070 */
[----:B------:R-:W-:Y:S01]  /*0360*/  IADD3 R9, PT, PT, R9, 0xb0f8a, RZ ;  /* 0x000b0f8a09097810 */ /* 0x000fe20007ffe0ff */
[----:B------:R-:W-:Y:S01]  /*0370*/  IMAD.MOV R22, RZ, RZ, -R22 ;  /* 0x000000ffff167224 */ /* 0x000fe200078e0a16 */
[----:B0-----:R-:W0:Y:S02]  /*0380*/  MUFU.RCP R12, R12 ;  /* 0x0000000c000c7308 */ /* 0x001e240000001000 */
[----:B0-----:R-:W-:-:S06]  /*0390*/  IADD3 R13, PT, PT, R12, 0xffffffe, RZ ;  /* 0x0ffffffe0c0d7810 */ /* 0x001fcc0007ffe0ff */
[----:B------:R-:W0:Y:S02]  /*03a0*/  F2I.FTZ.U32.TRUNC.NTZ R21, R13 ;  /* 0x0000000d00157305 */ /* 0x000e24000021f000 */
[----:B0-----:R-:W-:-:S04]  /*03b0*/  IMAD R15, R15, R21, RZ ;  /* 0x000000150f0f7224 */ /* 0x001fc800078e02ff */
[----:B------:R-:W-:Y:S01]  /*03c0*/  IMAD.HI.U32 R20, R21, R15, R20 ;  /* 0x0000000f15147227 */ /* 0x000fe200078e0014 */
[----:B------:R-:W-:-:S07]  /*03d0*/  LOP3.LUT R21, RZ, R0, RZ, 0x33, !PT ;  /* 0x00000000ff157212 */ /* 0x000fce00078e33ff */
.L_x_244:
[----:B------:R-:W-:Y:S01]  /*03e0*/  SHF.R.U32.HI R13, RZ, 0x2, R6 ;  /* 0x00000002ff0d7819 */ /* 0x000fe20000011606 */
[----:B-1----:R-:W-:-:S03]  /*03f0*/  IMAD.SHL.U32 R15, R8, 0x10, RZ ;  /* 0x00000010080f7824 */ /* 0x002fc600078e00ff */
[----:B------:R-:W-:-:S04]  /*0400*/  LOP3.LUT R13, R13, R6, RZ, 0x3c, !PT ;  /* 0x000000060d0d7212 */ /* 0x000fc800078e3cff */
[----:B------:R-:W-:-:S04]  /*0410*/  SHF.L.U32 R6, R13, 0x1, RZ ;  /* 0x000000010d067819 */ /* 0x000fc800000006ff */
[----:B------:R-:W-:-:S04]  /*0420*/  LOP3.LUT R6, R8, R15, R6, 0x96, !PT ;  /* 0x0000000f08067212 */ /* 0x000fc800078e9606 */
[----:B------:R-:W-:-:S04]  /*0430*/  LOP3.LUT R25, R6, R13, RZ, 0x3c, !PT ;  /* 0x0000000d06197212 */ /* 0x000fc800078e3cff */
[----:B------:R-:W-:-:S05]  /*0440*/  IADD3 R13, PT, PT, R9, -0x587c5, R25 ;  /* 0xfffa783b090d7810 */ /* 0x000fca0007ffe019 */
[----:B------:R-:W-:-:S04]  /*0450*/  IMAD.HI.U32 R6, R20, R13, RZ ;  /* 0x0000000d14067227 */ /* 0x000fc800078e00ff */
[----:B------:R-:W-:-:S04]  /*0460*/  IMAD.MOV R6, RZ, RZ, -R6 ;  /* 0x000000ffff067224 */ /* 0x000fc800078e0a06 */
        /* <DEDUP_REMOVED lines=8> */
[----:B0-----:R-:W-:-:S05]  /*04f0*/  IMAD.WIDE.U32 R14, R15, 0x4, R12 ;  /* 0x000000040f0e7825 */ /* 0x001fca00078e000c */
[----:B------:R0:W2:Y:S01]  /*0500*/  LDG.E R17, desc[UR4][R14.64] ;  /* 0x000000040e117981 */ /* 0x0000a2000c1e1900 */
[----:B------:R-:W-:Y:S02]  /*0510*/  SHF.R.U32.HI R6, RZ, 0x2, R7 ;  /* 0x00000002ff067819 */ /* 0x000fe40000011607 */
[----:B------:R-:W-:Y:S02]  /*0520*/  SHF.L.U32 R24, R25, 0x4, RZ ;  /* 0x0000000419187819 */ /* 0x000fe400000006ff */
[----:B------:R-:W-:-:S05]  /*0530*/  LOP3.LUT R6, R6, R7, RZ, 0x3c, !PT ;  /* 0x0000000706067212 */ /* 0x000fca00078e3cff */
[----:B------:R-:W-:Y:S01]  /*0540*/  IMAD.SHL.U32 R7, R6, 0x2, RZ ;  /* 0x0000000206077824 */ /* 0x000fe200078e00ff */
[----:B0-----:R-:W0:Y:S04]  /*0550*/  LDC.64 R14, c[0x0][0x388] ;  /* 0x0000e200ff0e7b82 */ /* 0x001e280000000a00 */
[----:B------:R-:W-:-:S04]  /*0560*/  LOP3.LUT R7, R25, R24, R7, 0x96, !PT ;  /* 0x0000001819077212 */ /* 0x000fc800078e9607 */
[----:B------:R-:W-:-:S05]  /*0570*/  LOP3.LUT R24, R7, R6, RZ, 0x3c, !PT ;  /* 0x0000000607187212 */ /* 0x000fca00078e3cff */
[----:B------:R-:W-:-:S04]  /*0580*/  IMAD.IADD R7, R24, 0x1, R9 ;  /* 0x0000000118077824 */ /* 0x000fc800078e0209 */
[----:B------:R-:W-:-:S04]  /*0590*/  IMAD.HI.U32 R6, R20, R7, RZ ;  /* 0x0000000714067227 */ /* 0x000fc800078e00ff */
[----:B------:R-:W-:Y:S02]  /*05a0*/  IMAD.MOV R6, RZ, RZ, -R6 ;  /* 0x000000ffff067224 */ /* 0x000fe400078e0a06 */
[----:B0-----:R-:W-:-:S04]  /*05b0*/  IMAD.WIDE R14, R2, 0x4, R14 ;  /* 0x00000004020e7825 */ /* 0x001fc800078e020e */
[----:B------:R-:W-:Y:S02]  /*05c0*/  IMAD R23, R0, R6, R7 ;  /* 0x0000000600177224 */ /* 0x000fe400078e0207 */
[----:B------:R-:W0:Y:S03]  /*05d0*/  LDC.64 R6, c[0x0][0x380] ;  /* 0x0000e000ff067b82 */ /* 0x000e260000000a00 */
[----:B------:R-:W-:-:S13]  /*05e0*/  ISETP.GE.U32.AND P2, PT, R23, R0, PT ;  /* 0x000000001700720c */ /* 0x000fda0003f46070 */
[----:B------:R-:W-:-:S04]  /*05f0*/  @P2 IADD3 R23, PT, PT, -R0, R23, RZ ;  /* 0x0000001700172210 */ /* 0x000fc80007ffe1ff */
[----:B------:R-:W-:Y:S01]  /*0600*/  ISETP.GE.U32.AND P2, PT, R23, R0, PT ;  /* 0x000000001700720c */ /* 0x000fe20003f46070 */
[----:B0-----:R-:W-:-:S12]  /*0610*/  IMAD.WIDE R6, R2, 0x4, R6 ;  /* 0x0000000402067825 */ /* 0x001fd800078e0206 */
[----:B------:R-:W-:-:S05]  /*0620*/  @P2 IMAD.IADD R23, R23, 0x1, -R0 ;  /* 0x0000000117172824 */ /* 0x000fca00078e0a00 */
[----:B------:R-:W-:-:S05]  /*0630*/  SEL R23, R21, R23, !P1 ;  /* 0x0000001715177207 */ /* 0x000fca0004800000 */
[----:B------:R-:W-:-:S04]  /*0640*/  IMAD.IADD R23, R4, 0x1, R23 ;  /* 0x0000000104177824 */ /* 0x000fc800078e0217 */
[----:B------:R-:W-:Y:S01]  /*0650*/  IMAD.WIDE.U32 R26, R23, 0x4, R12 ;  /* 0x00000004171a7825 */ /* 0x000fe200078e000c */
[----:B--2---:R0:W-:Y:S04]  /*0660*/  STG.E desc[UR4][R6.64], R17 ;  /* 0x0000001106007986 */ /* 0x0041e8000c101904 */
[----:B------:R-:W-:Y:S04]  /*0670*/  STG.E desc[UR4][R14.64], R5 ;  /* 0x000000050e007986 */ /* 0x000fe8000c101904 */
[----:B------:R-:W2:Y:S01]  /*0680*/  LDG.E R27, desc[UR4][R26.64] ;  /* 0x000000041a1b7981 */ /* 0x000ea2000c1e1900 */
[----:B------:R-:W-:Y:S01]  /*0690*/  SHF.R.U32.HI R23, RZ, 0x2, R10 ;  /* 0x00000002ff177819 */ /* 0x000fe2000001160a */
[----:B------:R-:W-:-:S03]  /*06a0*/  IMAD.SHL.U32 R29, R24, 0x10, RZ ;  /* 0x00000010181d7824 */ /* 0x000fc600078e00ff */
[----:B------:R-:W-:-:S04]  /*06b0*/  LOP3.LUT R23, R23, R10, RZ, 0x3c, !PT ;  /* 0x0000000a17177212 */ /* 0x000fc800078e3cff */
[----:B------:R-:W-:-:S04]  /*06c0*/  SHF.L.U32 R10, R23, 0x1, RZ ;  /* 0x00000001170a7819 */ /* 0x000fc800000006ff */
[----:B------:R-:W-:-:S04]  /*06d0*/  LOP3.LUT R10, R24, R29, R10, 0x96, !PT ;  /* 0x0000001d180a7212 */ /* 0x000fc800078e960a */
[----:B------:R-:W-:-:S04]  /*06e0*/  LOP3.LUT R23, R10, R23, RZ, 0x3c, !PT ;  /* 0x000000170a177212 */ /* 0x000fc800078e3cff */
[----:B0-----:R-:W-:-:S05]  /*06f0*/  IADD3 R17, PT, PT, R9, 0x587c5, R23 ;  /* 0x000587c509117810 */ /* 0x001fca0007ffe017 */
        /* <DEDUP_REMOVED lines=8> */
[----:B------:R-:W-:Y:S01]  /*0780*/  IMAD.IADD R17, R4, 0x1, R17 ;  /* 0x0000000104117824 */ /* 0x000fe200078e0211 */
[----:B------:R-:W-:Y:S01]  /*0790*/  SHF.R.U32.HI R10, RZ, 0x2, R11 ;  /* 0x00000002ff0a7819 */ /* 0x000fe2000001160b */
[----:B--2---:R0:W-:Y:S04]  /*07a0*/  STG.E desc[UR4][R6.64+0x4], R27 ;  /* 0x0000041b06007986 */ /* 0x0041e8000c101904 */
[----:B------:R-:W-:Y:S01]  /*07b0*/  STG.E desc[UR4][R14.64+0x4], R5 ;  /* 0x000004050e007986 */ /* 0x000fe2000c101904 */
[----:B0-----:R-:W-:-:S06]  /*07c0*/  IMAD.WIDE.U32 R26, R17, 0x4, R12 ;  /* 0x00000004111a7825 */ /* 0x001fcc00078e000c */
[----:B------:R-:W2:Y:S01]  /*07d0*/  LDG.E R27, desc[UR4][R26.64] ;  /* 0x000000041a1b7981 */ /* 0x000ea2000c1e1900 */
[----:B------:R-:W-:Y:S01]  /*07e0*/  LOP3.LUT R10, R10, R11, RZ, 0x3c, !PT ;  /* 0x0000000b0a0a7212 */ /* 0x000fe200078e3cff */
[----:B------:R-:W-:Y:S02]  /*07f0*/  IMAD.SHL.U32 R30, R23, 0x10, RZ ;  /* 0x00000010171e7824 */ /* 0x000fe400078e00ff */
[----:B------:R-:W-:Y:S01]  /*0800*/  IMAD.MOV.U32 R17, RZ, RZ, R8 ;  /* 0x000000ffff117224 */ /* 0x000fe200078e0008 */
[----:B------:R-:W-:-:S04]  /*0810*/  SHF.L.U32 R11, R10, 0x1, RZ ;  /* 0x000000010a0b7819 */ /* 0x000fc800000006ff */
        /* <DEDUP_REMOVED lines=13> */
[----:B--2---:R-:W-:Y:S04]  /*08f0*/  STG.E desc[UR4][R6.64+0x8], R27 ;  /* 0x0000081b06007986 */ /* 0x004fe8000c101904 */
[----:B------:R-:W-:Y:S04]  /*0900*/  STG.E desc[UR4][R14.64+0x8], R5 ;  /* 0x000008050e007986 */ /* 0x000fe8000c101904 */
[----:B------:R-:W2:Y:S01]  /*0910*/  LDG.E R13, desc[UR4][R12.64] ;  /* 0x000000040c0d7981 */ /* 0x000ea2000c1e1900 */
[----:B------:R-:W-:Y:S01]  /*0920*/  VIADD R22, R22, 0x4 ;  /* 0x0000000416167836 */ /* 0x000fe20000000000 */
[----:B------:R-:W-:Y:S01]  /*0930*/  IADD3 R2, PT, PT, R2, 0x4, RZ ;  /* 0x0000000402027810 */ /* 0x000fe20007ffe0ff */
[----:B------:R-:W-:Y:S01]  /*0940*/  IMAD.MOV.U32 R10, RZ, RZ, R24 ;  /* 0x000000ffff0a7224 */ /* 0x000fe200078e0018 */
[----:B------:R-:W-:Y:S01]  /*0950*/  MOV R11, R23 ;  /* 0x00000017000b7202 */ /* 0x000fe20000000f00 */
[----:B------:R-:W-:Y:S01]  /*0960*/  VIADD R9, R9, 0x161f14 ;  /* 0x00161f1409097836 */ /* 0x000fe20000000000 */
[----:B------:R-:W-:Y:S01]  /*0970*/  ISETP.NE.AND P2, PT, R22, RZ, PT ;  /* 0x000000ff1600720c */ /* 0x000fe20003f45270 */
[----:B--2---:R0:W-:Y:S04]  /*0980*/  STG.E desc[UR4][R6.64+0xc], R13 ;  /* 0x00000c0d06007986 */ /* 0x0041e8000c101904 */
[----:B------:R1:W-:Y:S01]  /*0990*/  STG.E desc[UR4][R14.64+0xc], R5 ;  /* 0x00000c050e007986 */ /* 0x0003e2000c101904 */
[----:B0-----:R-:W-:-:S02]  /*09a0*/  IMAD.MOV.U32 R6, RZ, RZ, R17 ;  /* 0x000000ffff067224 */ /* 0x001fc400078e0011 */
[----:B------:R-:W-:-:S05]  /*09b0*/  IMAD.MOV.U32 R7, RZ, RZ, R25 ;  /* 0x000000ffff077224 */ /* 0x000fca00078e0019 */
[----:B------:R-:W-:Y:S05]  /*09c0*/  @P2 BRA `(.L_x_244) ;  /* 0xfffffff800842947 */ /* 0x000fea000383ffff */
[----:B------:R-:W-:Y:S05]  /*09d0*/  BSYNC.RECONVERGENT B2 ;  /* 0x0000000000027941 */ /* 0x000fea0003800200 */
.L_x_243:
[----:B------:R-:W-:Y:S01]  /*09e0*/  VIADD R9, R9, 0xfff4f076 ;  /* 0xfff4f07609097836 */ /* 0x000fe20000000000 */
[----:B------:R-:W-:Y:S01]  /*09f0*/  MOV R6, R17 ;  /* 0x0000001100067202 */ /* 0x000fe20000000f00 */
[----:B------:R-:W-:Y:S01]  /*0a00*/  IMAD.MOV.U32 R27, RZ, RZ, R2 ;  /* 0x000000ffff1b7224 */ /* 0x000fe200078e0002 */
[----:B------:R-:W-:Y:S01]  /*0a10*/  MOV R7, R25 ;  /* 0x0000001900077202 */ /* 0x000fe20000000f00 */
[----:B------:R-:W-:Y:S01]  /*0a20*/  IMAD.MOV.U32 R22, RZ, RZ, R8 ;  /* 0x000000ffff167224 */ /* 0x000fe200078e0008 */
[----:B------:R-:W-:Y:S01]  /*0a30*/  MOV R26, R9 ;  /* 0x00000009001a7202 */ /* 0x000fe20000000f00 */
[----:B------:R-:W-:Y:S02]  /*0a40*/  IMAD.MOV.U32 R10, RZ, RZ, R24 ;  /* 0x000000ffff0a7224 */ /* 0x000fe400078e0018 */
[----:B------:R-:W-:-:S07]  /*0a50*/  IMAD.MOV.U32 R11, RZ, RZ, R23 ;  /* 0x000000ffff0b7224 */ /* 0x000fce00078e0017 */
.L_x_242:
[----:B------:R-:W-:Y:S05]  /*0a60*/  BSYNC.RECONVERGENT B1 ;  /* 0x0000000000017941 */ /* 0x000fea0003800200 */
.L_x_241:
[----:B------:R-:W-:-:S13]  /*0a70*/  ISETP.NE.AND P1, PT, R28, RZ, PT ;  /* 0x000000ff1c00720c */ /* 0x000fda0003f25270 */
[----:B------:R-:W-:Y:S05]  /*0a80*/  @!P1 BRA `(.L_x_240) ;  /* 0x0000000400909947 */ /* 0x000fea0003800000 */
[----:B------:R-:W0:Y:S01]  /*0a90*/  I2F.U32.RP R8, R0 ;  /* 0x0000000000087306 */ /* 0x000e220000209000 */
[----:B------:R-:W-:Y:S01]  /*0aa0*/  SHF.R.U32.HI R9, RZ, 0x2, R6 ;  /* 0x00000002ff097819 */ /* 0x000fe20000011606 */
[----:B------:R-:W-:Y:S01]  /*0ab0*/  IMAD.MOV R11, RZ, RZ, -R0 ;  /* 0x000000ffff0b7224 */ /* 0x000fe200078e0a00 */
[----:B------:R-:W2:Y:S01]  /*0ac0*/  LDC.64 R12, c[0x0][0x390] ;  /* 0x0000e400ff0c7b82 */ /* 0x000ea20000000a00 */
[----:B------:R-:W-:Y:S02]  /*0ad0*/  LOP3.LUT R17, RZ, R0, RZ, 0x33, !PT ;  /* 0x00000000ff117212 */ /* 0x000fe400078e33ff */
[----:B------:R-:W-:Y:S01]  /*0ae0*/  LOP3.LUT R21, R9, R6, RZ, 0x3c, !PT ;  /* 0x0000000609157212 */ /* 0x000fe200078e3cff */
[----:B------:R-:W-:Y:S01]  /*0af0*/  HFMA2 R6, -RZ, RZ, 0, 0 ;  /* 0x00000000ff067431 */ /* 0x000fe200000001ff */
[----:B------:R-:W-:-:S03]  /*0b00*/  SHF.L.U32 R9, R22, 0x4, RZ ;  /* 0x0000000416097819 */ /* 0x000fc600000006ff */
[----:B------:R-:W-:Y:S01]  /*0b10*/  IMAD.SHL.U32 R2, R21, 0x2, RZ ;  /* 0x0000000215027824 */ /* 0x000fe200078e00ff */
[----:B------:R-:W3:Y:S01]  /*0b20*/  LDC.64 R30, c[0x0][0x380] ;  /* 0x0000e000ff1e7b82 */ /* 0x000ee20000000a00 */
[----:B0-----:R-:W0:Y:S03]  /*0b30*/  MUFU.RCP R8, R8 ;  /* 0x0000000800087308 */ /* 0x001e260000001000 */
[----:B------:R-:W-:Y:S01]  /*0b40*/  LOP3.LUT R2, R22, R9, R2, 0x96, !PT ;  /* 0x0000000916027212 */ /* 0x000fe200078e9602 */
[----:B------:R-:W-:-:S03]  /*0b50*/  VIADD R9, R26, 0x587c5 ;  /* 0x000587c51a097836 */ /* 0x000fc60000000000 */
[----:B------:R-:W-:Y:S01]  /*0b60*/  LOP3.LUT R21, R2, R21, RZ, 0x3c, !PT ;  /* 0x0000001502157212 */ /* 0x000fe200078e3cff */
[----:B-1----:R-:W1:Y:S01]  /*0b70*/  LDC.64 R14, c[0x0][0x388] ;  /* 0x0000e200ff0e7b82 */ /* 0x002e620000000a00 */
[----:B0-----:R-:W-:-:S06]  /*0b80*/  VIADD R7, R8, 0xffffffe ;  /* 0x0ffffffe08077836 */ /* 0x001fcc0000000000 */
[----:B------:R-:W0:Y:S02]  /*0b90*/  F2I.FTZ.U32.TRUNC.NTZ R7, R7 ;  /* 0x0000000700077305 */ /* 0x000e24000021f000 */
[----:B0-----:R-:W-:-:S04]  /*0ba0*/  IMAD R11, R11, R7, RZ ;  /* 0x000000070b0b7224 */ /* 0x001fc800078e02ff */
[----:B------:R-:W-:-:S04]  /*0bb0*/  IMAD.HI.U32 R20, R7, R11, R6 ;  /* 0x0000000b07147227 */ /* 0x000fc800078e0006 */
[----:B------:R-:W-:-:S04]  /*0bc0*/  IMAD.IADD R7, R21, 0x1, R9 ;  /* 0x0000000115077824 */ /* 0x000fc800078e0209 */
[----:B------:R-:W-:-:S04]  /*0bd0*/  IMAD.HI.U32 R2, R20, R7, RZ ;  /* 0x0000000714027227 */ /* 0x000fc800078e00ff */
[----:B------:R-:W-:-:S04]  /*0be0*/  IMAD.MOV R2, RZ, RZ, -R2 ;  /* 0x000000ffff027224 */ /* 0x000fc800078e0a02 */
[----:B------:R-:W-:-:S05]  /*0bf0*/  IMAD R7, R0, R2, R7 ;  /* 0x0000000200077224 */ /* 0x000fca00078e0207 */
[----:B------:R-:W-:-:S13]  /*0c00*/  ISETP.GE.U32.AND P1, PT, R7, R0, PT ;  /* 0x000000000700720c */ /* 0x000fda0003f26070 */
[C---:B------:R-:W-:Y:S02]  /*0c10*/  @P1 IADD3 R7, PT, PT, -R0.reuse, R7, RZ ;  /* 0x0000000700071210 */ /* 0x040fe40007ffe1ff */
[----:B------:R-:W-:Y:S02]  /*0c20*/  ISETP.NE.U32.AND P1, PT, R0, RZ, PT ;  /* 0x000000ff0000720c */ /* 0x000fe40003f25070 */
[----:B------:R-:W-:-:S13]  /*0c30*/  ISETP.GE.U32.AND P2, PT, R7, R0, PT ;  /* 0x000000000700720c */ /* 0x000fda0003f46070 */
[----:B------:R-:W-:-:S05]  /*0c40*/  @P2 IMAD.IADD R7, R7, 0x1, -R0 ;  /* 0x0000000107072824 */ /* 0x000fca00078e0a00 */
[----:B------:R-:W-:-:S05]  /*0c50*/  SEL R7, R17, R7, !P1 ;  /* 0x0000000711077207 */ /* 0x000fca0004800000 */
[----:B------:R-:W-:-:S04]  /*0c60*/  IMAD.IADD R7, R4, 0x1, R7 ;  /* 0x0000000104077824 */ /* 0x000fc800078e0207 */
[----:B--2---:R-:W-:-:S05]  /*0c70*/  IMAD.WIDE.U32 R6, R7, 0x4, R12 ;  /* 0x0000000407067825 */ /* 0x004fca00078e000c */
[----:B------:R0:W2:Y:S01]  /*0c80*/  LDG.E R29, desc[UR4][R6.64] ;  /* 0x00000004061d7981 */ /* 0x0000a2000c1e1900 */
[C---:B---3--:R-:W-:Y:S01]  /*0c90*/  IMAD.WIDE R30, R27.reuse, 0x4, R30 ;  /* 0x000000041b1e7825 */ /* 0x048fe200078e021e */
[----:B------:R-:W-:Y:S02]  /*0ca0*/  ISETP.NE.AND P2, PT, R28, 0x1, PT ;  /* 0x000000011c00780c */ /* 0x000fe40003f45270 */
[C---:B------:R-:W-:Y:S01]  /*0cb0*/  IADD3 R2, PT, PT, R27.reuse, 0x1, RZ ;  /* 0x000000011b027810 */ /* 0x040fe20007ffe0ff */
[----:B-1----:R-:W-:-:S04]  /*0cc0*/  IMAD.WIDE R14, R27, 0x4, R14 ;  /* 0x000000041b0e7825 */ /* 0x002fc800078e020e */
[----:B------:R-:W-:Y:S01]  /*0cd0*/  IMAD.MOV.U32 R11, RZ, RZ, R22 ;  /* 0x000000ffff0b7224 */ /* 0x000fe200078e0016 */
[----:B0-----:R-:W-:Y:S01]  /*0ce0*/  MOV R7, R24 ;  /* 0x0000001800077202 */ /* 0x001fe20000000f00 */
[----:B------:R-:W-:Y:S02]  /*0cf0*/  IMAD.MOV.U32 R10, RZ, RZ, R23 ;  /* 0x000000ffff0a7224 */ /* 0x000fe400078e0017 */
[----:B------:R-:W-:Y:S02]  /*0d00*/  IMAD.MOV.U32 R6, RZ, RZ, R25 ;  /* 0x000000ffff067224 */ /* 0x000fe400078e0019 */
[----:B------:R-:W-:Y:S01]  /*0d10*/  IMAD.MOV.U32 R8, RZ, RZ, R21 ;  /* 0x000000ffff087224 */ /* 0x000fe200078e0015 */
[----:B--2---:R0:W-:Y:S04]  /*0d20*/  STG.E desc[UR4][R30.64], R29 ;  /* 0x0000001d1e007986 */ /* 0x0041e8000c101904 */
[----:B------:R0:W-:Y:S01]  /*0d30*/  STG.E desc[UR4][R14.64], R5 ;  /* 0x000000050e007986 */ /* 0x0001e2000c101904 */
[----:B------:R-:W-:Y:S05]  /*0d40*/  @!P2 BRA `(.L_x_240) ;  /* 0x0000000000e0a947 */ /* 0x000fea0003800000 */
[----:B------:R-:W-:Y:S01]  /*0d50*/  SHF.R.U32.HI R2, RZ, 0x2, R25 ;  /* 0x00000002ff027819 */ /* 0x000fe20000011619 */
[----:B------:R-:W-:Y:S01]  /*0d60*/  VIADD R9, R26, 0xb0f8a ;  /* 0x000b0f8a1a097836 */ /* 0x000fe20000000000 */
[----:B------:R-:W-:Y:S02]  /*0d70*/  SHF.L.U32 R6, R21, 0x4, RZ ;  /* 0x0000000415067819 */ /* 0x000fe400000006ff */
[----:B------:R-:W-:-:S05]  /*0d80*/  LOP3.LUT R2, R2, R25, RZ, 0x3c, !PT ;  /* 0x0000001902027212 */ /* 0x000fca00078e3cff */
        /* <DEDUP_REMOVED lines=13> */
[----:B------:R-:W-:-:S05]  /*0e60*/  IMAD.WIDE.U32 R6, R7, 0x4, R12 ;  /* 0x0000000407067825 */ /* 0x000fca00078e000c */
[----:B0-----:R0:W2:Y:S01]  /*0e70*/  LDG.E R29, desc[UR4][R6.64] ;  /* 0x00000004061d7981 */ /* 0x0010a2000c1e1900 */
[----:B------:R-:W-:Y:S01]  /*0e80*/  LOP3.LUT R2, R0, 0x3, RZ, 0xc0, !PT ;  /* 0x0000000300027812 */ /* 0x000fe200078ec0ff */
[----:B------:R-:W-:Y:S01]  /*0e90*/  IMAD.MOV.U32 R10, RZ, RZ, R22 ;  /* 0x000000ffff0a7224 */ /* 0x000fe200078e0016 */
[----:B------:R-:W-:Y:S01]  /*0ea0*/  MOV R11, R21 ;  /* 0x00000015000b7202 */ /* 0x000fe20000000f00 */
[----:B------:R-:W-:Y:S01]  /*0eb0*/  IMAD.MOV.U32 R8, RZ, RZ, R25 ;  /* 0x000000ffff087224 */ /* 0x000fe200078e0019 */
[----:B------:R-:W-:Y:S01]  /*0ec0*/  ISETP.NE.AND P2, PT, R2, 0x2, PT ;  /* 0x000000020200780c */ /* 0x000fe20003f45270 */
[----:B------:R-:W-:Y:S02]  /*0ed0*/  VIADD R2, R27, 0x2 ;  /* 0x000000021b027836 */ /* 0x000fe40000000000 */
[----:B0-----:R-:W-:Y:S01]  /*0ee0*/  IMAD.MOV.U32 R7, RZ, RZ, R23 ;  /* 0x000000ffff077224 */ /* 0x001fe200078e0017 */
[----:B------:R-:W-:Y:S01]  /*0ef0*/  MOV R6, R24 ;  /* 0x0000001800067202 */ /* 0x000fe20000000f00 */
[----:B--2---:R2:W-:Y:S04]  /*0f00*/  STG.E desc[UR4][R30.64+0x4], R29 ;  /* 0x0000041d1e007986 */ /* 0x0045e8000c101904 */
[----:B------:R2:W-:Y:S04]  /*0f10*/  STG.E desc[UR4][R14.64+0x4], R5 ;  /* 0x000004050e007986 */ /* 0x0005e8000c101904 */
        /* <DEDUP_REMOVED lines=27> */
.L_x_240:
[----:B------:R-:W-:Y:S05]  /*10d0*/  BSYNC.RECONVERGENT B0 ;  /* 0x0000000000007941 */ /* 0x000fea0003800200 */
.L_x_239:
[----:B------:R-:W-:Y:S01]  /*10e0*/  ISETP.GE.AND P1, PT, R0, R16, PT ;  /* 0x000000100000720c */ /* 0x000fe20003f26270 */
[----:B------:R-:W-:-:S12]  /*10f0*/  BSSY.RECONVERGENT B0, `(.L_x_245) ;  /* 0x000004a000007945 */ /* 0x000fd80003800200 */
[----:B------:R-:W-:Y:S05]  /*1100*/  @P1 BRA `(.L_x_246) ;  /* 0x0000000400201947 */ /* 0x000fea0003800000 */
[----:B------:R-:W-:Y:S01]  /*1110*/  IADD3 R4, PT, PT, R4, R16, RZ ;  /* 0x0000001004047210 */ /* 0x000fe20007ffe0ff */
[----:B------:R-:W-:Y:S04]  /*1120*/  BSSY.RECONVERGENT B1, `(.L_x_247) ;  /* 0x0000020000017945 */ /* 0x000fe80003800200 */
[----:B------:R-:W-:Y:S02]  /*1130*/  IMAD.IADD R0, R3, 0x1, -R4 ;  /* 0x0000000103007824 */ /* 0x000fe400078e0a04 */
[----:B------:R-:W-:-:S03]  /*1140*/  IMAD.IADD R3, R4, 0x1, -R3 ;  /* 0x0000000104037824 */ /* 0x000fc600078e0a03 */
[----:B------:R-:W-:Y:S02]  /*1150*/  ISETP.GT.U32.AND P2, PT, R0, -0x8, PT ;  /* 0xfffffff80000780c */ /* 0x000fe40003f44070 */
[----:B------:R-:W-:-:S11]  /*1160*/  LOP3.LUT P1, R4, R3, 0x7, RZ, 0xc0, !PT ;  /* 0x0000000703047812 */ /* 0x000fd6000782c0ff */
[----:B------:R-:W-:Y:S05]  /*1170*/  @P2 BRA `(.L_x_248) ;  /* 0x0000000000682947 */ /* 0x000fea0003800000 */
[----:B---3--:R-:W3:Y:S01]  /*1180*/  LDC.64 R12, c[0x0][0x380] ;  /* 0x0000e000ff0c7b82 */ /* 0x008ee20000000a00 */
[----:B------:R-:W-:Y:S01]  /*1190*/  HFMA2 R0, -RZ, RZ, 0, 0 ;  /* 0x00000000ff007431 */ /* 0x000fe200000001ff */
[----:B------:R-:W-:-:S06]  /*11a0*/  LOP3.LUT R23, R3, 0xfffffff8, RZ, 0xc0, !PT ;  /* 0xfffffff803177812 */ /* 0x000fcc00078ec0ff */
[----:B012---:R-:W0:Y:S02]  /*11b0*/  LDC.64 R14, c[0x0][0x388] ;  /* 0x0000e200ff0e7b82 */ /* 0x007e240000000a00 */
.L_x_249:
[----:B---34-:R-:W-:-:S04]  /*11c0*/  IMAD.WIDE R16, R2, 0x4, R12 ;  /* 0x0000000402107825 */ /* 0x018fc800078e020c */
[----:B0-----:R-:W-:Y:S01]  /*11d0*/  IMAD.WIDE R20, R2, 0x4, R14 ;  /* 0x0000000402147825 */ /* 0x001fe200078e020e */
[----:B------:R4:W-:Y:S03]  /*11e0*/  STG.E desc[UR4][R16.64], RZ ;  /* 0x000000ff10007986 */ /* 0x0009e6000c101904 */
[----:B------:R-:W-:Y:S01]  /*11f0*/  VIADD R0, R0, 0x8 ;  /* 0x0000000800007836 */ /* 0x000fe20000000000 */
[----:B------:R4:W-:Y:S01]  /*1200*/  STG.E desc[UR4][R20.64], R5 ;  /* 0x0000000514007986 */ /* 0x0009e2000c101904 */
[----:B------:R-:W-:-:S03]  /*1210*/  VIADD R2, R2, 0x8 ;  /* 0x0000000802027836 */ /* 0x000fc60000000000 */
[----:B------:R4:W-:Y:S01]  /*1220*/  STG.E desc[UR4][R16.64+0x4], RZ ;  /* 0x000004ff10007986 */ /* 0x0009e2000c101904 */
[----:B------:R-:W-:-:S03]  /*1230*/  ISETP.NE.AND P2, PT, R0, R23, PT ;  /* 0x000000170000720c */ /* 0x000fc60003f45270 */
[----:B------:R4:W-:Y:S04]  /*1240*/  STG.E desc[UR4][R20.64+0x4], R5 ;  /* 0x0000040514007986 */ /* 0x0009e8000c101904 */
[----:B------:R4:W-:Y:S04]  /*1250*/  STG.E desc[UR4][R16.64+0x8], RZ ;  /* 0x000008ff10007986 */ /* 0x0009e8000c101904 */
        /* <DEDUP_REMOVED lines=10> */
[----:B------:R4:W-:Y:S01]  /*1300*/  STG.E desc[UR4][R20.64+0x1c], R5 ;  /* 0x00001c0514007986 */ /* 0x0009e2000c101904 */
[----:B------:R-:W-:Y:S05]  /*1310*/  @P2 BRA `(.L_x_249) ;  /* 0xfffffffc00a82947 */ /* 0x000fea000383ffff */
.L_x_248:
[----:B------:R-:W-:Y:S05]  /*1320*/  BSYNC.RECONVERGENT B1 ;  /* 0x0000000000017941 */ /* 0x000fea0003800200 */
.L_x_247:
[----:B------:R-:W-:Y:S05]  /*1330*/  @!P1 BRA `(.L_x_246) ;  /* 0x0000000000949947 */ /* 0x000fea0003800000 */
[----:B------:R-:W-:Y:S01]  /*1340*/  ISETP.GE.U32.AND P1, PT, R4, 0x4, PT ;  /* 0x000000040400780c */ /* 0x000fe20003f26070 */
[----:B------:R-:W-:Y:S01]  /*1350*/  BSSY.RECONVERGENT B1, `(.L_x_250) ;  /* 0x0000010000017945 */ /* 0x000fe20003800200 */
[----:B------:R-:W-:-:S11]  /*1360*/  LOP3.LUT P2, R0, R3, 0x3, RZ, 0xc0, !PT ;  /* 0x0000000303007812 */ /* 0x000fd6000784c0ff */
[----:B------:R-:W-:Y:S05]  /*1370*/  @!P1 BRA `(.L_x_251) ;  /* 0x0000000000349947 */ /* 0x000fea0003800000 */
[----:B0123--:R-:W0:Y:S08]  /*1380*/  LDC.64 R14, c[0x0][0x380] ;  /* 0x0000e000ff0e7b82 */ /* 0x00fe300000000a00 */
[----:B------:R-:W1:Y:S01]  /*1390*/  LDC.64 R12, c[0x0][0x388] ;  /* 0x0000e200ff0c7b82 */ /* 0x000e620000000a00 */
[----:B0-----:R-:W-:-:S05]  /*13a0*/  IMAD.WIDE R14, R2, 0x4, R14 ;  /* 0x00000004020e7825 */ /* 0x001fca00078e020e */
[----:B------:R0:W-:Y:S01]  /*13b0*/  STG.E desc[UR4][R14.64], RZ ;  /* 0x000000ff0e007986 */ /* 0x0001e2000c101904 */
[C---:B-1----:R-:W-:Y:S01]  /*13c0*/  IMAD.WIDE R12, R2.reuse, 0x4, R12 ;  /* 0x00000004020c7825 */ /* 0x042fe200078e020c */
[----:B------:R-:W-:-:S04]  /*13d0*/  IADD3 R2, PT, PT, R2, 0x4, RZ ;  /* 0x0000000402027810 */ /* 0x000fc80007ffe0ff */
[----:B------:R0:W-:Y:S04]  /*13e0*/  STG.E desc[UR4][R12.64], R5 ;  /* 0x000000050c007986 */ /* 0x0001e8000c101904 */
[----:B------:R0:W-:Y:S04]  /*13f0*/  STG.E desc[UR4][R14.64+0x4], RZ ;  /* 0x000004ff0e007986 */ /* 0x0001e8000c101904 */
[----:B------:R0:W-:Y:S04]  /*1400*/  STG.E desc[UR4][R12.64+0x4], R5 ;  /* 0x000004050c007986 */ /* 0x0001e8000c101904 */
[----:B------:R0:W-:Y:S04]  /*1410*/  STG.E desc[UR4][R14.64+0x8], RZ ;  /* 0x000008ff0e007986 */ /* 0x0001e8000c101904 */
[----:B------:R0:W-:Y:S04]  /*1420*/  STG.E desc[UR4][R12.64+0x8], R5 ;  /* 0x000008050c007986 */ /* 0x0001e8000c101904 */
[----:B------:R0:W-:Y:S04]  /*1430*/  STG.E desc[UR4][R14.64+0xc], RZ ;  /* 0x00000cff0e007986 */ /* 0x0001e8000c101904 */
[----:B------:R0:W-:Y:S02]  /*1440*/  STG.E desc[UR4][R12.64+0xc], R5 ;  /* 0x00000c050c007986 */ /* 0x0001e4000c101904 */
.L_x_251:
[----:B------:R-:W-:Y:S05]  /*1450*/  BSYNC.RECONVERGENT B1 ;  /* 0x0000000000017941 */ /* 0x000fea0003800200 */
.L_x_250:
[----:B------:R-:W-:Y:S05]  /*1460*/  @!P2 BRA `(.L_x_246) ;  /* 0x000000000048a947 */ /* 0x000fea0003800000 */
[----:B----4-:R-:W4:Y:S01]  /*1470*/  LDC.64 R20, c[0x0][0x380] ;  /* 0x0000e000ff147b82 */ /* 0x010f220000000a00 */
[----:B------:R-:W-:Y:S02]  /*1480*/  ISETP.NE.AND P1, PT, R0, 0x1, PT ;  /* 0x000000010000780c */ /* 0x000fe40003f25270 */
[----:B------:R-:W-:-:S04]  /*1490*/  LOP3.LUT R3, R3, 0x1, RZ, 0xc0, !PT ;  /* 0x0000000103037812 */ /* 0x000fc800078ec0ff */
[----:B------:R-:W-:Y:S01]  /*14a0*/  ISETP.NE.U32.AND P2, PT, R3, 0x1, PT ;  /* 0x000000010300780c */ /* 0x000fe20003f45070 */
[----:B0--3--:R-:W0:Y:S08]  /*14b0*/  LDC.64 R12, c[0x0][0x388] ;  /* 0x0000e200ff0c7b82 */ /* 0x009e300000000a00 */
[----:B-12---:R-:W1:Y:S08]  /*14c0*/  LDC.64 R14, c[0x0][0x380] ;  /* 0x0000e000ff0e7b82 */ /* 0x006e700000000a00 */
[----:B------:R-:W2:Y:S01]  /*14d0*/  LDC.64 R16, c[0x0][0x388] ;  /* 0x0000e200ff107b82 */ /* 0x000ea20000000a00 */
[----:B----4-:R-:W-:-:S05]  /*14e0*/  @P1 IMAD.WIDE R20, R2, 0x4, R20 ;  /* 0x0000000402141825 */ /* 0x010fca00078e0214 */
[----:B------:R3:W-:Y:S01]  /*14f0*/  @P1 STG.E desc[UR4][R20.64], RZ ;  /* 0x000000ff14001986 */ /* 0x0007e2000c101904 */
[----:B0-----:R-:W-:-:S04]  /*1500*/  @P1 IMAD.WIDE R12, R2, 0x4, R12 ;  /* 0x00000004020c1825 */ /* 0x001fc800078e020c */
[----:B------:R-:W-:Y:S01]  /*1510*/  @P1 VIADD R2, R2, 0x2 ;  /* 0x0000000202021836 */ /* 0x000fe20000000000 */
[----:B------:R3:W-:Y:S03]  /*1520*/  @P1 STG.E desc[UR4][R12.64], R5 ;  /* 0x000000050c001986 */ /* 0x0007e6000c101904 */
[C---:B-1----:R-:W-:Y:S01]  /*1530*/  @!P2 IMAD.WIDE R14, R2.reuse, 0x4, R14 ;  /* 0x00000004020ea825 */ /* 0x042fe200078e020e */
[----:B------:R3:W-:Y:S04]  /*1540*/  @P1 STG.E desc[UR4][R20.64+0x4], RZ ;  /* 0x000004ff14001986 */ /* 0x0007e8000c101904 */
[----:B------:R3:W-:Y:S01]  /*1550*/  @P1 STG.E desc[UR4][R12.64+0x4], R5 ;  /* 0x000004050c001986 */ /* 0x0007e2000c101904 */
[----:B--2---:R-:W-:-:S03]  /*1560*/  @!P2 IMAD.WIDE R16, R2, 0x4, R16 ;  /* 0x000000040210a825 */ /* 0x004fc600078e0210 */
[----:B------:R3:W-:Y:S04]  /*1570*/  @!P2 STG.E desc[UR4][R14.64], RZ ;  /* 0x000000ff0e00a986 */ /* 0x0007e8000c101904 */
[----:B------:R3:W-:Y:S02]  /*1580*/  @!P2 STG.E desc[UR4][R16.64], R5 ;  /* 0x000000051000a986 */ /* 0x0007e4000c101904 */
.L_x_246:
[----:B------:R-:W-:Y:S05]  /*1590*/  BSYNC.RECONVERGENT B0 ;  /* 0x0000000000007941 */ /* 0x000fea0003800200 */
.L_x_245:
[----:B------:R-:W-:Y:S05]  /*15a0*/  @!P0 BRA `(.L_x_252) ;  /* 0xffffffe800ec8947 */ /* 0x000fea000383ffff */
[----:B------:R-:W-:Y:S05]  /*15b0*/  EXIT ;  /* 0x000000000000794d */ /* 0x000fea0003800000 */
.L_x_253:
        /* <DEDUP_REMOVED lines=12> */
.L_x_266:


//--------------------- .text._Z18sample_full_kernelPiS_PKiS1_S1_i --------------------------
	.section	.text._Z18sample_full_kernelPiS_PKiS1_S1_i,"ax",@progbits
	.align	128
        .global         _Z18sample_full_kernelPiS_PKiS1_S1_i
        .type           _Z18sample_full_kernelPiS_PKiS1_S1_i,@function
        .size           _Z18sample_full_kernelPiS_PKiS1_S1_i,(.L_x_267 - _Z18sample_full_kernelPiS_PKiS1_S1_i)
        .other          _Z18sample_full_kernelPiS_PKiS1_S1_i,@"STO_CUDA_ENTRY STV_DEFAULT"
_Z18sample_full_kernelPiS_PKiS1_S1_i:
.text._Z18sample_full_kernelPiS_PKiS1_S1_i:
[----:B------:R-:W-:Y:S01]  /*0000*/  LDC R1, c[0x0][0x37c] ;  /* 0x0000df00ff017b82 */ /* 0x000fe20000000800 */
[----:B------:R-:W0:Y:S07]  /*0010*/  S2R R0, SR_TID.X ;  /* 0x0000000000007919 */ /* 0x000e2e0000002100 */
[----:B------:R-:W0:Y:S01]  /*0020*/  S2UR UR4, SR_CTAID.X ;  /* 0x00000000000479c3 */ /* 0x000e220000002500 */
[----:B------:R-:W1:Y:S07]  /*0030*/  LDCU UR5, c[0x0][0x3a8] ;  /* 0x00007500ff0577ac */ /* 0x000e6e0008000800 */
[----:B------:R-:W0:Y:S02]  /*0040*/  LDC R3, c[0x0][0x360] ;  /* 0x0000d800ff037b82 */ /* 0x000e240000000800 */
[----:B0-----:R-:W-:-:S05]  /*0050*/  IMAD R0, R3, UR4, R0 ;  /* 0x0000000403007c24 */ /* 0x001fca000f8e0200 */
[----:B-1----:R-:W-:-:S13]  /*0060*/  ISETP.GE.AND P0, PT, R0, UR5, PT ;  /* 0x0000000500007c0c */ /* 0x002fda000bf06270 */
[----:B------:R-:W-:Y:S05]  /*0070*/  @P0 EXIT ;  /* 0x000000000000094d */ /* 0x000fea0003800000 */
[----:B------:R-:W0:Y:S01]  /*0080*/  LDCU.64 UR4, c[0x0][0x390] ;  /* 0x00007200ff0477ac */ /* 0x000e220008000a00 */
[----:B------:R-:W1:Y:S01]  /*0090*/  LDCU.64 UR6, c[0x0][0x358] ;  /* 0x00006b00ff0677ac */ /* 0x000e620008000a00 */
[----:B0-----:R-:W-:-:S04]  /*00a0*/  UIADD3 UR4, UP0, UPT, UR4, 0x8, URZ ;  /* 0x0000000804047890 */ /* 0x001fc8000ff1e0ff */
[----:B-1----:R-:W-:-:S12]  /*00b0*/  UIADD3.X UR5, UPT, UPT, URZ, UR5, URZ, UP0, !UPT ;  /* 0x00000005ff057290 */ /* 0x002fd800087fe4ff */
.L_x_259:
[----:B0--3--:R-:W0:Y:S08]  /*00c0*/  LDC.64 R6, c[0x0][0x3a0] ;  /* 0x0000e800ff067b82 */ /* 0x009e300000000a00 */
[----:B-1----:R-:W1:Y:S01]  /*00d0*/  LDC.64 R8, c[0x0][0x398] ;  /* 0x0000e600ff087b82 */ /* 0x002e620000000a00 */
[----:B0-----:R-:W-:-:S05]  /*00e0*/  IMAD.WIDE R6, R0, 0x4, R6 ;  /* 0x0000000400067825 */ /* 0x001fca00078e0206 */
[----:B--2---:R-:W1:Y:S02]  /*00f0*/  LDG.E R2, desc[UR6][R6.64] ;  /* 0x0000000606027981 */ /* 0x004e64000c1e1900 */
[----:B-1----:R-:W-:-:S05]  /*0100*/  IMAD.WIDE R8, R2, 0x4, R8 ;  /* 0x0000000402087825 */ /* 0x002fca00078e0208 */
[----:B------:R-:W2:Y:S04]  /*0110*/  LDG.E R5, desc[UR6][R8.64] ;  /* 0x0000000608057981 */ /* 0x000ea8000c1e1900 */
[----:B------:R-:W2:Y:S01]  /*0120*/  LDG.E R4, desc[UR6][R8.64+0x4] ;  /* 0x0000040608047981 */ /* 0x000ea2000c1e1900 */
[----:B------:R-:W-:Y:S01]  /*0130*/  BSSY.RECONVERGENT B0, `(.L_x_254) ;  /* 0x000003d000007945 */ /* 0x000fe20003800200 */
[----:B--2---:R-:W-:-:S05]  /*0140*/  IMAD.IADD R10, R4, 0x1, -R5 ;  /* 0x00000001040a7824 */ /* 0x004fca00078e0a05 */
[----:B------:R-:W-:-:S13]  /*0150*/  ISETP.GE.AND P0, PT, R10, 0x1, PT ;  /* 0x000000010a00780c */ /* 0x000fda0003f06270 */
[----:B------:R-:W-:Y:S05]  /*0160*/  @!P0 BRA `(.L_x_255) ;  /* 0x0000000000e48947 */ /* 0x000fea0003800000 */
[----:B------:R-:W-:Y:S01]  /*0170*/  IMAD.IADD R4, R5, 0x1, -R4 ;  /* 0x0000000105047824 */ /* 0x000fe200078e0a04 */
[----:B------:R-:W-:Y:S01]  /*0180*/  LOP3.LUT R16, R10, 0x3, RZ, 0xc0, !PT ;  /* 0x000000030a107812 */ /* 0x000fe200078ec0ff */
[----:B------:R-:W-:Y:S01]  /*0190*/  BSSY.RECONVERGENT B1, `(.L_x_256) ;  /* 0x0000021000017945 */ /* 0x000fe20003800200 */
[----:B------:R-:W-:Y:S02]  /*01a0*/  HFMA2 R18, -RZ, RZ, 0, 0 ;  /* 0x00000000ff127431 */ /* 0x000fe400000001ff */
[----:B------:R-:W-:Y:S01]  /*01b0*/  ISETP.GT.U32.AND P1, PT, R4, -0x4, PT ;  /* 0xfffffffc0400780c */ /* 0x000fe20003f24070 */
[----:B------:R-:W-:Y:S01]  /*01c0*/  IMAD R4, R0, 0x19, RZ ;  /* 0x0000001900047824 */ /* 0x000fe200078e02ff */
[----:B------:R-:W-:-:S11]  /*01d0*/  ISETP.NE.AND P0, PT, R16, RZ, PT ;  /* 0x000000ff1000720c */ /* 0x000fd60003f05270 */
[----:B------:R-:W-:Y:S05]  /*01e0*/  @P1 BRA `(.L_x_257) ;  /* 0x00000000006c1947 */ /* 0x000fea0003800000 */
[----:B------:R-:W0:Y:S01]  /*01f0*/  LDC.64 R8, c[0x0][0x380] ;  /* 0x0000e000ff087b82 */ /* 0x000e220000000a00 */
[----:B------:R-:W-:Y:S01]  /*0200*/  LOP3.LUT R18, R10, 0x7ffffffc, RZ, 0xc0, !PT ;  /* 0x7ffffffc0a127812 */ /* 0x000fe200078ec0ff */
[----:B------:R-:W-:-:S03]  /*0210*/  IMAD.MOV.U32 R19, RZ, RZ, R5 ;  /* 0x000000ffff137224 */ /* 0x000fc600078e0005 */
[----:B------:R-:W-:-:S03]  /*0220*/  IADD3 R17, PT, PT, -R18, RZ, RZ ;  /* 0x000000ff12117210 */ /* 0x000fc60007ffe1ff */
[----:B------:R-:W1:Y:S04]  /*0230*/  LDC.64 R6, c[0x0][0x388] ;  /* 0x0000e200ff067b82 */ /* 0x000e680000000a00 */
.L_x_258:
[----:B------:R-:W-:Y:S01]  /*0240*/  MOV R11, UR5 ;  /* 0x00000005000b7c02 */ /* 0x000fe20008000f00 */
[----:B------:R-:W-:-:S04]  /*0250*/  IMAD.U32 R10, RZ, RZ, UR4 ;  /* 0x00000004ff0a7e24 */ /* 0x000fc8000f8e00ff */
[----:B------:R-:W-:-:S05]  /*0260*/  IMAD.WIDE R10, R19, 0x4, R10 ;  /* 0x00000004130a7825 */ /* 0x000fca00078e020a */
[----:B--2---:R-:W2:Y:S01]  /*0270*/  LDG.E R21, desc[UR6][R10.64+-0x8] ;  /* 0xfffff8060a157981 */ /* 0x004ea2000c1e1900 */
[----:B0-----:R-:W-:-:S04]  /*0280*/  IMAD.WIDE R12, R4, 0x4, R8 ;  /* 0x00000004040c7825 */ /* 0x001fc800078e0208 */
[C---:B-1----:R-:W-:Y:S01]  /*0290*/  IMAD.WIDE R14, R4.reuse, 0x4, R6 ;  /* 0x00000004040e7825 */ /* 0x042fe200078e0206 */
[----:B--2---:R2:W-:Y:S04]  /*02a0*/  STG.E desc[UR6][R12.64], R21 ;  /* 0x000000150c007986 */ /* 0x0045e8000c101906 */
[----:B------:R2:W-:Y:S04]  /*02b0*/  STG.E desc[UR6][R14.64], R2 ;  /* 0x000000020e007986 */ /* 0x0005e8000c101906 */
[----:B------:R-:W3:Y:S04]  /*02c0*/  LDG.E R23, desc[UR6][R10.64+-0x4] ;  /* 0xfffffc060a177981 */ /* 0x000ee8000c1e1900 */
[----:B---3--:R2:W-:Y:S04]  /*02d0*/  STG.E desc[UR6][R12.64+0x4], R23 ;  /* 0x000004170c007986 */ /* 0x0085e8000c101906 */
[----:B------:R2:W-:Y:S04]  /*02e0*/  STG.E desc[UR6][R14.64+0x4], R2 ;  /* 0x000004020e007986 */ /* 0x0005e8000c101906 */
[----:B------:R-:W3:Y:S04]  /*02f0*/  LDG.E R25, desc[UR6][R10.64] ;  /* 0x000000060a197981 */ /* 0x000ee8000c1e1900 */
[----:B---3--:R2:W-:Y:S04]  /*0300*/  STG.E desc[UR6][R12.64+0x8], R25 ;  /* 0x000008190c007986 */ /* 0x0085e8000c101906 */
[----:B------:R2:W-:Y:S04]  /*0310*/  STG.E desc[UR6][R14.64+0x8], R2 ;  /* 0x000008020e007986 */ /* 0x0005e8000c101906 */
[----:B------:R-:W3:Y:S01]  /*0320*/  LDG.E R27, desc[UR6][R10.64+0x4] ;  /* 0x000004060a1b7981 */ /* 0x000ee2000c1e1900 */
[----:B------:R-:W-:Y:S01]  /*0330*/  VIADD R17, R17, 0x4 ;  /* 0x0000000411117836 */ /* 0x000fe20000000000 */
[----:B------:R-:W-:Y:S01]  /*0340*/  IADD3 R4, PT, PT, R4, 0x4, RZ ;  /* 0x0000000404047810 */ /* 0x000fe20007ffe0ff */
[----:B------:R-:W-:-:S03]  /*0350*/  VIADD R19, R19, 0x4 ;  /* 0x0000000413137836 */ /* 0x000fc60000000000 */
[----:B------:R-:W-:Y:S01]  /*0360*/  ISETP.NE.AND P1, PT, R17, RZ, PT ;  /* 0x000000ff1100720c */ /* 0x000fe20003f25270 */
[----:B---3--:R2:W-:Y:S04]  /*0370*/  STG.E desc[UR6][R12.64+0xc], R27 ;  /* 0x00000c1b0c007986 */ /* 0x0085e8000c101906 */
[----:B------:R2:W-:Y:S08]  /*0380*/  STG.E desc[UR6][R14.64+0xc], R2 ;  /* 0x00000c020e007986 */ /* 0x0005f0000c101906 */
[----:B------:R-:W-:Y:S05]  /*0390*/  @P1 BRA `(.L_x_258) ;  /* 0xfffffffc00a81947 */ /* 0x000fea000383ffff */
.L_x_257:
[----:B------:R-:W-:Y:S05]  /*03a0*/  BSYNC.RECONVERGENT B1 ;  /* 0x0000000000017941 */ /* 0x000fea0003800200 */
.L_x_256:
[----:B------:R-:W-:Y:S05]  /*03b0*/  @!P0 BRA `(.L_x_255) ;  /* 0x0000000000508947 */ /* 0x000fea0003800000 */
[----:B------:R-:W0:Y:S01]  /*03c0*/  LDC.64 R6, c[0x0][0x390] ;  /* 0x0000e400ff067b82 */ /* 0x000e220000000a00 */
[----:B------:R-:W-:-:S07]  /*03d0*/  IADD3 R5, PT, PT, R5, R18, RZ ;  /* 0x0000001205057210 */ /* 0x000fce0007ffe0ff */
[----:B------:R-:W1:Y:S08]  /*03e0*/  LDC.64 R8, c[0x0][0x380] ;  /* 0x0000e000ff087b82 */ /* 0x000e700000000a00 */
[----:B------:R-:W3:Y:S01]  /*03f0*/  LDC.64 R10, c[0x0][0x388] ;  /* 0x0000e200ff0a7b82 */ /* 0x000ee20000000a00 */
[----:B0-----:R-:W-:-:S05]  /*0400*/  IMAD.WIDE R6, R5, 0x4, R6 ;  /* 0x0000000405067825 */ /* 0x001fca00078e0206 */
[----:B--2---:R-:W2:Y:S01]  /*0410*/  LDG.E R13, desc[UR6][R6.64] ;  /* 0x00000006060d7981 */ /* 0x004ea2000c1e1900 */
[----:B------:R-:W-:Y:S01]  /*0420*/  ISETP.NE.AND P0, PT, R16, 0x1, PT ;  /* 0x000000011000780c */ /* 0x000fe20003f05270 */
[----:B-1----:R-:W-:-:S04]  /*0430*/  IMAD.WIDE R8, R4, 0x4, R8 ;  /* 0x0000000404087825 */ /* 0x002fc800078e0208 */
[----:B---3--:R-:W-:Y:S01]  /*0440*/  IMAD.WIDE R4, R4, 0x4, R10 ;  /* 0x0000000404047825 */ /* 0x008fe200078e020a */
[----:B--2---:R0:W-:Y:S04]  /*0450*/  STG.E desc[UR6][R8.64], R13 ;  /* 0x0000000d08007986 */ /* 0x0041e8000c101906 */
[----:B------:R0:W-:Y:S03]  /*0460*/  STG.E desc[UR6][R4.64], R2 ;  /* 0x0000000204007986 */ /* 0x0001e6000c101906 */
[----:B------:R-:W-:Y:S05]  /*0470*/  @!P0 BRA `(.L_x_255) ;  /* 0x0000000000208947 */ /* 0x000fea0003800000 */
[----:B------:R-:W2:Y:S01]  /*0480*/  LDG.E R11, desc[UR6][R6.64+0x4] ;  /* 0x00000406060b7981 */ /* 0x000ea2000c1e1900 */
[----:B------:R-:W-:-:S03]  /*0490*/  ISETP.NE.AND P0, PT, R16, 0x2, PT ;  /* 0x000000021000780c */ /* 0x000fc60003f05270 */
[----:B--2---:R1:W-:Y:S04]  /*04a0*/  STG.E desc[UR6][R8.64+0x4], R11 ;  /* 0x0000040b08007986 */ /* 0x0043e8000c101906 */
[----:B------:R1:W-:Y:S06]  /*04b0*/  STG.E desc[UR6][R4.64+0x4], R2 ;  /* 0x0000040204007986 */ /* 0x0003ec000c101906 */
[----:B------:R-:W-:Y:S05]  /*04c0*/  @!P0 BRA `(.L_x_255) ;  /* 0x00000000000c8947 */ /* 0x000fea0003800000 */
[----:B------:R-:W2:Y:S04]  /*04d0*/  LDG.E R7, desc[UR6][R6.64+0x8] ;  /* 0x0000080606077981 */ /* 0x000ea8000c1e1900 */
[----:B--2---:R3:W-:Y:S04]  /*04e0*/  STG.E desc[UR6][R8.64+0x8], R7 ;  /* 0x0000080708007986 */ /* 0x0047e8000c101906 */
[----:B------:R3:W-:Y:S02]  /*04f0*/  STG.E desc[UR6][R4.64+0x8], R2 ;  /* 0x0000080204007986 */ /* 0x0007e4000c101906 */
.L_x_255:
[----:B------:R-:W-:Y:S05]  /*0500*/  BSYNC.RECONVERGENT B0 ;  /* 0x0000000000007941 */ /* 0x000fea0003800200 */
.L_x_254:
[----:B------:R-:W4:Y:S01]  /*0510*/  LDCU UR8, c[0x0][0x3a8] ;  /* 0x00007500ff0877ac */ /* 0x000f220008000800 */
[----:B------:R-:W-:-:S04]  /*0520*/  IADD3 R0, PT, PT, R3, R0, RZ ;  /* 0x0000000003007210 */ /* 0x000fc80007ffe0ff */
[----:B----4-:R-:W-:-:S13]  /*0530*/  ISETP.GE.AND P0, PT, R0, UR8, PT ;  /* 0x0000000800007c0c */ /* 0x010fda000bf06270 */
[----:B------:R-:W-:Y:S05]  /*0540*/  @!P0 BRA `(.L_x_259) ;  /* 0xfffffff800dc8947 */ /* 0x000fea000383ffff */
[----:B------:R-:W-:Y:S05]  /*0550*/  EXIT ;  /* 0x000000000000794d */ /* 0x000fea0003800000 */
.L_x_260:
        /* <DEDUP_REMOVED lines=10> */
.L_x_267:


//--------------------- .nv.global.init           --------------------------
	.section	.nv.global.init,"aw",@progbits
	.align	4
.nv.global.init:
	.type		mrg32k3aM1SubSeq,@object
	.size		mrg32k3aM1SubSeq,(mrg32k3aM2SubSeq - mrg32k3aM1SubSeq)
mrg32k3aM1SubSeq:
        /*0000*/ 	.byte	0x0b, 0xcc, 0xee, 0x04, 0x73, 0x29, 0x8b, 0x6f, 0xf6, 0x53, 0x03, 0xf6, 0x23, 0xf6, 0xea, 0xda
        /* <DEDUP_REMOVED lines=125> */
	.type		mrg32k3aM2SubSeq,@object
	.size		mrg32k3aM2SubSeq,(mrg32k3aM1 - mrg32k3aM2SubSeq)
mrg32k3aM2SubSeq:
        /* <DEDUP_REMOVED lines=126> */
	.type		mrg32k3aM1,@object
	.size		mrg32k3aM1,(mrg32k3aM1Seq - mrg32k3aM1)
mrg32k3aM1:
        /* <DEDUP_REMOVED lines=144> */
	.type		mrg32k3aM1Seq,@object
	.size		mrg32k3aM1Seq,(mrg32k3aM2 - mrg32k3aM1Seq)
mrg32k3aM1Seq:
        /* <DEDUP_REMOVED lines=144> */
	.type		mrg32k3aM2,@object
	.size		mrg32k3aM2,(mrg32k3aM2Seq - mrg32k3aM2)
mrg32k3aM2:
        /* <DEDUP_REMOVED lines=144> */
	.type		mrg32k3aM2Seq,@object
	.size		mrg32k3aM2Seq,(precalc_xorwow_matrix - mrg32k3aM2Seq)
mrg32k3aM2Seq:
        /* <DEDUP_REMOVED lines=144> */
	.type		precalc_xorwow_matrix,@object
	.size		precalc_xorwow_matrix,(precalc_xorwow_offset_matrix - precalc_xorwow_matrix)
precalc_xorwow_matrix:
        /* <DEDUP_REMOVED lines=6400> */
	.type		precalc_xorwow_offset_matrix,@object
	.size		precalc_xorwow_offset_matrix,(.L_1 - precalc_xorwow_offset_matrix)
precalc_xorwow_offset_matrix:
        /* <DEDUP_REMOVED lines=6400> */
.L_1:


//--------------------- .nv.shared.reserved.0     --------------------------
	.section	.nv.shared.reserved.0,"aw",@nobits
	.weak		__nv_reservedSMEM_offset_0_alias
	.size		__nv_reservedSMEM_offset_0_alias, 0, 64
	.other		__nv_reservedSMEM_offset_0_alias,@"STO_CUDA_RESERVED_SHARED STV_DEFAULT"
__nv_reservedSMEM_offset_0_alias:
	.zero		0
	.zero		64


//--------------------- .nv.constant0._Z5func2PiS_PKiS1_iiiii --------------------------
	.section	.nv.constant0._Z5func2PiS_PKiS1_iiiii,"a",@progbits
	.sectionflags	@""
	.align	4
.nv.constant0._Z5func2PiS_PKiS1_iiiii:
	.zero		948


//--------------------- .nv.constant0._Z5func1PiS_PKiS1_iiiii --------------------------
	.section	.nv.constant0._Z5func1PiS_PKiS1_iiiii,"a",@progbits
	.sectionflags	@""
	.align	4
.nv.constant0._Z5func1PiS_PKiS1_iiiii:
	.zero		948


//--------------------- .nv.constant0._Z5func0PiS_PKiiiii --------------------------
	.section	.nv.constant0._Z5func0PiS_PKiiiii,"a",@progbits
	.sectionflags	@""
	.align	4
.nv.constant0._Z5func0PiS_PKiiiii:
	.zero		936


//--------------------- .nv.constant0._Z10sample3HopPiS_S_S_S_S_PKiS1_S1_iiiiy --------------------------
	.section	.nv.constant0._Z10sample3HopPiS_S_S_S_S_PKiS1_S1_iiiiy,"a",@progbits
	.sectionflags	@""
	.align	4
.nv.constant0._Z10sample3HopPiS_S_S_S_S_PKiS1_S1_iiiiy:
	.zero		992


//--------------------- .nv.constant0._Z10sample2HopPiS_S_S_PKiS1_S1_iiiy --------------------------
	.section	.nv.constant0._Z10sample2HopPiS_S_S_PKiS1_S1_iiiy,"a",@progbits
	.sectionflags	@""
	.align	4
.nv.constant0._Z10sample2HopPiS_S_S_PKiS1_S1_iiiy:
	.zero		976


//--------------------- .nv.constant0._Z10sample1HopPiS_PKiS1_S1_iiy --------------------------
	.section	.nv.constant0._Z10sample1HopPiS_PKiS1_S1_iiy,"a",@progbits
	.sectionflags	@""
	.align	4
.nv.constant0._Z10sample1HopPiS_PKiS1_S1_iiy:
	.zero		952


//--------------------- .nv.constant0._Z18sample_full_kernelPiS_PKiS1_S1_i --------------------------
	.section	.nv.constant0._Z18sample_full_kernelPiS_PKiS1_S1_i,"a",@progbits
	.sectionflags	@""
	.align	4
.nv.constant0._Z18sample_full_kernelPiS_PKiS1_S1_i:
	.zero		940


//--------------------- SYMBOLS --------------------------

	.type		.nv.reservedSmem.offset0,@object
	.size		.nv.reservedSmem.offset0,0x4
